def matmul_kernel(
    a_ptr,
    b_ptr,
    c_ptr,
    M,
    N,
    K,
    stride_am,
    stride_ak,
    stride_bk,
    stride_bn,
    stride_cm,
    stride_cn,
    BLOCK_M: tl.constexpr,
    BLOCK_N: tl.constexpr,
    BLOCK_K: tl.constexpr,
    GROUP_M: tl.constexpr,
):
    pid = tl.program_id(axis=0)
    num_pid_m = tl.cdiv(M, BLOCK_M)
    num_pid_n = tl.cdiv(N, BLOCK_N)
    num_pid_in_group = GROUP_M * num_pid_n
    group_id = pid // num_pid_in_group
    first_pid_m = group_id * GROUP_M
    group_size_m = min(num_pid_m - first_pid_m, GROUP_M)
    pid_m = first_pid_m + ((pid % num_pid_in_group) % group_size_m)
    pid_n = (pid % num_pid_in_group) // group_size_m

    offs_am = (pid_m * BLOCK_M + tl.arange(0, BLOCK_M)) % M
    offs_bn = (pid_n * BLOCK_N + tl.arange(0, BLOCK_N)) % N
    offs_k = tl.arange(0, BLOCK_K)
    a_ptrs = a_ptr + offs_am[:, None] * stride_am + offs_k[None, :] * stride_ak
    b_ptrs = b_ptr + offs_k[:, None] * stride_bk + offs_bn[None, :] * stride_bn

    acc = tl.zeros((BLOCK_M, BLOCK_N), dtype=tl.float32)
    for kk in range(0, tl.cdiv(K, BLOCK_K)):
        a = tl.load(a_ptrs, mask=offs_k[None, :] < K - kk * BLOCK_K, other=0.0)
        b = tl.load(b_ptrs, mask=offs_k[:, None] < K - kk * BLOCK_K, other=0.0)
        acc = tl.dot(a, b, acc)
        a_ptrs += BLOCK_K * stride_ak
        b_ptrs += BLOCK_K * stride_bk

    c = acc.to(c_ptr.dtype.element_ty)
    offs_cm = pid_m * BLOCK_M + tl.arange(0, BLOCK_M)
    offs_cn = pid_n * BLOCK_N + tl.arange(0, BLOCK_N)
    c_ptrs = c_ptr + offs_cm[:, None] * stride_cm + offs_cn[None, :] * stride_cn
    mask = (offs_cm[:, None] < M) & (offs_cn[None, :] < N)
    tl.store(c_ptrs, c, mask=mask)

# config = {"BLOCK_K": 32, "BLOCK_M": 256, "BLOCK_N": 512, "GROUP_M": 4, "arch": "sm_90", "dtype": "bf16", "num_ctas": 1, "num_stages": 3, "num_warps": 4}
# arch = sm_90


// ===== COMPILED SASS (sm_90a) =====

	.target	sm_90a

	.elftype	@"ET_EXEC"


//--------------------- .note.nv.tkinfo           --------------------------
	.section	.note.nv.tkinfo,"",@"SHT_NOTE"
	.sectionflags	@"SHF_NOTE_NV_TKINFO"
	.tkinfo
        /*0018*/ 	.word	0x00000002
        /*0030*/ 	.string	""
        /*0030*/ 	.string	"ptxas"
        /*0030*/ 	.string	"Cuda compilation tools, release 13.0, V13.0.88"
        /*0030*/ 	.string	"Build cuda_13.0.r13.0/compiler.36424714_0"
        /*0030*/ 	.string	"-v  -suppress-debug-info  -lineinfo  -arch sm_90a "



//--------------------- .note.nv.cuinfo           --------------------------
	.section	.note.nv.cuinfo,"",@"SHT_NOTE"
	.sectionflags	@"SHF_NOTE_NV_CUINFO"
        /*0018*/ 	.short	0x0002
        /*001a*/ 	.short	0x005a
        /*001c*/ 	.short	0x0082
	.zero		2


//--------------------- .nv.info                  --------------------------
	.section	.nv.info,"",@"SHT_CUDA_INFO"
	.align	4


	//----- nvinfo : EIATTR_REGCOUNT
	.align		4
        /*0000*/ 	.byte	0x04, 0x2f
        /*0002*/ 	.short	(.L_1 - .L_0)
	.align		4
.L_0:
        /*0004*/ 	.word	index@(matmul_kernel)
        /*0008*/ 	.word	0x000000ff


	//----- nvinfo : EIATTR_FRAME_SIZE
	.align		4
.L_1:
        /*000c*/ 	.byte	0x04, 0x11
        /*000e*/ 	.short	(.L_3 - .L_2)
	.align		4
.L_2:
        /*0010*/ 	.word	index@(matmul_kernel)
        /*0014*/ 	.word	0x00001c00


	//----- nvinfo : EIATTR_MIN_STACK_SIZE
	.align		4
.L_3:
        /*0018*/ 	.byte	0x04, 0x12
        /*001a*/ 	.short	(.L_5 - .L_4)
	.align		4
.L_4:
        /*001c*/ 	.word	index@(matmul_kernel)
        /*0020*/ 	.word	0x00001c00
.L_5:


//--------------------- .nv.compat                --------------------------
	.section	.nv.compat,"",@"SHT_CUDA_COMPAT_INFO"
	.align	4
        /*0000*/ 	.byte	0x02, 0x09, 0x01, 0x00, 0x02, 0x02, 0x04, 0x00, 0x02, 0x05, 0x05, 0x00, 0x03, 0x07, 0x01, 0x01
        /*0010*/ 	.byte	0x02, 0x03, 0x00, 0x00, 0x02, 0x06, 0x01, 0x00, 0x04, 0x0b, 0x08, 0x00, 0x00, 0x00, 0x00, 0x00
        /*0020*/ 	.byte	0x00, 0x00, 0x00, 0x00


//--------------------- .nv.info.matmul_kernel    --------------------------
	.section	.nv.info.matmul_kernel,"",@"SHT_CUDA_INFO"
	.sectionflags	@""
	.align	4


	//----- nvinfo : EIATTR_CUDA_API_VERSION
	.align		4
        /*0000*/ 	.byte	0x04, 0x37
        /*0002*/ 	.short	(.L_7 - .L_6)
.L_6:
        /*0004*/ 	.word	0x00000082


	//----- nvinfo : EIATTR_KPARAM_INFO
	.align		4
.L_7:
        /*0008*/ 	.byte	0x04, 0x17
        /*000a*/ 	.short	(.L_9 - .L_8)
.L_8:
        /*000c*/ 	.word	0x00000000
        /*0010*/ 	.short	0x000d
        /*0012*/ 	.short	0x0048
        /*0014*/ 	.byte	0x00, 0xf4, 0x21, 0x00


	//----- nvinfo : EIATTR_KPARAM_INFO
	.align		4
.L_9:
        /*0018*/ 	.byte	0x04, 0x17
        /*001a*/ 	.short	(.L_11 - .L_10)
.L_10:
        /*001c*/ 	.word	0x00000000
        /*0020*/ 	.short	0x000c
        /*0022*/ 	.short	0x0040
        /*0024*/ 	.byte	0x00, 0xf4, 0x21, 0x00


	//----- nvinfo : EIATTR_KPARAM_INFO
	.align		4
.L_11:
        /*0028*/ 	.byte	0x04, 0x17
        /*002a*/ 	.short	(.L_13 - .L_12)
.L_12:
        /*002c*/ 	.word	0x00000000
        /*0030*/ 	.short	0x000b
        /*0032*/ 	.short	0x0038
        /*0034*/ 	.byte	0x00, 0xf0, 0x11, 0x00


	//----- nvinfo : EIATTR_KPARAM_INFO
	.align		4
.L_13:
        /*0038*/ 	.byte	0x04, 0x17
        /*003a*/ 	.short	(.L_15 - .L_14)
.L_14:
        /*003c*/ 	.word	0x00000000
        /*0040*/ 	.short	0x000a
        /*0042*/ 	.short	0x0034
        /*0044*/ 	.byte	0x00, 0xf0, 0x11, 0x00


	//----- nvinfo : EIATTR_KPARAM_INFO
	.align		4
.L_15:
        /*0048*/ 	.byte	0x04, 0x17
        /*004a*/ 	.short	(.L_17 - .L_16)
.L_16:
        /*004c*/ 	.word	0x00000000
        /*0050*/ 	.short	0x0009
        /*0052*/ 	.short	0x0030
        /*0054*/ 	.byte	0x00, 0xf0, 0x11, 0x00


	//----- nvinfo : EIATTR_KPARAM_INFO
	.align		4
.L_17:
        /*0058*/ 	.byte	0x04, 0x17
        /*005a*/ 	.short	(.L_19 - .L_18)
.L_18:
        /*005c*/ 	.word	0x00000000
        /*0060*/ 	.short	0x0008
        /*0062*/ 	.short	0x002c
        /*0064*/ 	.byte	0x00, 0xf0, 0x11, 0x00


	//----- nvinfo : EIATTR_KPARAM_INFO
	.align		4
.L_19:
        /*0068*/ 	.byte	0x04, 0x17
        /*006a*/ 	.short	(.L_21 - .L_20)
.L_20:
        /*006c*/ 	.word	0x00000000
        /*0070*/ 	.short	0x0007
        /*0072*/ 	.short	0x0028
        /*0074*/ 	.byte	0x00, 0xf0, 0x11, 0x00


	//----- nvinfo : EIATTR_KPARAM_INFO
	.align		4
.L_21:
        /*0078*/ 	.byte	0x04, 0x17
        /*007a*/ 	.short	(.L_23 - .L_22)
.L_22:
        /*007c*/ 	.word	0x00000000
        /*0080*/ 	.short	0x0006
        /*0082*/ 	.short	0x0024
        /*0084*/ 	.byte	0x00, 0xf0, 0x11, 0x00


	//----- nvinfo : EIATTR_KPARAM_INFO
	.align		4
.L_23:
        /*0088*/ 	.byte	0x04, 0x17
        /*008a*/ 	.short	(.L_25 - .L_24)
.L_24:
        /*008c*/ 	.word	0x00000000
        /*0090*/ 	.short	0x0005
        /*0092*/ 	.short	0x0020
        /*0094*/ 	.byte	0x00, 0xf0, 0x11, 0x00


	//----- nvinfo : EIATTR_KPARAM_INFO
	.align		4
.L_25:
        /*0098*/ 	.byte	0x04, 0x17
        /*009a*/ 	.short	(.L_27 - .L_26)
.L_26:
        /*009c*/ 	.word	0x00000000
        /*00a0*/ 	.short	0x0004
        /*00a2*/ 	.short	0x001c
        /*00a4*/ 	.byte	0x00, 0xf0, 0x11, 0x00


	//----- nvinfo : EIATTR_KPARAM_INFO
	.align		4
.L_27:
        /*00a8*/ 	.byte	0x04, 0x17
        /*00aa*/ 	.short	(.L_29 - .L_28)
.L_28:
        /*00ac*/ 	.word	0x00000000
        /*00b0*/ 	.short	0x0003
        /*00b2*/ 	.short	0x0018
        /*00b4*/ 	.byte	0x00, 0xf0, 0x11, 0x00


	//----- nvinfo : EIATTR_KPARAM_INFO
	.align		4
.L_29:
        /*00b8*/ 	.byte	0x04, 0x17
        /*00ba*/ 	.short	(.L_31 - .L_30)
.L_30:
        /*00bc*/ 	.word	0x00000000
        /*00c0*/ 	.short	0x0002
        /*00c2*/ 	.short	0x0010
        /*00c4*/ 	.byte	0x00, 0xf4, 0x21, 0x00


	//----- nvinfo : EIATTR_KPARAM_INFO
	.align		4
.L_31:
        /*00c8*/ 	.byte	0x04, 0x17
        /*00ca*/ 	.short	(.L_33 - .L_32)
.L_32:
        /*00cc*/ 	.word	0x00000000
        /*00d0*/ 	.short	0x0001
        /*00d2*/ 	.short	0x0008
        /*00d4*/ 	.byte	0x00, 0xf4, 0x21, 0x00


	//----- nvinfo : EIATTR_KPARAM_INFO
	.align		4
.L_33:
        /*00d8*/ 	.byte	0x04, 0x17
        /*00da*/ 	.short	(.L_35 - .L_34)
.L_34:
        /*00dc*/ 	.word	0x00000000
        /*00e0*/ 	.short	0x0000
        /*00e2*/ 	.short	0x0000
        /*00e4*/ 	.byte	0x00, 0xf4, 0x21, 0x00


	//----- nvinfo : EIATTR_SPARSE_MMA_MASK
	.align		4
.L_35:
        /*00e8*/ 	.byte	0x03, 0x50
        /*00ea*/ 	.short	0x0000


	//----- nvinfo : EIATTR_MAXREG_COUNT
	.align		4
        /*00ec*/ 	.byte	0x03, 0x1b
        /*00ee*/ 	.short	0x00ff


	//----- nvinfo : EIATTR_NUM_BARRIERS
	.align		4
        /*00f0*/ 	.byte	0x02, 0x4c
        /*00f2*/ 	.byte	0x01
	.zero		1


	//----- nvinfo : EIATTR_ANNOTATIONS
	.align		4
        /*00f4*/ 	.byte	0x04, 0x55
        /*00f6*/ 	.short	(.L_37 - .L_36)


	//   ....[0]....
.L_36:
        /*00f8*/ 	.word	0x00000001
        /*00fc*/ 	.byte	0x70, 0x00, 0x00, 0x00, 0x01, 0x00, 0x00, 0x00, 0xb0, 0x00, 0x00, 0x00, 0x01, 0x00, 0x00, 0x00
        /* <DEDUP_REMOVED lines=3732> */
        /*ea4c*/ 	.byte	0xc0, 0x39, 0x05, 0x00, 0x01, 0x00, 0x00, 0x00, 0xf0, 0x39, 0x05, 0x00


	//----- nvinfo : EIATTR_MERCURY_ISA_VERSION
	.align		4
.L_37:
        /*ea58*/ 	.byte	0x03, 0x5f
        /*ea5a*/ 	.short	0x0101


	//----- nvinfo : EIATTR_EXIT_INSTR_OFFSETS
	.align		4
        /*ea5c*/ 	.byte	0x04, 0x1c
        /*ea5e*/ 	.short	(.L_39 - .L_38)


	//   ....[0]....
.L_38:
        /*ea60*/ 	.word	0x00053e20


	//   ....[1]....
        /*ea64*/ 	.word	0x00053e50


	//----- nvinfo : EIATTR_REQNTID
	.align		4
.L_39:
        /*ea68*/ 	.byte	0x04, 0x10
        /*ea6a*/ 	.short	(.L_41 - .L_40)
.L_40:
        /*ea6c*/ 	.word	0x00000080
        /*ea70*/ 	.word	0x00000001
        /*ea74*/ 	.word	0x00000001


	//----- nvinfo : EIATTR_CBANK_PARAM_SIZE
	.align		4
.L_41:
        /*ea78*/ 	.byte	0x03, 0x19
        /*ea7a*/ 	.short	0x0050


	//----- nvinfo : EIATTR_PARAM_CBANK
	.align		4
        /*ea7c*/ 	.byte	0x04, 0x0a
        /*ea7e*/ 	.short	(.L_43 - .L_42)
	.align		4
.L_42:
        /*ea80*/ 	.word	index@(.nv.constant0.matmul_kernel)
        /*ea84*/ 	.short	0x0210
        /*ea86*/ 	.short	0x0050


	//----- nvinfo : EIATTR_SW_WAR
	.align		4
.L_43:
        /*ea88*/ 	.byte	0x04, 0x36
        /*ea8a*/ 	.short	(.L_45 - .L_44)
.L_44:
        /*ea8c*/ 	.word	0x00000008
.L_45:


//--------------------- .nv.callgraph             --------------------------
	.section	.nv.callgraph,"",@"SHT_CUDA_CALLGRAPH"
	.align	4
	.sectionentsize	8
	.align		4
        /*0000*/ 	.word	0x00000000
	.align		4
        /*0004*/ 	.word	0xffffffff
	.align		4
        /*0008*/ 	.word	0x00000000
	.align		4
        /*000c*/ 	.word	0xfffffffe
	.align		4
        /*0010*/ 	.word	0x00000000
	.align		4
        /*0014*/ 	.word	0xfffffffd
	.align		4
        /*0018*/ 	.word	0x00000000
	.align		4
        /*001c*/ 	.word	0xfffffffc


//--------------------- .text.matmul_kernel       --------------------------
	.section	.text.matmul_kernel,"ax",@progbits
	.align	128
        .global         matmul_kernel
        .type           matmul_kernel,@function
        .size           matmul_kernel,(.L_x_3 - matmul_kernel)
        .other          matmul_kernel,@"STO_CUDA_ENTRY STV_DEFAULT"
matmul_kernel:
.text.matmul_kernel:
[----:B------:R-:W0:Y:S08]  /*0000*/  LDC R1, c[0x0][0x28] ;  /* 0x00000a00ff017b82 */ /* 0x000e300000000800 */
[----:B------:R-:W1:Y:S01]  /*0010*/  LDC.64 R6, c[0x0][0x228] ;  /* 0x00008a00ff067b82 */ /* 0x000e620000000a00 */
[----:B0-----:R-:W-:Y:S01]  /*0020*/  VIADD R1, R1, 0xffffe400 ;  /* 0xffffe40001017836 */ /* 0x001fe20000000000 */
[----:B------:R-:W0:Y:S01]  /*0030*/  S2R R5, SR_CTAID.X ;  /* 0x0000000000057919 */ /* 0x000e220000002500 */
[----:B------:R-:W-:Y:S01]  /*0040*/  UMOV UR4, 0x400 ;  /* 0x0000040000047882 */ /* 0x000fe20000000000 */
[----:B------:R-:W-:Y:S01]  /*0050*/  ULDC.64 UR58, c[0x0][0x208] ;  /* 0x00008200003a7ab9 */ /* 0x000fe20000000a00 */
[----:B------:R-:W-:Y:S01]  /*0060*/  CS2R R156, SRZ ;  /* 0x00000000009c7805 */ /* 0x000fe2000001ff00 */
[----:B------:R2:W-:Y:S01]  /*0070*/  STL [R1+0x330], RZ ;  /* 0x000330ff01007387 */ /* 0x0005e20000100800 */
[----:B------:R-:W-:Y:S01]  /*0080*/  CS2R R158, SRZ ;  /* 0x00000000009e7805 */ /* 0x000fe2000001ff00 */
[----:B------:R-:W3:Y:S01]  /*0090*/  S2UR UR5, SR_CgaCtaId ;  /* 0x00000000000579c3 */ /* 0x000ee20000008800 */
[----:B------:R-:W-:Y:S01]  /*00a0*/  CS2R R148, SRZ ;  /* 0x0000000000947805 */ /* 0x000fe2000001ff00 */
[----:B------:R2:W-:Y:S01]  /*00b0*/  STL [R1+0x334], RZ ;  /* 0x000334ff01007387 */ /* 0x0005e20000100800 */
[----:B------:R-:W-:-:S02]  /*00c0*/  CS2R R150, SRZ ;  /* 0x0000000000967805 */ /* 0x000fc4000001ff00 */
[----:B------:R-:W-:Y:S02]  /*00d0*/  CS2R R140, SRZ ;  /* 0x00000000008c7805 */ /* 0x000fe4000001ff00 */
[----:B------:R-:W-:Y:S01]  /*00e0*/  CS2R R142, SRZ ;  /* 0x00000000008e7805 */ /* 0x000fe2000001ff00 */
[----:B------:R2:W-:Y:S01]  /*00f0*/  STL [R1+0x338], RZ ;  /* 0x000338ff01007387 */ /* 0x0005e20000100800 */
[----:B------:R-:W-:Y:S02]  /*0100*/  CS2R R132, SRZ ;  /* 0x0000000000847805 */ /* 0x000fe4000001ff00 */
[----:B------:R-:W-:Y:S02]  /*0110*/  CS2R R134, SRZ ;  /* 0x0000000000867805 */ /* 0x000fe4000001ff00 */
[----:B------:R-:W-:Y:S01]  /*0120*/  CS2R R124, SRZ ;  /* 0x00000000007c7805 */ /* 0x000fe2000001ff00 */
[----:B------:R2:W-:Y:S01]  /*0130*/  STL [R1+0x33c], RZ ;  /* 0x00033cff01007387 */ /* 0x0005e20000100800 */
[----:B------:R-:W-:-:S02]  /*0140*/  CS2R R126, SRZ ;  /* 0x00000000007e7805 */ /* 0x000fc4000001ff00 */
[----:B------:R-:W-:Y:S02]  /*0150*/  CS2R R116, SRZ ;  /* 0x0000000000747805 */ /* 0x000fe4000001ff00 */
[----:B------:R-:W-:Y:S01]  /*0160*/  CS2R R118, SRZ ;  /* 0x0000000000767805 */ /* 0x000fe2000001ff00 */
[----:B------:R2:W-:Y:S01]  /*0170*/  STL [R1+0x360], RZ ;  /* 0x000360ff01007387 */ /* 0x0005e20000100800 */
[----:B------:R-:W-:Y:S01]  /*0180*/  CS2R R108, SRZ ;  /* 0x00000000006c7805 */ /* 0x000fe2000001ff00 */
[----:B-1----:R-:W-:Y:S01]  /*0190*/  VIADD R0, R7, 0x1ff ;  /* 0x000001ff07007836 */ /* 0x002fe20000000000 */
[----:B------:R-:W-:Y:S01]  /*01a0*/  CS2R R110, SRZ ;  /* 0x00000000006e7805 */ /* 0x000fe2000001ff00 */
[----:B------:R2:W-:Y:S01]  /*01b0*/  STL [R1+0x364], RZ ;  /* 0x000364ff01007387 */ /* 0x0005e20000100800 */
[----:B------:R-:W-:Y:S02]  /*01c0*/  CS2R R100, SRZ ;  /* 0x0000000000647805 */ /* 0x000fe4000001ff00 */
[----:B------:R-:W-:-:S02]  /*01d0*/  CS2R R102, SRZ ;  /* 0x0000000000667805 */ /* 0x000fc4000001ff00 */
[----:B------:R-:W-:Y:S01]  /*01e0*/  SHF.R.S32.HI R3, RZ, 0x1f, R0 ;  /* 0x0000001fff037819 */ /* 0x000fe20000011400 */
[----:B------:R2:W-:Y:S01]  /*01f0*/  STL [R1+0x368], RZ ;  /* 0x000368ff01007387 */ /* 0x0005e20000100800 */
[----:B------:R-:W-:Y:S01]  /*0200*/  CS2R R92, SRZ ;  /* 0x00000000005c7805 */ /* 0x000fe2000001ff00 */
[----:B---3--:R-:W-:Y:S01]  /*0210*/  ULEA UR4, UR5, UR4, 0x18 ;  /* 0x0000000405047291 */ /* 0x008fe2000f8ec03f */
[----:B------:R-:W-:Y:S01]  /*0220*/  LEA.HI R3, R3, R0, RZ, 0x9 ;  /* 0x0000000003037211 */ /* 0x000fe200078f48ff */
[----:B------:R2:W-:Y:S01]  /*0230*/  STL [R1+0x36c], RZ ;  /* 0x00036cff01007387 */ /* 0x0005e20000100800 */
[----:B0-----:R-:W-:Y:S02]  /*0240*/  IABS R10, R5 ;  /* 0x00000005000a7213 */ /* 0x001fe40000000000 */
[----:B------:R-:W-:Y:S02]  /*0250*/  CS2R R94, SRZ ;  /* 0x00000000005e7805 */ /* 0x000fe4000001ff00 */
[----:B------:R-:W-:Y:S01]  /*0260*/  SHF.R.S32.HI R3, RZ, 0x9, R3 ;  /* 0x00000009ff037819 */ /* 0x000fe20000011403 */
[----:B------:R2:W-:Y:S01]  /*0270*/  STL [R1+0x390], RZ ;  /* 0x000390ff01007387 */ /* 0x0005e20000100800 */
[----:B------:R-:W-:-:S02]  /*0280*/  CS2R R84, SRZ ;  /* 0x0000000000547805 */ /* 0x000fc4000001ff00 */
[----:B------:R-:W-:Y:S02]  /*0290*/  CS2R R86, SRZ ;  /* 0x0000000000567805 */ /* 0x000fe4000001ff00 */
[----:B------:R-:W-:Y:S01]  /*02a0*/  CS2R R80, SRZ ;  /* 0x0000000000507805 */ /* 0x000fe2000001ff00 */
[----:B------:R-:W-:Y:S01]  /*02b0*/  IMAD.SHL.U32 R4, R3, 0x4, RZ ;  /* 0x0000000403047824 */ /* 0x000fe200078e00ff */
[----:B------:R2:W-:Y:S01]  /*02c0*/  STL [R1+0x394], RZ ;  /* 0x000394ff01007387 */ /* 0x0005e20000100800 */
[----:B------:R-:W-:Y:S02]  /*02d0*/  CS2R R82, SRZ ;  /* 0x0000000000527805 */ /* 0x000fe4000001ff00 */
[----:B------:R-:W-:Y:S02]  /*02e0*/  CS2R R76, SRZ ;  /* 0x00000000004c7805 */ /* 0x000fe4000001ff00 */
[----:B------:R-:W-:Y:S02]  /*02f0*/  CS2R R78, SRZ ;  /* 0x00000000004e7805 */ /* 0x000fe4000001ff00 */
[-C--:B------:R-:W-:Y:S01]  /*0300*/  IABS R9, R4.reuse ;  /* 0x0000000400097213 */ /* 0x080fe20000000000 */
[----:B------:R2:W-:Y:S01]  /*0310*/  STL [R1+0x398], RZ ;  /* 0x000398ff01007387 */ /* 0x0005e20000100800 */
[----:B------:R-:W-:-:S02]  /*0320*/  IABS R12, R4 ;  /* 0x00000004000c7213 */ /* 0x000fc40000000000 */
[----:B------:R-:W-:Y:S01]  /*0330*/  CS2R R72, SRZ ;  /* 0x0000000000487805 */ /* 0x000fe2000001ff00 */
[----:B------:R-:W0:Y:S01]  /*0340*/  I2F.RP R0, R9 ;  /* 0x0000000900007306 */ /* 0x000e220000209400 */
[----:B------:R2:W-:Y:S01]  /*0350*/  STL [R1+0x39c], RZ ;  /* 0x00039cff01007387 */ /* 0x0005e20000100800 */
[----:B------:R-:W-:Y:S02]  /*0360*/  CS2R R74, SRZ ;  /* 0x00000000004a7805 */ /* 0x000fe4000001ff00 */
[----:B------:R-:W-:Y:S02]  /*0370*/  CS2R R68, SRZ ;  /* 0x0000000000447805 */ /* 0x000fe4000001ff00 */
[----:B------:R-:W-:Y:S01]  /*0380*/  CS2R R70, SRZ ;  /* 0x0000000000467805 */ /* 0x000fe2000001ff00 */
[----:B------:R2:W-:Y:S01]  /*0390*/  STL [R1+0x3c0], RZ ;  /* 0x0003c0ff01007387 */ /* 0x0005e20000100800 */
[----:B------:R-:W-:Y:S02]  /*03a0*/  CS2R R60, SRZ ;  /* 0x00000000003c7805 */ /* 0x000fe4000001ff00 */
[----:B------:R-:W-:-:S02]  /*03b0*/  CS2R R62, SRZ ;  /* 0x00000000003e7805 */ /* 0x000fc4000001ff00 */
[----:B------:R-:W-:Y:S01]  /*03c0*/  CS2R R44, SRZ ;  /* 0x00000000002c7805 */ /* 0x000fe2000001ff00 */
[----:B------:R2:W-:Y:S01]  /*03d0*/  STL [R1+0x3c4], RZ ;  /* 0x0003c4ff01007387 */ /* 0x0005e20000100800 */
[----:B------:R-:W-:Y:S02]  /*03e0*/  CS2R R46, SRZ ;  /* 0x00000000002e7805 */ /* 0x000fe4000001ff00 */
[----:B------:R-:W-:Y:S02]  /*03f0*/  CS2R R40, SRZ ;  /* 0x0000000000287805 */ /* 0x000fe4000001ff00 */
[----:B------:R-:W-:Y:S01]  /*0400*/  CS2R R42, SRZ ;  /* 0x00000000002a7805 */ /* 0x000fe2000001ff00 */
[----:B------:R2:W-:Y:S01]  /*0410*/  STL [R1+0x3c8], RZ ;  /* 0x0003c8ff01007387 */ /* 0x0005e20000100800 */
[----:B------:R-:W-:Y:S01]  /*0420*/  CS2R R36, SRZ ;  /* 0x0000000000247805 */ /* 0x000fe2000001ff00 */
[----:B0-----:R-:W0:Y:S01]  /*0430*/  MUFU.RCP R0, R0 ;  /* 0x0000000000007308 */ /* 0x001e220000001000 */
        /* <DEDUP_REMOVED lines=14> */
[----:B------:R-:W-:Y:S02]  /*0520*/  CS2R R18, SRZ ;  /* 0x0000000000127805 */ /* 0x000fe4000001ff00 */
[----:B------:R-:W-:Y:S01]  /*0530*/  CS2R R14, SRZ ;  /* 0x00000000000e7805 */ /* 0x000fe2000001ff00 */
[----:B0-----:R-:W-:Y:S01]  /*0540*/  VIADD R2, R0, 0xffffffe ;  /* 0x0ffffffe00027836 */ /* 0x001fe20000000000 */
[----:B------:R2:W-:Y:S01]  /*0550*/  STL [R1+0x3ec], RZ ;  /* 0x0003ecff01007387 */ /* 0x0005e20000100800 */
[----:B------:R-:W-:Y:S01]  /*0560*/  IMAD.MOV R0, RZ, RZ, -R12 ;  /* 0x000000ffff007224 */ /* 0x000fe200078e0a0c */
[----:B------:R-:W-:Y:S01]  /*0570*/  CS2R R88, SRZ ;  /* 0x0000000000587805 */ /* 0x000fe2000001ff00 */
[----:B------:R0:W1:Y:S01]  /*0580*/  F2I.FTZ.U32.TRUNC.NTZ R3, R2 ;  /* 0x0000000200037305 */ /* 0x000062000021f000 */
        /* <DEDUP_REMOVED lines=9> */
[----:B0-----:R-:W-:Y:S01]  /*0620*/  IMAD.MOV.U32 R2, RZ, RZ, RZ ;  /* 0x000000ffff027224 */ /* 0x001fe200078e00ff */
[----:B------:R-:W-:-:S02]  /*0630*/  CS2R R114, SRZ ;  /* 0x0000000000727805 */ /* 0x000fc4000001ff00 */
[----:B------:R-:W-:Y:S01]  /*0640*/  CS2R R120, SRZ ;  /* 0x0000000000787805 */ /* 0x000fe2000001ff00 */
[----:B------:R2:W-:Y:S01]  /*0650*/  STL [R1+0x5fc], RZ ;  /* 0x0005fcff01007387 */ /* 0x0005e20000100800 */
[----:B------:R-:W-:Y:S01]  /*0660*/  CS2R R122, SRZ ;  /* 0x00000000007a7805 */ /* 0x000fe2000001ff00 */
[--C-:B-1----:R-:W-:Y:S01]  /*0670*/  IMAD.MOV R8, RZ, RZ, -R3.reuse ;  /* 0x000000ffff087224 */ /* 0x102fe200078e0a03 */
[----:B------:R-:W-:Y:S01]  /*0680*/  CS2R R128, SRZ ;  /* 0x0000000000807805 */ /* 0x000fe2000001ff00 */
[----:B------:R2:W-:Y:S01]  /*0690*/  STL [R1+0x600], RZ ;  /* 0x000600ff01007387 */ /* 0x0005e20000100800 */
[----:B------:R-:W-:Y:S01]  /*06a0*/  CS2R R130, SRZ ;  /* 0x0000000000827805 */ /* 0x000fe2000001ff00 */
[----:B------:R-:W-:Y:S01]  /*06b0*/  IMAD R11, R8, R9, RZ ;  /* 0x00000009080b7224 */ /* 0x000fe200078e02ff */
[----:B------:R-:W-:Y:S01]  /*06c0*/  CS2R R136, SRZ ;  /* 0x0000000000887805 */ /* 0x000fe2000001ff00 */
[----:B------:R2:W-:Y:S01]  /*06d0*/  STL [R1+0x604], RZ ;  /* 0x000604ff01007387 */ /* 0x0005e20000100800 */
[----:B------:R-:W-:Y:S01]  /*06e0*/  IMAD.MOV.U32 R8, RZ, RZ, R10 ;  /* 0x000000ffff087224 */ /* 0x000fe200078e000a */
[----:B------:R-:W-:Y:S01]  /*06f0*/  CS2R R138, SRZ ;  /* 0x00000000008a7805 */ /* 0x000fe2000001ff00 */
[----:B------:R-:W-:Y:S01]  /*0700*/  IMAD.HI.U32 R3, R3, R11, R2 ;  /* 0x0000000b03037227 */ /* 0x000fe200078e0002 */
[----:B------:R2:W-:Y:S01]  /*0710*/  STL [R1+0x608], RZ ;  /* 0x000608ff01007387 */ /* 0x0005e20000100800 */
[----:B------:R-:W-:-:S02]  /*0720*/  CS2R R144, SRZ ;  /* 0x0000000000907805 */ /* 0x000fc4000001ff00 */
[----:B------:R-:W-:Y:S02]  /*0730*/  CS2R R146, SRZ ;  /* 0x0000000000927805 */ /* 0x000fe4000001ff00 */
[----:B------:R-:W-:Y:S01]  /*0740*/  CS2R R152, SRZ ;  /* 0x0000000000987805 */ /* 0x000fe2000001ff00 */
[----:B------:R2:W-:Y:S01]  /*0750*/  STL [R1+0x60c], RZ ;  /* 0x00060cff01007387 */ /* 0x0005e20000100800 */
[----:B------:R-:W-:Y:S01]  /*0760*/  IMAD.HI.U32 R3, R3, R8, RZ ;  /* 0x0000000803037227 */ /* 0x000fe200078e00ff */
[----:B------:R-:W-:Y:S02]  /*0770*/  CS2R R154, SRZ ;  /* 0x00000000009a7805 */ /* 0x000fe4000001ff00 */
[----:B------:R-:W-:Y:S01]  /*0780*/  CS2R R160, SRZ ;  /* 0x0000000000a07805 */ /* 0x000fe2000001ff00 */
[----:B------:R2:W-:Y:S01]  /*0790*/  STL [R1+0x610], RZ ;  /* 0x000610ff01007387 */ /* 0x0005e20000100800 */
[----:B------:R-:W-:Y:S01]  /*07a0*/  IMAD R0, R3, R0, R8 ;  /* 0x0000000003007224 */ /* 0x000fe200078e0208 */
[----:B------:R-:W-:-:S02]  /*07b0*/  CS2R R162, SRZ ;  /* 0x0000000000a27805 */ /* 0x000fc4000001ff00 */
[----:B------:R-:W-:Y:S01]  /*07c0*/  CS2R R164, SRZ ;  /* 0x0000000000a47805 */ /* 0x000fe2000001ff00 */
[----:B------:R2:W-:Y:S01]  /*07d0*/  STL [R1+0x614], RZ ;  /* 0x000614ff01007387 */ /* 0x0005e20000100800 */
[----:B------:R-:W-:Y:S02]  /*07e0*/  CS2R R166, SRZ ;  /* 0x0000000000a67805 */ /* 0x000fe4000001ff00 */
[----:B------:R-:W-:Y:S02]  /*07f0*/  ISETP.GT.U32.AND P1, PT, R9, R0, PT ;  /* 0x000000000900720c */ /* 0x000fe40003f24070 */
        /* <DEDUP_REMOVED lines=10> */
[----:B------:R-:W-:Y:S02]  /*08a0*/  CS2R R182, SRZ ;  /* 0x0000000000b67805 */ /* 0x000fe4000001ff00 */
[----:B------:R-:W-:Y:S01]  /*08b0*/  CS2R R184, SRZ ;  /* 0x0000000000b87805 */ /* 0x000fe2000001ff00 */
[----:B------:R-:W-:Y:S01]  /*08c0*/  @!P1 IMAD.IADD R0, R0, 0x1, -R9 ;  /* 0x0000000100009824 */ /* 0x000fe200078e0a09 */
[----:B------:R2:W-:Y:S01]  /*08d0*/  STL [R1+0x624], RZ ;  /* 0x000624ff01007387 */ /* 0x0005e20000100800 */
[----:B------:R-:W-:Y:S01]  /*08e0*/  @!P1 VIADD R3, R3, 0x1 ;  /* 0x0000000103039836 */ /* 0x000fe20000000000 */
[----:B------:R-:W-:-:S02]  /*08f0*/  ISETP.NE.AND P1, PT, R4, RZ, PT ;  /* 0x000000ff0400720c */ /* 0x000fc40003f25270 */
[----:B------:R-:W-:Y:S01]  /*0900*/  CS2R R186, SRZ ;  /* 0x0000000000ba7805 */ /* 0x000fe2000001ff00 */
[----:B------:R2:W-:Y:S01]  /*0910*/  STL [R1+0x628], RZ ;  /* 0x000628ff01007387 */ /* 0x0005e20000100800 */
[----:B------:R-:W-:Y:S02]  /*0920*/  ISETP.GE.U32.AND P0, PT, R0, R9, PT ;  /* 0x000000090000720c */ /* 0x000fe40003f06070 */
[----:B------:R-:W-:Y:S02]  /*0930*/  CS2R R196, SRZ ;  /* 0x0000000000c47805 */ /* 0x000fe4000001ff00 */
[----:B------:R-:W-:Y:S01]  /*0940*/  LOP3.LUT R0, R5, R4, RZ, 0x3c, !PT ;  /* 0x0000000405007212 */ /* 0x000fe200078e3cff */
[----:B------:R2:W-:Y:S01]  /*0950*/  STL [R1+0x62c], RZ ;  /* 0x00062cff01007387 */ /* 0x0005e20000100800 */
[----:B------:R-:W-:Y:S02]  /*0960*/  CS2R R198, SRZ ;  /* 0x0000000000c67805 */ /* 0x000fe4000001ff00 */
[----:B------:R-:W-:-:S02]  /*0970*/  CS2R R200, SRZ ;  /* 0x0000000000c87805 */ /* 0x000fc4000001ff00 */
[----:B------:R-:W-:Y:S01]  /*0980*/  ISETP.GE.AND P2, PT, R0, RZ, PT ;  /* 0x000000ff0000720c */ /* 0x000fe20003f46270 */
[----:B------:R2:W-:Y:S01]  /*0990*/  STL [R1+0x630], RZ ;  /* 0x000630ff01007387 */ /* 0x0005e20000100800 */
[----:B------:R-:W-:Y:S01]  /*09a0*/  VIADD R0, R6, 0xff ;  /* 0x000000ff06007836 */ /* 0x000fe20000000000 */
[----:B------:R-:W-:Y:S02]  /*09b0*/  CS2R R202, SRZ ;  /* 0x0000000000ca7805 */ /* 0x000fe4000001ff00 */
[----:B------:R-:W-:Y:S01]  /*09c0*/  CS2R R204, SRZ ;  /* 0x0000000000cc7805 */ /* 0x000fe2000001ff00 */
[----:B------:R2:W-:Y:S01]  /*09d0*/  STL [R1+0x634], RZ ;  /* 0x000634ff01007387 */ /* 0x0005e20000100800 */
[----:B------:R-:W-:Y:S01]  /*09e0*/  CS2R R206, SRZ ;  /* 0x0000000000ce7805 */ /* 0x000fe2000001ff00 */
[----:B------:R-:W-:Y:S01]  /*09f0*/  @P0 VIADD R3, R3, 0x1 ;  /* 0x0000000103030836 */ /* 0x000fe20000000000 */
[----:B------:R-:W-:Y:S01]  /*0a00*/  CS2R R208, SRZ ;  /* 0x0000000000d07805 */ /* 0x000fe2000001ff00 */
[----:B------:R2:W-:Y:S01]  /*0a10*/  STL [R1+0x638], RZ ;  /* 0x000638ff01007387 */ /* 0x0005e20000100800 */
[----:B------:R-:W-:Y:S01]  /*0a20*/  CS2R R210, SRZ ;  /* 0x0000000000d27805 */ /* 0x000fe2000001ff00 */
[----:B------:R-:W-:Y:S01]  /*0a30*/  IMAD.MOV.U32 R2, RZ, RZ, R3 ;  /* 0x000000ffff027224 */ /* 0x000fe200078e0003 */
[----:B------:R-:W-:Y:S01]  /*0a40*/  SHF.R.S32.HI R3, RZ, 0x1f, R0 ;  /* 0x0000001fff037819 */ /* 0x000fe20000011400 */
[----:B------:R2:W-:Y:S01]  /*0a50*/  STL [R1+0x63c], RZ ;  /* 0x00063cff01007387 */ /* 0x0005e20000100800 */
[----:B------:R-:W-:Y:S01]  /*0a60*/  CS2R R212, SRZ ;  /* 0x0000000000d47805 */ /* 0x000fe2000001ff00 */
[----:B------:R-:W-:Y:S01]  /*0a70*/  @!P2 IMAD.MOV R2, RZ, RZ, -R2 ;  /* 0x000000ffff02a224 */ /* 0x000fe200078e0a02 */
[----:B------:R-:W-:Y:S01]  /*0a80*/  @!P1 LOP3.LUT R2, RZ, R4, RZ, 0x33, !PT ;  /* 0x00000004ff029212 */ /* 0x000fe200078e33ff */
[----:B------:R2:W-:Y:S01]  /*0a90*/  STL [R1+0x640], RZ ;  /* 0x000640ff01007387 */ /* 0x0005e20000100800 */
[----:B------:R-:W-:-:S02]  /*0aa0*/  LEA.HI R3, R3, R0, RZ, 0x8 ;  /* 0x0000000003037211 */ /* 0x000fc400078f40ff */
[----:B------:R-:W-:Y:S02]  /*0ab0*/  CS2R R214, SRZ ;  /* 0x0000000000d67805 */ /* 0x000fe4000001ff00 */
[----:B------:R-:W-:Y:S01]  /*0ac0*/  CS2R R216, SRZ ;  /* 0x0000000000d87805 */ /* 0x000fe2000001ff00 */
[----:B------:R2:W-:Y:S01]  /*0ad0*/  STL [R1+0x644], RZ ;  /* 0x000644ff01007387 */ /* 0x0005e20000100800 */
[----:B------:R-:W-:Y:S01]  /*0ae0*/  IMAD.SHL.U32 R8, R2, 0x4, RZ ;  /* 0x0000000402087824 */ /* 0x000fe200078e00ff */
[----:B------:R-:W-:Y:S01]  /*0af0*/  CS2R R218, SRZ ;  /* 0x0000000000da7805 */ /* 0x000fe2000001ff00 */
[----:B------:R-:W-:Y:S01]  /*0b00*/  IMAD.MOV R2, RZ, RZ, -R2 ;  /* 0x000000ffff027224 */ /* 0x000fe200078e0a02 */
[----:B------:R2:W-:Y:S01]  /*0b10*/  STL [R1+0x648], RZ ;  /* 0x000648ff01007387 */ /* 0x0005e20000100800 */
[----:B------:R-:W-:Y:S02]  /*0b20*/  CS2R R220, SRZ ;  /* 0x0000000000dc7805 */ /* 0x000fe4000001ff00 */
[----:B------:R-:W-:Y:S01]  /*0b30*/  LEA.HI.SX32 R3, R3, -R8, 0x18 ;  /* 0x8000000803037211 */ /* 0x000fe200078fc2ff */
[----:B------:R-:W-:Y:S01]  /*0b40*/  IMAD R10, R4, R2, R5 ;  /* 0x00000002040a7224 */ /* 0x000fe200078e0205 */
[----:B------:R2:W-:Y:S01]  /*0b50*/  STL [R1+0x64c], RZ ;  /* 0x00064cff01007387 */ /* 0x0005e20000100800 */
[----:B------:R-:W-:-:S02]  /*0b60*/  CS2R R222, SRZ ;  /* 0x0000000000de7805 */ /* 0x000fc4000001ff00 */
[----:B------:R-:W-:Y:S02]  /*0b70*/  VIMNMX R11, R3, 0x4, PT ;  /* 0x00000004030b7848 */ /* 0x000fe40003fe0100 */
[----:B------:R-:W-:Y:S01]  /*0b80*/  CS2R R224, SRZ ;  /* 0x0000000000e07805 */ /* 0x000fe2000001ff00 */
[----:B------:R2:W-:Y:S01]  /*0b90*/  STL [R1+0x650], RZ ;  /* 0x000650ff01007387 */ /* 0x0005e20000100800 */
[----:B------:R-:W-:Y:S02]  /*0ba0*/  IABS R4, R10 ;  /* 0x0000000a00047213 */ /* 0x000fe40000000000 */
[----:B------:R-:W-:Y:S02]  /*0bb0*/  CS2R R226, SRZ ;  /* 0x0000000000e27805 */ /* 0x000fe4000001ff00 */
[----:B------:R-:W-:Y:S01]  /*0bc0*/  IABS R9, R11 ;  /* 0x0000000b00097213 */ /* 0x000fe20000000000 */
[----:B------:R2:W-:Y:S01]  /*0bd0*/  STL [R1+0x654], RZ ;  /* 0x000654ff01007387 */ /* 0x0005e20000100800 */
[----:B------:R-:W-:-:S02]  /*0be0*/  CS2R R228, SRZ ;  /* 0x0000000000e47805 */ /* 0x000fc4000001ff00 */
        /* <DEDUP_REMOVED lines=16> */
[----:B0-----:R-:W0:Y:S02]  /*0cf0*/  MUFU.RCP R0, R0 ;  /* 0x0000000000007308 */ /* 0x001e240000001000 */
[----:B------:R2:W-:Y:S04]  /*0d00*/  STL [R1+0x668], RZ ;  /* 0x000668ff01007387 */ /* 0x0005e80000100800 */
[----:B------:R2:W-:Y:S04]  /*0d10*/  STL [R1+0x66c], RZ ;  /* 0x00066cff01007387 */ /* 0x0005e80000100800 */
[----:B------:R2:W-:Y:S04]  /*0d20*/  STL [R1+0x670], RZ ;  /* 0x000670ff01007387 */ /* 0x0005e80000100800 */
[----:B------:R2:W-:Y:S01]  /*0d30*/  STL [R1+0x674], RZ ;  /* 0x000674ff01007387 */ /* 0x0005e20000100800 */
[----:B0-----:R-:W-:-:S03]  /*0d40*/  VIADD R3, R0, 0xffffffe ;  /* 0x0ffffffe00037836 */ /* 0x001fc60000000000 */
[----:B------:R2:W-:Y:S04]  /*0d50*/  STL [R1+0x678], RZ ;  /* 0x000678ff01007387 */ /* 0x0005e80000100800 */
[----:B------:R2:W-:Y:S01]  /*0d60*/  STL [R1+0x67c], RZ ;  /* 0x00067cff01007387 */ /* 0x0005e20000100800 */
[----:B------:R-:W0:Y:S03]  /*0d70*/  F2I.FTZ.U32.TRUNC.NTZ R3, R3 ;  /* 0x0000000300037305 */ /* 0x000e26000021f000 */
[----:B------:R2:W-:Y:S04]  /*0d80*/  STL [R1+0x680], RZ ;  /* 0x000680ff01007387 */ /* 0x0005e80000100800 */
[----:B------:R2:W-:Y:S04]  /*0d90*/  STL [R1+0x684], RZ ;  /* 0x000684ff01007387 */ /* 0x0005e80000100800 */
[----:B------:R2:W-:Y:S04]  /*0da0*/  STL [R1+0x688], RZ ;  /* 0x000688ff01007387 */ /* 0x0005e80000100800 */
[----:B------:R2:W-:Y:S01]  /*0db0*/  STL [R1+0x68c], RZ ;  /* 0x00068cff01007387 */ /* 0x0005e20000100800 */
[----:B0-----:R-:W-:-:S03]  /*0dc0*/  IMAD.MOV R12, RZ, RZ, -R3 ;  /* 0x000000ffff0c7224 */ /* 0x001fc600078e0a03 */
[----:B------:R2:W-:Y:S01]  /*0dd0*/  STL [R1+0x690], RZ ;  /* 0x000690ff01007387 */ /* 0x0005e20000100800 */
[----:B------:R-:W-:Y:S01]  /*0de0*/  IMAD.MOV.U32 R2, RZ, RZ, R12 ;  /* 0x000000ffff027224 */ /* 0x000fe200078e000c */
[----:B------:R-:W-:Y:S02]  /*0df0*/  IABS R12, R11 ;  /* 0x0000000b000c7213 */ /* 0x000fe40000000000 */
[----:B------:R2:W-:Y:S01]  /*0e00*/  STL [R1+0x694], RZ ;  /* 0x000694ff01007387 */ /* 0x0005e20000100800 */
[----:B------:R-:W-:Y:S02]  /*0e10*/  IMAD R5, R2, R9, RZ ;  /* 0x0000000902057224 */ /* 0x000fe400078e02ff */
[----:B------:R-:W-:Y:S01]  /*0e20*/  IMAD.MOV.U32 R2, RZ, RZ, RZ ;  /* 0x000000ffff027224 */ /* 0x000fe200078e00ff */
[----:B------:R2:W-:Y:S01]  /*0e30*/  STL [R1+0x698], RZ ;  /* 0x000698ff01007387 */ /* 0x0005e20000100800 */
[----:B------:R-:W-:Y:S01]  /*0e40*/  IMAD.MOV R0, RZ, RZ, -R12 ;  /* 0x000000ffff007224 */ /* 0x000fe200078e0a0c */
[----:B------:R-:W-:Y:S01]  /*0e50*/  CS2R R12, SRZ ;  /* 0x00000000000c7805 */ /* 0x000fe2000001ff00 */
[----:B------:R-:W-:Y:S01]  /*0e60*/  IMAD.HI.U32 R2, R3, R5, R2 ;  /* 0x0000000503027227 */ /* 0x000fe200078e0002 */
[----:B------:R2:W-:Y:S04]  /*0e70*/  STL [R1+0x69c], RZ ;  /* 0x00069cff01007387 */ /* 0x0005e80000100800 */
[----:B------:R2:W-:Y:S01]  /*0e80*/  STL [R1+0x6a0], RZ ;  /* 0x0006a0ff01007387 */ /* 0x0005e20000100800 */
[----:B------:R-:W-:-:S03]  /*0e90*/  IMAD.HI.U32 R3, R2, R4, RZ ;  /* 0x0000000402037227 */ /* 0x000fc600078e00ff */
[----:B------:R2:W-:Y:S01]  /*0ea0*/  STL [R1+0x6a4], RZ ;  /* 0x0006a4ff01007387 */ /* 0x0005e20000100800 */
[----:B------:R-:W-:-:S03]  /*0eb0*/  IMAD R0, R3, R0, R4 ;  /* 0x0000000003007224 */ /* 0x000fc600078e0204 */
[----:B------:R2:W-:Y:S02]  /*0ec0*/  STL [R1+0x6a8], RZ ;  /* 0x0006a8ff01007387 */ /* 0x0005e40000100800 */
[----:B------:R-:W-:Y:S02]  /*0ed0*/  ISETP.GT.U32.AND P1, PT, R9, R0, PT ;  /* 0x000000000900720c */ /* 0x000fe40003f24070 */
[----:B------:R2:W-:Y:S04]  /*0ee0*/  STL [R1+0x6ac], RZ ;  /* 0x0006acff01007387 */ /* 0x0005e80000100800 */
[----:B------:R2:W-:Y:S04]  /*0ef0*/  STL [R1+0x6b0], RZ ;  /* 0x0006b0ff01007387 */ /* 0x0005e80000100800 */
[----:B------:R2:W-:Y:S03]  /*0f00*/  STL [R1+0x6b4], RZ ;  /* 0x0006b4ff01007387 */ /* 0x0005e60000100800 */
[----:B------:R-:W-:Y:S01]  /*0f10*/  @!P1 IMAD.IADD R0, R0, 0x1, -R9 ;  /* 0x0000000100009824 */ /* 0x000fe200078e0a09 */
[----:B------:R2:W-:Y:S01]  /*0f20*/  STL [R1+0x6b8], RZ ;  /* 0x0006b8ff01007387 */ /* 0x0005e20000100800 */
[----:B------:R-:W-:Y:S01]  /*0f30*/  @!P1 VIADD R3, R3, 0x1 ;  /* 0x0000000103039836 */ /* 0x000fe20000000000 */
[----:B------:R-:W-:-:S02]  /*0f40*/  ISETP.NE.AND P1, PT, R11, RZ, PT ;  /* 0x000000ff0b00720c */ /* 0x000fc40003f25270 */
[----:B------:R2:W-:Y:S01]  /*0f50*/  STL [R1+0x6bc], RZ ;  /* 0x0006bcff01007387 */ /* 0x0005e20000100800 */
[----:B------:R-:W-:Y:S02]  /*0f60*/  ISETP.GE.U32.AND P0, PT, R0, R9, PT ;  /* 0x000000090000720c */ /* 0x000fe40003f06070 */
[----:B------:R-:W-:Y:S01]  /*0f70*/  LOP3.LUT R0, R10, R11, RZ, 0x3c, !PT ;  /* 0x0000000b0a007212 */ /* 0x000fe200078e3cff */
[----:B------:R2:W-:Y:S03]  /*0f80*/  STL [R1+0x6c0], RZ ;  /* 0x0006c0ff01007387 */ /* 0x0005e60000100800 */
[----:B------:R-:W-:Y:S01]  /*0f90*/  ISETP.GE.AND P2, PT, R0, RZ, PT ;  /* 0x000000ff0000720c */ /* 0x000fe20003f46270 */
[----:B------:R2:W-:Y:S04]  /*0fa0*/  STL [R1+0x6c4], RZ ;  /* 0x0006c4ff01007387 */ /* 0x0005e80000100800 */
[----:B------:R2:W-:Y:S02]  /*0fb0*/  STL [R1+0x6c8], RZ ;  /* 0x0006c8ff01007387 */ /* 0x0005e40000100800 */
[----:B------:R-:W-:-:S02]  /*0fc0*/  @P0 VIADD R3, R3, 0x1 ;  /* 0x0000000103030836 */ /* 0x000fc40000000000 */
[----:B------:R2:W-:Y:S04]  /*0fd0*/  STL [R1+0x6cc], RZ ;  /* 0x0006ccff01007387 */ /* 0x0005e80000100800 */
[----:B------:R2:W-:Y:S01]  /*0fe0*/  STL [R1+0x6d0], RZ ;  /* 0x0006d0ff01007387 */ /* 0x0005e20000100800 */
[----:B------:R-:W-:Y:S01]  /*0ff0*/  @!P2 IMAD.MOV R3, RZ, RZ, -R3 ;  /* 0x000000ffff03a224 */ /* 0x000fe200078e0a03 */
[----:B------:R-:W-:Y:S02]  /*1000*/  @!P1 LOP3.LUT R3, RZ, R11, RZ, 0x33, !PT ;  /* 0x0000000bff039212 */ /* 0x000fe400078e33ff */
[----:B------:R2:W-:Y:S03]  /*1010*/  STL [R1+0x6d4], RZ ;  /* 0x0006d4ff01007387 */ /* 0x0005e60000100800 */
[----:B------:R-:W-:Y:S01]  /*1020*/  IMAD.MOV R0, RZ, RZ, -R3 ;  /* 0x000000ffff007224 */ /* 0x000fe200078e0a03 */
[----:B------:R2:W-:Y:S01]  /*1030*/  STL [R1+0x6d8], RZ ;  /* 0x0006d8ff01007387 */ /* 0x0005e20000100800 */
[----:B------:R-:W-:-:S02]  /*1040*/  IMAD.SHL.U32 R3, R3, 0x200, RZ ;  /* 0x0000020003037824 */ /* 0x000fc400078e00ff */
[----:B------:R-:W-:Y:S01]  /*1050*/  IMAD R0, R11, R0, R10 ;  /* 0x000000000b007224 */ /* 0x000fe200078e020a */
[----:B------:R2:W-:Y:S01]  /*1060*/  STL [R1+0x6dc], RZ ;  /* 0x0006dcff01007387 */ /* 0x0005e20000100800 */
[----:B------:R-:W-:Y:S02]  /*1070*/  CS2R R10, SRZ ;  /* 0x00000000000a7805 */ /* 0x000fe4000001ff00 */
[----:B------:R-:W-:Y:S01]  /*1080*/  IMAD.IADD R0, R8, 0x1, R0 ;  /* 0x0000000108007824 */ /* 0x000fe200078e0200 */
[----:B------:R2:W-:Y:S01]  /*1090*/  STL [R1+0x6e0], RZ ;  /* 0x0006e0ff01007387 */ /* 0x0005e20000100800 */
[----:B------:R-:W-:-:S03]  /*10a0*/  CS2R R8, SRZ ;  /* 0x0000000000087805 */ /* 0x000fc6000001ff00 */
[----:B------:R2:W-:Y:S04]  /*10b0*/  STL [R1+0x6e4], RZ ;  /* 0x0006e4ff01007387 */ /* 0x0005e80000100800 */
        /* <DEDUP_REMOVED lines=146> */
[----:B------:R2:W-:Y:S01]  /*19e0*/  STL [R1+0xe20], RZ ;  /* 0x000e20ff01007387 */ /* 0x0005e20000100800 */
[----:B------:R-:W0:Y:S03]  /*19f0*/  S2R R2, SR_TID.X ;  /* 0x0000000000027919 */ /* 0x000e260000002100 */
        /* <DEDUP_REMOVED lines=8> */
[----:B0-----:R-:W-:-:S02]  /*1a80*/  LOP3.LUT R5, R2, 0x7f, RZ, 0xc0, !PT ;  /* 0x0000007f02057812 */ /* 0x001fc400078ec0ff */
[----:B------:R-:W-:Y:S01]  /*1a90*/  LOP3.LUT R48, R2, 0x60, RZ, 0xc0, !PT ;  /* 0x0000006002307812 */ /* 0x000fe200078ec0ff */
[----:B------:R2:W-:Y:S02]  /*1aa0*/  STL [R1+0xe44], RZ ;  /* 0x000e44ff01007387 */ /* 0x0005e40000100800 */
[----:B------:R-:W-:Y:S02]  /*1ab0*/  IMAD R4, R0, 0x100, R5 ;  /* 0x0000010000047824 */ /* 0x000fe400078e0205 */
[----:B------:R2:W-:Y:S01]  /*1ac0*/  STL [R1+0xe48], RZ ;  /* 0x000e48ff01007387 */ /* 0x0005e20000100800 */
[----:B------:R-:W0:Y:S01]  /*1ad0*/  LDC R0, c[0x0][0x230] ;  /* 0x00008c00ff007b82 */ /* 0x000e220000000800 */
[----:B------:R-:W-:Y:S02]  /*1ae0*/  VIADD R5, R4, 0x80 ;  /* 0x0000008004057836 */ /* 0x000fe40000000000 */
[----:B------:R2:W-:Y:S04]  /*1af0*/  STL [R1+0xe4c], RZ ;  /* 0x000e4cff01007387 */ /* 0x0005e80000100800 */
[----:B------:R2:W-:Y:S04]  /*1b00*/  STL [R1+0xe50], RZ ;  /* 0x000e50ff01007387 */ /* 0x0005e80000100800 */
[----:B------:R2:W-:Y:S04]  /*1b10*/  STL [R1+0xe54], RZ ;  /* 0x000e54ff01007387 */ /* 0x0005e80000100800 */
[----:B------:R2:W-:Y:S04]  /*1b20*/  STL [R1+0xe58], RZ ;  /* 0x000e58ff01007387 */ /* 0x0005e80000100800 */
[----:B------:R2:W-:Y:S04]  /*1b30*/  STL [R1+0xe5c], RZ ;  /* 0x000e5cff01007387 */ /* 0x0005e80000100800 */
[----:B------:R2:W-:Y:S01]  /*1b40*/  STL [R1+0xe60], RZ ;  /* 0x000e60ff01007387 */ /* 0x0005e20000100800 */
[----:B0-----:R-:W-:-:S03]  /*1b50*/  VIADD R0, R0, 0x1f ;  /* 0x0000001f00007836 */ /* 0x001fc60000000000 */
[----:B------:R2:W-:Y:S02]  /*1b60*/  STL [R1+0xe64], RZ ;  /* 0x000e64ff01007387 */ /* 0x0005e40000100800 */
[----:B------:R-:W-:Y:S02]  /*1b70*/  ISETP.GE.AND P0, PT, R0, 0x20, PT ;  /* 0x000000200000780c */ /* 0x000fe40003f06270 */
        /* <DEDUP_REMOVED lines=46> */
[----:B------:R-:W-:Y:S05]  /*1e60*/  @!P0 BRA `(.L_x_0) ;  /* 0x0000025c00188947 */ /* 0x000fea0003800000 */
[----:B------:R-:W-:Y:S01]  /*1e70*/  IABS R16, R6 ;  /* 0x0000000600107213 */ /* 0x000fe20000000000 */
[----:B------:R-:W-:Y:S01]  /*1e80*/  ULDC UR8, c[0x0][0x23c] ;  /* 0x00008f0000087ab9 */ /* 0x000fe20000000800 */
[----:B------:R-:W-:Y:S01]  /*1e90*/  IABS R11, R7 ;  /* 0x00000007000b7213 */ /* 0x000fe20000000000 */
[----:B------:R-:W-:Y:S01]  /*1ea0*/  ULDC UR5, c[0x0][0x234] ;  /* 0x00008d0000057ab9 */ /* 0x000fe20000000800 */
[----:B------:R-:W0:Y:S01]  /*1eb0*/  I2F.RP R10, R16 ;  /* 0x00000010000a7306 */ /* 0x000e220000209400 */
[----:B------:R-:W-:Y:S01]  /*1ec0*/  IABS R14, R5 ;  /* 0x00000005000e7213 */ /* 0x000fe20000000000 */
[----:B------:R-:W-:Y:S01]  /*1ed0*/  ULDC.64 UR6, c[0x0][0x218] ;  /* 0x0000860000067ab9 */ /* 0x000fe20000000a00 */
[----:B------:R-:W-:Y:S01]  /*1ee0*/  IABS R17, R4 ;  /* 0x0000000400117213 */ /* 0x000fe20000000000 */
[----:B------:R-:W-:Y:S01]  /*1ef0*/  ULDC.64 UR10, c[0x0][0x210] ;  /* 0x00008400000a7ab9 */ /* 0x000fe20000000a00 */
[----:B------:R-:W-:Y:S01]  /*1f00*/  SHF.R.S32.HI R77, RZ, 0x1f, R0 ;  /* 0x0000001fff4d7819 */ /* 0x000fe20000011400 */
[----:B------:R-:W1:Y:S01]  /*1f10*/  LDC R76, c[0x0][0x238] ;  /* 0x00008e00ff4c7b82 */ /* 0x000e620000000800 */
[----:B------:R-:W-:Y:S01]  /*1f20*/  ISETP.GE.AND P6, PT, R4, RZ, PT ;  /* 0x000000ff0400720c */ /* 0x000fe20003fc6270 */
[----:B------:R-:W3:Y:S01]  /*1f30*/  I2F.RP R8, R11 ;  /* 0x0000000b00087306 */ /* 0x000ee20000209400 */
[----:B------:R-:W-:Y:S01]  /*1f40*/  LEA.HI R77, R77, R0, RZ, 0x5 ;  /* 0x000000004d4d7211 */ /* 0x000fe200078f28ff */
[----:B------:R-:W-:Y:S01]  /*1f50*/  USHF.R.U32.HI UR34, URZ, 0x4, UR4 ;  /* 0x000000043f227899 */ /* 0x000fe20008011604 */
[----:B------:R-:W-:Y:S01]  /*1f60*/  ISETP.GE.AND P3, PT, R5, RZ, PT ;  /* 0x000000ff0500720c */ /* 0x000fe20003f66270 */
[----:B------:R-:W-:Y:S01]  /*1f70*/  UMOV UR35, 0x80000020 ;  /* 0x8000002000237882 */ /* 0x000fe20000000000 */
[----:B------:R-:W-:Y:S01]  /*1f80*/  ISETP.NE.AND P5, PT, R6, RZ, PT ;  /* 0x000000ff0600720c */ /* 0x000fe20003fa5270 */
[----:B------:R-:W-:Y:S01]  /*1f90*/  USGXT.U32 UR34, UR34, 0xe ;  /* 0x0000000e2222789a */ /* 0x000fe20008000000 */
[----:B------:R-:W-:Y:S01]  /*1fa0*/  LOP3.LUT R53, R2, 0x1f, RZ, 0xc0, !PT ;  /* 0x0000001f02357812 */ /* 0x000fe200078ec0ff */
[----:B0-----:R-:W0:Y:S01]  /*1fb0*/  MUFU.RCP R10, R10 ;  /* 0x0000000a000a7308 */ /* 0x001e220000001000 */
[----:B------:R-:W-:-:S07]  /*1fc0*/  UMOV UR33, 0x40000040 ;  /* 0x4000004000217882 */ /* 0x000fce0000000000 */
[----:B---3--:R-:W3:Y:S01]  /*1fd0*/  MUFU.RCP R8, R8 ;  /* 0x0000000800087308 */ /* 0x008ee20000001000 */
[----:B0-----:R-:W-:-:S07]  /*1fe0*/  VIADD R9, R10, 0xffffffe ;  /* 0x0ffffffe0a097836 */ /* 0x001fce0000000000 */
[----:B------:R-:W0:Y:S01]  /*1ff0*/  F2I.FTZ.U32.TRUNC.NTZ R9, R9 ;  /* 0x0000000900097305 */ /* 0x000e22000021f000 */
[----:B---3--:R-:W-:Y:S02]  /*2000*/  VIADD R12, R8, 0xffffffe ;  /* 0x0ffffffe080c7836 */ /* 0x008fe40000000000 */
[----:B------:R-:W-:-:S05]  /*2010*/  IMAD.MOV.U32 R8, RZ, RZ, RZ ;  /* 0x000000ffff087224 */ /* 0x000fca00078e00ff */
[----:B------:R-:W3:Y:S01]  /*2020*/  F2I.FTZ.U32.TRUNC.NTZ R13, R12 ;  /* 0x0000000c000d7305 */ /* 0x000ee2000021f000 */
[----:B0-----:R-:W-:-:S04]  /*2030*/  IMAD.MOV R15, RZ, RZ, -R9 ;  /* 0x000000ffff0f7224 */ /* 0x001fc800078e0a09 */
[----:B------:R-:W-:-:S04]  /*2040*/  IMAD R15, R15, R16, RZ ;  /* 0x000000100f0f7224 */ /* 0x000fc800078e02ff */
[----:B------:R-:W-:-:S04]  /*2050*/  IMAD.HI.U32 R10, R9, R15, R8 ;  /* 0x0000000f090a7227 */ /* 0x000fc800078e0008 */
[----:B------:R-:W-:Y:S02]  /*2060*/  IMAD.MOV.U32 R9, RZ, RZ, R14 ;  /* 0x000000ffff097224 */ /* 0x000fe400078e000e */
[----:B------:R-:W-:Y:S02]  /*2070*/  IMAD.MOV.U32 R15, RZ, RZ, R17 ;  /* 0x000000ffff0f7224 */ /* 0x000fe400078e0011 */
[----:B------:R-:W-:-:S04]  /*2080*/  IMAD.HI.U32 R8, R10, R9, RZ ;  /* 0x000000090a087227 */ /* 0x000fc800078e00ff */
[----:B------:R-:W-:-:S04]  /*2090*/  IMAD.HI.U32 R10, R10, R15, RZ ;  /* 0x0000000f0a0a7227 */ /* 0x000fc800078e00ff */
[----:B------:R-:W-:Y:S02]  /*20a0*/  IMAD.MOV R10, RZ, RZ, -R10 ;  /* 0x000000ffff0a7224 */ /* 0x000fe400078e0a0a */
[----:B------:R-:W-:Y:S02]  /*20b0*/  IMAD.MOV R8, RZ, RZ, -R8 ;  /* 0x000000ffff087224 */ /* 0x000fe400078e0a08 */
[----:B------:R-:W-:Y:S01]  /*20c0*/  IMAD R15, R16, R10, R15 ;  /* 0x0000000a100f7224 */ /* 0x000fe200078e020f */
[----:B------:R-:W-:Y:S01]  /*20d0*/  LEA.HI R10, R48, R3, RZ, 0x1b ;  /* 0x00000003300a7211 */ /* 0x000fe200078fd8ff */
[C---:B------:R-:W-:Y:S02]  /*20e0*/  IMAD R14, R16.reuse, R8, R9 ;  /* 0x00000008100e7224 */ /* 0x040fe400078e0209 */
[----:B---3--:R-:W-:Y:S01]  /*20f0*/  IMAD.MOV R12, RZ, RZ, -R13 ;  /* 0x000000ffff0c7224 */ /* 0x008fe200078e0a0d */
[----:B------:R-:W-:Y:S01]  /*2100*/  ISETP.GT.U32.AND P1, PT, R16, R15, PT ;  /* 0x0000000f1000720c */ /* 0x000fe20003f24070 */
[----:B------:R-:W-:Y:S01]  /*2110*/  VIADD R17, R10, 0x1fc ;  /* 0x000001fc0a117836 */ /* 0x000fe20000000000 */
[----:B------:R-:W-:Y:S01]  /*2120*/  ISETP.GT.U32.AND P0, PT, R16, R14, PT ;  /* 0x0000000e1000720c */ /* 0x000fe20003f04070 */
[----:B------:R-:W-:Y:S01]  /*2130*/  IMAD R9, R12, R11, RZ ;  /* 0x0000000b0c097224 */ /* 0x000fe200078e02ff */
[----:B------:R-:W-:Y:S01]  /*2140*/  IABS R138, R10 ;  /* 0x0000000a008a7213 */ /* 0x000fe20000000000 */
[----:B------:R-:W-:Y:S01]  /*2150*/  IMAD.MOV.U32 R12, RZ, RZ, RZ ;  /* 0x000000ffff0c7224 */ /* 0x000fe200078e00ff */
[----:B------:R-:W-:Y:S01]  /*2160*/  IABS R248, R17 ;  /* 0x0000001100f87213 */ /* 0x000fe20000000000 */
[----:B------:R-:W-:-:S02]  /*2170*/  VIADD R18, R10, 0x1f8 ;  /* 0x000001f80a127836 */ /* 0x000fc40000000000 */
[----:B------:R-:W-:-:S03]  /*2180*/  IMAD.HI.U32 R12, R13, R9, R12 ;  /* 0x000000090d0c7227 */ /* 0x000fc600078e000c */
[----:B------:R-:W-:Y:S01]  /*2190*/  IABS R250, R18 ;  /* 0x0000001200fa7213 */ /* 0x000fe20000000000 */
[----:B------:R-:W-:Y:S01]  /*21a0*/  @!P1 IMAD.IADD R15, R15, 0x1, -R16 ;  /* 0x000000010f0f9824 */ /* 0x000fe200078e0a10 */
[----:B------:R-:W-:Y:S01]  /*21b0*/  ISETP.GE.AND P4, PT, R18, RZ, PT ;  /* 0x000000ff1200720c */ /* 0x000fe20003f86270 */
[----:B------:R-:W-:-:S03]  /*21c0*/  IMAD.HI.U32 R13, R12, R138, RZ ;  /* 0x0000008a0c0d7227 */ /* 0x000fc600078e00ff */
[----:B------:R-:W-:Y:S01]  /*21d0*/  ISETP.GT.U32.AND P2, PT, R16, R15, PT ;  /* 0x0000000f1000720c */ /* 0x000fe20003f44070 */
[----:B------:R-:W-:Y:S01]  /*21e0*/  @!P0 IMAD.IADD R14, R14, 0x1, -R16 ;  /* 0x000000010e0e8824 */ /* 0x000fe200078e0a10 */
[----:B------:R-:W-:Y:S01]  /*21f0*/  ISETP.GE.AND P0, PT, R17, RZ, PT ;  /* 0x000000ff1100720c */ /* 0x000fe20003f06270 */
[----:B------:R-:W-:Y:S02]  /*2200*/  IMAD.MOV R13, RZ, RZ, -R13 ;  /* 0x000000ffff0d7224 */ /* 0x000fe400078e0a0d */
[----:B------:R-:W-:Y:S01]  /*2210*/  VIADD R17, R10, 0x1f4 ;  /* 0x000001f40a117836 */ /* 0x000fe20000000000 */
[----:B------:R-:W-:Y:S01]  /*2220*/  ISETP.GT.U32.AND P1, PT, R16, R14, PT ;  /* 0x0000000e1000720c */ /* 0x000fe20003f24070 */
[----:B------:R-:W-:Y:S01]  /*2230*/  IMAD R138, R11, R13, R138 ;  /* 0x0000000d0b8a7224 */ /* 0x000fe200078e028a */
[----:B------:R-:W-:Y:S01]  /*2240*/  LOP3.LUT R13, RZ, R6, RZ, 0x33, !PT ;  /* 0x00000006ff0d7212 */ /* 0x000fe200078e33ff */
[----:B------:R-:W-:Y:S01]  /*2250*/  IMAD.HI.U32 R8, R12, R248, RZ ;  /* 0x000000f80c087227 */ /* 0x000fe200078e00ff */
[----:B------:R-:W-:-:S03]  /*2260*/  IABS R252, R17 ;  /* 0x0000001100fc7213 */ /* 0x000fc60000000000 */
[----:B------:R-:W-:Y:S01]  /*2270*/  @!P2 IMAD.IADD R15, R15, 0x1, -R16 ;  /* 0x000000010f0fa824 */ /* 0x000fe200078e0a10 */
[----:B------:R-:W-:Y:S01]  /*2280*/  ISETP.GT.U32.AND P2, PT, R11, R138, PT ;  /* 0x0000008a0b00720c */ /* 0x000fe20003f44070 */
[----:B------:R-:W-:-:S04]  /*2290*/  IMAD.HI.U32 R9, R12, R250, RZ ;  /* 0x000000fa0c097227 */ /* 0x000fc800078e00ff */
[----:B------:R-:W-:Y:S02]  /*22a0*/  IMAD.MOV R8, RZ, RZ, -R8 ;  /* 0x000000ffff087224 */ /* 0x000fe400078e0a08 */
[----:B------:R-:W-:-:S04]  /*22b0*/  IMAD.HI.U32 R0, R12, R252, RZ ;  /* 0x000000fc0c007227 */ /* 0x000fc800078e00ff */
[----:B------:R-:W-:Y:S02]  /*22c0*/  IMAD.MOV R9, RZ, RZ, -R9 ;  /* 0x000000ffff097224 */ /* 0x000fe400078e0a09 */
[C---:B------:R-:W-:Y:S02]  /*22d0*/  IMAD R248, R11.reuse, R8, R248 ;  /* 0x000000080bf87224 */ /* 0x040fe400078e02f8 */
[----:B------:R-:W-:Y:S02]  /*22e0*/  IMAD.MOV R0, RZ, RZ, -R0 ;  /* 0x000000ffff007224 */ /* 0x000fe400078e0a00 */
[C---:B------:R-:W-:Y:S02]  /*22f0*/  IMAD R250, R11.reuse, R9, R250 ;  /* 0x000000090bfa7224 */ /* 0x040fe400078e02fa */
[----:B------:R-:W-:Y:S01]  /*2300*/  @!P1 IMAD.IADD R14, R14, 0x1, -R16 ;  /* 0x000000010e0e9824 */ /* 0x000fe200078e0a10 */
[C---:B------:R-:W-:Y:S01]  /*2310*/  ISETP.GT.U32.AND P1, PT, R11.reuse, R248, PT ;  /* 0x000000f80b00720c */ /* 0x040fe20003f24070 */
[----:B------:R-:W-:-:S02]  /*2320*/  IMAD R252, R11, R0, R252 ;  /* 0x000000000bfc7224 */ /* 0x000fc400078e02fc */
[----:B------:R-:W-:Y:S01]  /*2330*/  @!P2 IMAD.IADD R138, R138, 0x1, -R11 ;  /* 0x000000018a8aa824 */ /* 0x000fe200078e0a0b */
[C---:B------:R-:W-:Y:S01]  /*2340*/  ISETP.GT.U32.AND P2, PT, R11.reuse, R250, PT ;  /* 0x000000fa0b00720c */ /* 0x040fe20003f44070 */
[----:B------:R-:W-:Y:S01]  /*2350*/  @!P6 IMAD.MOV R15, RZ, RZ, -R15 ;  /* 0x000000ffff0fe224 */ /* 0x000fe200078e0a0f */
[----:B------:R-:W-:Y:S01]  /*2360*/  ISETP.GT.U32.AND P6, PT, R11, R252, PT ;  /* 0x000000fc0b00720c */ /* 0x000fe20003fc4070 */
[C---:B------:R-:W-:Y:S02]  /*2370*/  VIADD R16, R10.reuse, 0x1f0 ;  /* 0x000001f00a107836 */ /* 0x040fe40000000000 */
[----:B------:R-:W-:Y:S01]  /*2380*/  VIADD R18, R10, 0x1ec ;  /* 0x000001ec0a127836 */ /* 0x000fe20000000000 */
[----:B------:R-:W-:Y:S01]  /*2390*/  SEL R8, R13, R15, !P5 ;  /* 0x0000000f0d087207 */ /* 0x000fe20006800000 */
[----:B------:R-:W-:Y:S01]  /*23a0*/  @!P3 IMAD.MOV R14, RZ, RZ, -R14 ;  /* 0x000000ffff0eb224 */ /* 0x000fe200078e0a0e */
[----:B------:R-:W-:Y:S01]  /*23b0*/  IABS R32, R16 ;  /* 0x0000001000207213 */ /* 0x000fe20000000000 */
[--C-:B------:R-:W-:Y:S01]  /*23c0*/  @!P1 IMAD.IADD R248, R248, 0x1, -R11.reuse ;  /* 0x00000001f8f89824 */ /* 0x100fe200078e0a0b */
[----:B------:R-:W-:Y:S01]  /*23d0*/  IABS R136, R18 ;  /* 0x0000001200887213 */ /* 0x000fe20000000000 */
[----:B------:R-:W-:Y:S01]  /*23e0*/  VIADD R15, R10, 0x1e4 ;  /* 0x000001e40a0f7836 */ /* 0x000fe20000000000 */
[C---:B------:R-:W-:Y:S01]  /*23f0*/  ISETP.GT.U32.AND P3, PT, R11.reuse, R138, PT ;  /* 0x0000008a0b00720c */ /* 0x040fe20003f64070 */
[--C-:B------:R-:W-:Y:S01]  /*2400*/  @!P2 IMAD.IADD R250, R250, 0x1, -R11.reuse ;  /* 0x00000001fafaa824 */ /* 0x100fe200078e0a0b */
[----:B------:R-:W-:Y:S01]  /*2410*/  ISETP.GT.U32.AND P2, PT, R11, R248, PT ;  /* 0x000000f80b00720c */ /* 0x000fe20003f44070 */
[----:B------:R-:W-:Y:S01]  /*2420*/  @!P6 IMAD.IADD R252, R252, 0x1, -R11 ;  /* 0x00000001fcfce824 */ /* 0x000fe200078e0a0b */
[----:B------:R-:W-:Y:S01]  /*2430*/  ISETP.GE.AND P1, PT, R16, RZ, PT ;  /* 0x000000ff1000720c */ /* 0x000fe20003f26270 */
[----:B------:R-:W-:Y:S01]  /*2440*/  IMAD.HI.U32 R0, R12, R32, RZ ;  /* 0x000000200c007227 */ /* 0x000fe200078e00ff */
[----:B------:R-:W-:-:S02]  /*2450*/  SEL R9, R13, R14, !P5 ;  /* 0x0000000e0d097207 */ /* 0x000fc40006800000 */
[----:B------:R-:W-:Y:S01]  /*2460*/  ISETP.GT.U32.AND P6, PT, R11, R252, PT ;  /* 0x000000fc0b00720c */ /* 0x000fe20003fc4070 */
[----:B------:R-:W-:Y:S01]  /*2470*/  IMAD.HI.U32 R6, R12, R136, RZ ;  /* 0x000000880c067227 */ /* 0x000fe200078e00ff */
[----:B------:R-:W-:Y:S02]  /*2480*/  IABS R134, R15 ;  /* 0x0000000f00867213 */ /* 0x000fe40000000000 */
[----:B------:R-:W-:Y:S01]  /*2490*/  ISETP.GE.AND P5, PT, R17, RZ, PT ;  /* 0x000000ff1100720c */ /* 0x000fe20003fa6270 */
[----:B------:R-:W-:Y:S02]  /*24a0*/  IMAD.MOV R0, RZ, RZ, -R0 ;  /* 0x000000ffff007224 */ /* 0x000fe400078e0a00 */
[----:B------:R-:W-:Y:S02]  /*24b0*/  IMAD.MOV R6, RZ, RZ, -R6 ;  /* 0x000000ffff067224 */ /* 0x000fe400078e0a06 */
[C---:B------:R-:W-:Y:S02]  /*24c0*/  IMAD R32, R11.reuse, R0, R32 ;  /* 0x000000000b207224 */ /* 0x040fe400078e0220 */
[----:B------:R-:W-:-:S02]  /*24d0*/  IMAD R136, R11, R6, R136 ;  /* 0x000000060b887224 */ /* 0x000fc400078e0288 */
[--C-:B------:R-:W-:Y:S01]  /*24e0*/  @!P2 IMAD.IADD R248, R248, 0x1, -R11.reuse ;  /* 0x00000001f8f8a824 */ /* 0x100fe200078e0a0b */
[C---:B------:R-:W-:Y:S01]  /*24f0*/  ISETP.GT.U32.AND P2, PT, R11.reuse, R32, PT ;  /* 0x000000200b00720c */ /* 0x040fe20003f44070 */
[--C-:B------:R-:W-:Y:S01]  /*2500*/  @!P6 IMAD.IADD R252, R252, 0x1, -R11.reuse ;  /* 0x00000001fcfce824 */ /* 0x100fe200078e0a0b */
[C---:B------:R-:W-:Y:S01]  /*2510*/  ISETP.GT.U32.AND P6, PT, R11.reuse, R136, PT ;  /* 0x000000880b00720c */ /* 0x040fe20003fc4070 */
[----:B------:R-:W-:Y:S01]  /*2520*/  @!P3 IMAD.IADD R138, R138, 0x1, -R11 ;  /* 0x000000018a8ab824 */ /* 0x000fe200078e0a0b */
[----:B------:R-:W-:Y:S01]  /*2530*/  ISETP.GT.U32.AND P3, PT, R11, R250, PT ;  /* 0x000000fa0b00720c */ /* 0x000fe20003f64070 */
[C---:B------:R-:W-:Y:S02]  /*2540*/  VIADD R16, R10.reuse, 0x1e0 ;  /* 0x000001e00a107836 */ /* 0x040fe40000000000 */
[----:B------:R-:W-:Y:S02]  /*2550*/  VIADD R14, R10, 0x1e8 ;  /* 0x000001e80a0e7836 */ /* 0x000fe40000000000 */
[----:B------:R-:W-:Y:S01]  /*2560*/  IMAD.HI.U32 R6, R12, R134, RZ ;  /* 0x000000860c067227 */ /* 0x000fe200078e00ff */
[----:B------:R-:W-:-:S02]  /*2570*/  IABS R40, R16 ;  /* 0x0000001000287213 */ /* 0x000fc40000000000 */
[----:B------:R-:W-:Y:S01]  /*2580*/  IABS R38, R14 ;  /* 0x0000000e00267213 */ /* 0x000fe20000000000 */
[--C-:B------:R-:W-:Y:S01]  /*2590*/  @!P2 IMAD.IADD R32, R32, 0x1, -R11.reuse ;  /* 0x000000012020a824 */ /* 0x100fe200078e0a0b */
[----:B------:R-:W-:Y:S01]  /*25a0*/  ISETP.GE.AND P2, PT, R18, RZ, PT ;  /* 0x000000ff1200720c */ /* 0x000fe20003f46270 */
[--C-:B------:R-:W-:Y:S02]  /*25b0*/  @!P6 IMAD.IADD R136, R136, 0x1, -R11.reuse ;  /* 0x000000018888e824 */ /* 0x100fe400078e0a0b */
[----:B------:R-:W-:Y:S01]  /*25c0*/  @!P3 IMAD.IADD R250, R250, 0x1, -R11 ;  /* 0x00000001fafab824 */ /* 0x000fe200078e0a0b */
[----:B------:R-:W-:Y:S01]  /*25d0*/  ISETP.GT.U32.AND P6, PT, R11, R32, PT ;  /* 0x000000200b00720c */ /* 0x000fe20003fc4070 */
[----:B------:R-:W-:Y:S01]  /*25e0*/  IMAD.HI.U32 R13, R12, R40, RZ ;  /* 0x000000280c0d7227 */ /* 0x000fe200078e00ff */
[----:B------:R-:W-:-:S03]  /*25f0*/  ISETP.GE.AND P3, PT, R10, RZ, PT ;  /* 0x000000ff0a00720c */ /* 0x000fc60003f66270 */
[----:B------:R-:W-:-:S04]  /*2600*/  IMAD.HI.U32 R0, R12, R38, RZ ;  /* 0x000000260c007227 */ /* 0x000fc800078e00ff */
[----:B------:R-:W-:Y:S02]  /*2610*/  IMAD.MOV R13, RZ, RZ, -R13 ;  /* 0x000000ffff0d7224 */ /* 0x000fe400078e0a0d */
[----:B------:R-:W-:Y:S02]  /*2620*/  IMAD.MOV R0, RZ, RZ, -R0 ;  /* 0x000000ffff007224 */ /* 0x000fe400078e0a00 */
[C---:B------:R-:W-:Y:S02]  /*2630*/  IMAD R40, R11.reuse, R13, R40 ;  /* 0x0000000d0b287224 */ /* 0x040fe400078e0228 */
[----:B------:R-:W-:Y:S02]  /*2640*/  IMAD.MOV R6, RZ, RZ, -R6 ;  /* 0x000000ffff067224 */ /* 0x000fe400078e0a06 */
[----:B------:R-:W-:Y:S02]  /*2650*/  IMAD R38, R11, R0, R38 ;  /* 0x000000000b267224 */ /* 0x000fe400078e0226 */
[----:B------:R-:W-:-:S02]  /*2660*/  VIADD R17, R10, 0x1dc ;  /* 0x000001dc0a117836 */ /* 0x000fc40000000000 */
[----:B------:R-:W-:Y:S01]  /*2670*/  @!P6 IMAD.IADD R32, R32, 0x1, -R11 ;  /* 0x000000012020e824 */ /* 0x000fe200078e0a0b */
[C---:B------:R-:W-:Y:S01]  /*2680*/  ISETP.GT.U32.AND P6, PT, R11.reuse, R40, PT ;  /* 0x000000280b00720c */ /* 0x040fe20003fc4070 */
[C---:B------:R-:W-:Y:S01]  /*2690*/  IMAD R134, R11.reuse, R6, R134 ;  /* 0x000000060b867224 */ /* 0x040fe200078e0286 */
[----:B------:R-:W-:Y:S01]  /*26a0*/  IABS R132, R17 ;  /* 0x0000001100847213 */ /* 0x000fe20000000000 */
[----:B------:R-:W-:Y:S01]  /*26b0*/  @!P3 IMAD.MOV R138, RZ, RZ, -R138 ;  /* 0x000000ffff8ab224 */ /* 0x000fe200078e0a8a */
[C---:B------:R-:W-:Y:S01]  /*26c0*/  ISETP.GT.U32.AND P3, PT, R11.reuse, R38, PT ;  /* 0x000000260b00720c */ /* 0x040fe20003f64070 */
[----:B------:R-:W-:Y:S01]  /*26d0*/  @!P0 IMAD.MOV R248, RZ, RZ, -R248 ;  /* 0x000000fffff88224 */ /* 0x000fe200078e0af8 */
[C---:B------:R-:W-:Y:S01]  /*26e0*/  ISETP.GT.U32.AND P0, PT, R11.reuse, R136, PT ;  /* 0x000000880b00720c */ /* 0x040fe20003f04070 */
[----:B------:R-:W-:Y:S01]  /*26f0*/  @!P4 IMAD.MOV R250, RZ, RZ, -R250 ;  /* 0x000000fffffac224 */ /* 0x000fe200078e0afa */
[----:B------:R-:W-:Y:S01]  /*2700*/  ISETP.GT.U32.AND P4, PT, R11, R134, PT ;  /* 0x000000860b00720c */ /* 0x000fe20003f84070 */
[----:B------:R-:W-:-:S04]  /*2710*/  IMAD.HI.U32 R0, R12, R132, RZ ;  /* 0x000000840c007227 */ /* 0x000fc800078e00ff */
[----:B------:R-:W-:Y:S02]  /*2720*/  IMAD.MOV R6, RZ, RZ, -R0 ;  /* 0x000000ffff067224 */ /* 0x000fe400078e0a00 */
[--C-:B------:R-:W-:Y:S02]  /*2730*/  @!P6 IMAD.IADD R40, R40, 0x1, -R11.reuse ;  /* 0x000000012828e824 */ /* 0x100fe400078e0a0b */
[----:B------:R-:W-:Y:S02]  /*2740*/  VIADD R13, R10, 0x1d8 ;  /* 0x000001d80a0d7836 */ /* 0x000fe40000000000 */
[--C-:B------:R-:W-:Y:S01]  /*2750*/  @!P0 IMAD.IADD R136, R136, 0x1, -R11.reuse ;  /* 0x0000000188888824 */ /* 0x100fe200078e0a0b */
[----:B------:R-:W-:Y:S01]  /*2760*/  ISETP.GE.AND P0, PT, R15, RZ, PT ;  /* 0x000000ff0f00720c */ /* 0x000fe20003f06270 */
[--C-:B------:R-:W-:Y:S01]  /*2770*/  @!P3 IMAD.IADD R38, R38, 0x1, -R11.reuse ;  /* 0x000000012626b824 */ /* 0x100fe200078e0a0b */
[----:B------:R-:W-:Y:S01]  /*2780*/  IABS R42, R13 ;  /* 0x0000000d002a7213 */ /* 0x000fe20000000000 */
[C---:B------:R-:W-:Y:S01]  /*2790*/  IMAD R132, R11.reuse, R6, R132 ;  /* 0x000000060b847224 */ /* 0x040fe200078e0284 */
[----:B------:R-:W-:Y:S01]  /*27a0*/  ISETP.GE.AND P3, PT, R16, RZ, PT ;  /* 0x000000ff1000720c */ /* 0x000fe20003f66270 */
[----:B------:R-:W-:Y:S01]  /*27b0*/  @!P1 IMAD.MOV R32, RZ, RZ, -R32 ;  /* 0x000000ffff209224 */ /* 0x000fe200078e0a20 */
[C---:B------:R-:W-:Y:S01]  /*27c0*/  ISETP.GT.U32.AND P1, PT, R11.reuse, R40, PT ;  /* 0x000000280b00720c */ /* 0x040fe20003f24070 */
[----:B------:R-:W-:Y:S01]  /*27d0*/  @!P4 IMAD.IADD R134, R134, 0x1, -R11 ;  /* 0x000000018686c824 */ /* 0x000fe200078e0a0b */
[C---:B------:R-:W-:Y:S01]  /*27e0*/  ISETP.GT.U32.AND P4, PT, R11.reuse, R38, PT ;  /* 0x000000260b00720c */ /* 0x040fe20003f84070 */
[----:B------:R-:W-:Y:S01]  /*27f0*/  @!P2 IMAD.MOV R136, RZ, RZ, -R136 ;  /* 0x000000ffff88a224 */ /* 0x000fe200078e0a88 */
[C---:B------:R-:W-:Y:S01]  /*2800*/  ISETP.GT.U32.AND P2, PT, R11.reuse, R132, PT ;  /* 0x000000840b00720c */ /* 0x040fe20003f44070 */
[----:B------:R-:W-:Y:S01]  /*2810*/  @!P5 IMAD.MOV R252, RZ, RZ, -R252 ;  /* 0x000000fffffcd224 */ /* 0x000fe200078e0afc */
[----:B------:R-:W-:Y:S01]  /*2820*/  ISETP.GE.AND P5, PT, R14, RZ, PT ;  /* 0x000000ff0e00720c */ /* 0x000fe20003fa6270 */
[----:B------:R-:W-:Y:S01]  /*2830*/  VIADD R14, R10, 0x1d4 ;  /* 0x000001d40a0e7836 */ /* 0x000fe20000000000 */
[----:B------:R-:W-:Y:S01]  /*2840*/  ISETP.GT.U32.AND P6, PT, R11, R134, PT ;  /* 0x000000860b00720c */ /* 0x000fe20003fc4070 */
[----:B------:R-:W-:-:S03]  /*2850*/  IMAD.HI.U32 R0, R12, R42, RZ ;  /* 0x0000002a0c007227 */ /* 0x000fc600078e00ff */
[----:B------:R-:W-:Y:S01]  /*2860*/  IABS R130, R14 ;  /* 0x0000000e00827213 */ /* 0x000fe20000000000 */
[----:B------:R-:W-:Y:S02]  /*2870*/  IMAD.MOV R0, RZ, RZ, -R0 ;  /* 0x000000ffff007224 */ /* 0x000fe400078e0a00 */
[--C-:B------:R-:W-:Y:S01]  /*2880*/  @!P1 IMAD.IADD R40, R40, 0x1, -R11.reuse ;  /* 0x0000000128289824 */ /* 0x100fe200078e0a0b */
[----:B------:R-:W-:Y:S01]  /*2890*/  ISETP.GE.AND P1, PT, R13, RZ, PT ;  /* 0x000000ff0d00720c */ /* 0x000fe20003f26270 */
[----:B------:R-:W-:Y:S02]  /*28a0*/  IMAD R42, R11, R0, R42 ;  /* 0x000000000b2a7224 */ /* 0x000fe400078e022a */
[--C-:B------:R-:W-:Y:S01]  /*28b0*/  @!P4 IMAD.IADD R38, R38, 0x1, -R11.reuse ;  /* 0x000000012626c824 */ /* 0x100fe200078e0a0b */
[----:B------:R-:W-:Y:S01]  /*28c0*/  ISETP.GE.AND P4, PT, R17, RZ, PT ;  /* 0x000000ff1100720c */ /* 0x000fe20003f86270 */
[----:B------:R-:W-:Y:S02]  /*28d0*/  VIADD R13, R10, 0x1cc ;  /* 0x000001cc0a0d7836 */ /* 0x000fe40000000000 */
[----:B------:R-:W-:Y:S01]  /*28e0*/  @!P2 IMAD.IADD R132, R132, 0x1, -R11 ;  /* 0x000000018484a824 */ /* 0x000fe200078e0a0b */
[----:B------:R-:W-:Y:S01]  /*28f0*/  ISETP.GE.AND P2, PT, R14, RZ, PT ;  /* 0x000000ff0e00720c */ /* 0x000fe20003f46270 */
[----:B------:R-:W-:Y:S01]  /*2900*/  IMAD.HI.U32 R0, R12, R130, RZ ;  /* 0x000000820c007227 */ /* 0x000fe200078e00ff */
[----:B------:R-:W-:-:S03]  /*2910*/  IABS R128, R13 ;  /* 0x0000000d00807213 */ /* 0x000fc60000000000 */
[----:B------:R-:W-:Y:S01]  /*2920*/  @!P6 IMAD.IADD R134, R134, 0x1, -R11 ;  /* 0x000000018686e824 */ /* 0x000fe200078e0a0b */
[C---:B------:R-:W-:Y:S01]  /*2930*/  ISETP.GT.U32.AND P6, PT, R11.reuse, R42, PT ;  /* 0x0000002a0b00720c */ /* 0x040fe20003fc4070 */
[----:B------:R-:W-:Y:S01]  /*2940*/  @!P5 IMAD.MOV R38, RZ, RZ, -R38 ;  /* 0x000000ffff26d224 */ /* 0x000fe200078e0a26 */
[C---:B------:R-:W-:Y:S01]  /*2950*/  ISETP.GT.U32.AND P5, PT, R11.reuse, R132, PT ;  /* 0x000000840b00720c */ /* 0x040fe20003fa4070 */
[----:B------:R-:W-:Y:S02]  /*2960*/  IMAD.MOV R0, RZ, RZ, -R0 ;  /* 0x000000ffff007224 */ /* 0x000fe400078e0a00 */
[----:B------:R-:W-:Y:S02]  /*2970*/  VIADD R15, R10, 0x1d0 ;  /* 0x000001d00a0f7836 */ /* 0x000fe40000000000 */
[----:B------:R-:W-:Y:S02]  /*2980*/  IMAD R130, R11, R0, R130 ;  /* 0x000000000b827224 */ /* 0x000fe400078e0282 */
[----:B------:R-:W-:Y:S01]  /*2990*/  IMAD.HI.U32 R0, R12, R128, RZ ;  /* 0x000000800c007227 */ /* 0x000fe200078e00ff */
[----:B------:R-:W-:-:S03]  /*29a0*/  IABS R44, R15 ;  /* 0x0000000f002c7213 */ /* 0x000fc60000000000 */
[----:B------:R-:W-:Y:S02]  /*29b0*/  IMAD.MOV R0, RZ, RZ, -R0 ;  /* 0x000000ffff007224 */ /* 0x000fe400078e0a00 */
[--C-:B------:R-:W-:Y:S02]  /*29c0*/  @!P6 IMAD.IADD R42, R42, 0x1, -R11.reuse ;  /* 0x000000012a2ae824 */ /* 0x100fe400078e0a0b */
[----:B------:R-:W-:Y:S02]  /*29d0*/  @!P5 IMAD.IADD R132, R132, 0x1, -R11 ;  /* 0x000000018484d824 */ /* 0x000fe400078e0a0b */
[C---:B------:R-:W-:Y:S01]  /*29e0*/  IMAD R128, R11.reuse, R0, R128 ;  /* 0x000000000b807224 */ /* 0x040fe200078e0280 */
[----:B------:R-:W-:Y:S01]  /*29f0*/  ISETP.GT.U32.AND P6, PT, R11, R42, PT ;  /* 0x0000002a0b00720c */ /* 0x000fe20003fc4070 */
[----:B------:R-:W-:-:S04]  /*2a00*/  IMAD.HI.U32 R6, R12, R44, RZ ;  /* 0x0000002c0c067227 */ /* 0x000fc800078e00ff */
[----:B------:R-:W-:Y:S01]  /*2a10*/  @!P4 IMAD.MOV R132, RZ, RZ, -R132 ;  /* 0x000000ffff84c224 */ /* 0x000fe200078e0a84 */
[C---:B------:R-:W-:Y:S01]  /*2a20*/  ISETP.GT.U32.AND P4, PT, R11.reuse, R128, PT ;  /* 0x000000800b00720c */ /* 0x040fe20003f84070 */
[----:B------:R-:W-:Y:S02]  /*2a30*/  IMAD.MOV R6, RZ, RZ, -R6 ;  /* 0x000000ffff067224 */ /* 0x000fe400078e0a06 */
[----:B------:R-:W-:Y:S01]  /*2a40*/  @!P0 IMAD.MOV R134, RZ, RZ, -R134 ;  /* 0x000000ffff868224 */ /* 0x000fe200078e0a86 */
[C---:B------:R-:W-:Y:S01]  /*2a50*/  ISETP.GT.U32.AND P0, PT, R11.reuse, R130, PT ;  /* 0x000000820b00720c */ /* 0x040fe20003f04070 */
[C---:B------:R-:W-:Y:S02]  /*2a60*/  IMAD R44, R11.reuse, R6, R44 ;  /* 0x000000060b2c7224 */ /* 0x040fe400078e022c */
[----:B------:R-:W-:Y:S02]  /*2a70*/  VIADD R14, R10, 0x1c4 ;  /* 0x000001c40a0e7836 */ /* 0x000fe40000000000 */
[--C-:B------:R-:W-:Y:S01]  /*2a80*/  @!P6 IMAD.IADD R42, R42, 0x1, -R11.reuse ;  /* 0x000000012a2ae824 */ /* 0x100fe200078e0a0b */
[----:B------:R-:W-:Y:S01]  /*2a90*/  ISETP.GT.U32.AND P5, PT, R11, R44, PT ;  /* 0x0000002c0b00720c */ /* 0x000fe20003fa4070 */
[----:B------:R-:W-:Y:S01]  /*2aa0*/  VIADD R6, R10, 0x1c8 ;  /* 0x000001c80a067836 */ /* 0x000fe20000000000 */
[----:B------:R-:W-:Y:S01]  /*2ab0*/  IABS R126, R14 ;  /* 0x0000000e007e7213 */ /* 0x000fe20000000000 */
[--C-:B------:R-:W-:Y:S01]  /*2ac0*/  @!P4 IMAD.IADD R128, R128, 0x1, -R11.reuse ;  /* 0x000000018080c824 */ /* 0x100fe200078e0a0b */
[----:B------:R-:W-:Y:S01]  /*2ad0*/  ISETP.GE.AND P6, PT, R13, RZ, PT ;  /* 0x000000ff0d00720c */ /* 0x000fe20003fc6270 */
[----:B------:R-:W-:Y:S01]  /*2ae0*/  @!P1 IMAD.MOV R42, RZ, RZ, -R42 ;  /* 0x000000ffff2a9224 */ /* 0x000fe200078e0a2a */
[----:B------:R-:W-:Y:S01]  /*2af0*/  IABS R46, R6 ;  /* 0x00000006002e7213 */ /* 0x000fe20000000000 */
[----:B------:R-:W-:Y:S01]  /*2b00*/  @!P0 IMAD.IADD R130, R130, 0x1, -R11 ;  /* 0x0000000182828824 */ /* 0x000fe200078e0a0b */
[----:B------:R-:W-:Y:S01]  /*2b10*/  ISETP.GE.AND P1, PT, R6, RZ, PT ;  /* 0x000000ff0600720c */ /* 0x000fe20003f26270 */
[----:B------:R-:W-:Y:S01]  /*2b20*/  IMAD.HI.U32 R6, R12, R126, RZ ;  /* 0x0000007e0c067227 */ /* 0x000fe200078e00ff */
[----:B------:R-:W-:-:S02]  /*2b30*/  ISETP.GT.U32.AND P4, PT, R11, R128, PT ;  /* 0x000000800b00720c */ /* 0x000fc40003f84070 */
[C---:B------:R-:W-:Y:S01]  /*2b40*/  ISETP.GT.U32.AND P0, PT, R11.reuse, R130, PT ;  /* 0x000000820b00720c */ /* 0x040fe20003f04070 */
[----:B------:R-:W-:Y:S02]  /*2b50*/  IMAD.MOV R6, RZ, RZ, -R6 ;  /* 0x000000ffff067224 */ /* 0x000fe400078e0a06 */
[----:B------:R-:W-:Y:S02]  /*2b60*/  @!P5 IMAD.IADD R44, R44, 0x1, -R11 ;  /* 0x000000012c2cd824 */ /* 0x000fe400078e0a0b */
[----:B------:R-:W-:Y:S02]  /*2b70*/  IMAD R126, R11, R6, R126 ;  /* 0x000000060b7e7224 */ /* 0x000fe400078e027e */
[----:B------:R-:W-:Y:S01]  /*2b80*/  @!P3 IMAD.MOV R40, RZ, RZ, -R40 ;  /* 0x000000ffff28b224 */ /* 0x000fe200078e0a28 */
[----:B------:R-:W-:Y:S01]  /*2b90*/  ISETP.GE.AND P3, PT, R15, RZ, PT ;  /* 0x000000ff0f00720c */ /* 0x000fe20003f66270 */
[----:B------:R-:W-:Y:S01]  /*2ba0*/  VIADD R15, R10, 0x1c0 ;  /* 0x000001c00a0f7836 */ /* 0x000fe20000000000 */
[----:B------:R-:W-:Y:S01]  /*2bb0*/  ISETP.GT.U32.AND P5, PT, R11, R44, PT ;  /* 0x0000002c0b00720c */ /* 0x000fe20003fa4070 */
[----:B------:R-:W-:-:S03]  /*2bc0*/  IMAD.HI.U32 R0, R12, R46, RZ ;  /* 0x0000002e0c007227 */ /* 0x000fc600078e00ff */
[----:B------:R-:W-:Y:S01]  /*2bd0*/  IABS R48, R15 ;  /* 0x0000000f00307213 */ /* 0x000fe20000000000 */
[--C-:B------:R-:W-:Y:S01]  /*2be0*/  @!P4 IMAD.IADD R128, R128, 0x1, -R11.reuse ;  /* 0x000000018080c824 */ /* 0x100fe200078e0a0b */
[C---:B------:R-:W-:Y:S01]  /*2bf0*/  ISETP.GT.U32.AND P4, PT, R11.reuse, R126, PT ;  /* 0x0000007e0b00720c */ /* 0x040fe20003f84070 */
[----:B------:R-:W-:Y:S02]  /*2c00*/  IMAD.MOV R0, RZ, RZ, -R0 ;  /* 0x000000ffff007224 */ /* 0x000fe400078e0a00 */
[----:B------:R-:W-:Y:S01]  /*2c10*/  @!P0 IMAD.IADD R130, R130, 0x1, -R11 ;  /* 0x0000000182828824 */ /* 0x000fe200078e0a0b */
[----:B------:R-:W-:Y:S01]  /*2c20*/  ISETP.GE.AND P0, PT, R14, RZ, PT ;  /* 0x000000ff0e00720c */ /* 0x000fe20003f06270 */
[----:B------:R-:W-:Y:S02]  /*2c30*/  IMAD R46, R11, R0, R46 ;  /* 0x000000000b2e7224 */ /* 0x000fe400078e022e */
[----:B------:R-:W-:-:S04]  /*2c40*/  IMAD.HI.U32 R13, R12, R48, RZ ;  /* 0x000000300c0d7227 */ /* 0x000fc800078e00ff */
[----:B------:R-:W-:Y:S02]  /*2c50*/  VIADD R0, R10, 0x1bc ;  /* 0x000001bc0a007836 */ /* 0x000fe40000000000 */
[----:B------:R-:W-:Y:S01]  /*2c60*/  @!P5 IMAD.IADD R44, R44, 0x1, -R11 ;  /* 0x000000012c2cd824 */ /* 0x000fe200078e0a0b */
[----:B------:R-:W-:Y:S01]  /*2c70*/  ISETP.GE.AND P5, PT, R15, RZ, PT ;  /* 0x000000ff0f00720c */ /* 0x000fe20003fa6270 */
[----:B------:R-:W-:Y:S01]  /*2c80*/  @!P2 IMAD.MOV R130, RZ, RZ, -R130 ;  /* 0x000000ffff82a224 */ /* 0x000fe200078e0a82 */
[----:B------:R-:W-:Y:S01]  /*2c90*/  ISETP.GT.U32.AND P2, PT, R11, R46, PT ;  /* 0x0000002e0b00720c */ /* 0x000fe20003f44070 */
[----:B------:R-:W-:Y:S01]  /*2ca0*/  IMAD.MOV R13, RZ, RZ, -R13 ;  /* 0x000000ffff0d7224 */ /* 0x000fe200078e0a0d */
[----:B------:R-:W-:Y:S01]  /*2cb0*/  IABS R124, R0 ;  /* 0x00000000007c7213 */ /* 0x000fe20000000000 */
[----:B------:R-:W-:Y:S02]  /*2cc0*/  VIADD R15, R10, 0x1b8 ;  /* 0x000001b80a0f7836 */ /* 0x000fe40000000000 */
[----:B------:R-:W-:-:S02]  /*2cd0*/  @!P4 IMAD.IADD R126, R126, 0x1, -R11 ;  /* 0x000000017e7ec824 */ /* 0x000fc400078e0a0b */
[C---:B------:R-:W-:Y:S01]  /*2ce0*/  IMAD R48, R11.reuse, R13, R48 ;  /* 0x0000000d0b307224 */ /* 0x040fe200078e0230 */
[----:B------:R-:W-:Y:S01]  /*2cf0*/  IABS R50, R15 ;  /* 0x0000000f00327213 */ /* 0x000fe20000000000 */
[----:B------:R-:W-:Y:S01]  /*2d00*/  @!P3 IMAD.MOV R44, RZ, RZ, -R44 ;  /* 0x000000ffff2cb224 */ /* 0x000fe200078e0a2c */
[----:B------:R-:W-:Y:S01]  /*2d10*/  ISETP.GE.AND P3, PT, R0, RZ, PT ;  /* 0x000000ff0000720c */ /* 0x000fe20003f66270 */
[----:B------:R-:W-:Y:S01]  /*2d20*/  IMAD.HI.U32 R0, R12, R124, RZ ;  /* 0x0000007c0c007227 */ /* 0x000fe200078e00ff */
[----:B------:R-:W-:-:S03]  /*2d30*/  ISETP.GT.U32.AND P4, PT, R11, R126, PT ;  /* 0x0000007e0b00720c */ /* 0x000fc60003f84070 */
[----:B------:R-:W-:Y:S01]  /*2d40*/  @!P6 IMAD.MOV R128, RZ, RZ, -R128 ;  /* 0x000000ffff80e224 */ /* 0x000fe200078e0a80 */
[----:B------:R-:W-:Y:S01]  /*2d50*/  ISETP.GT.U32.AND P6, PT, R11, R48, PT ;  /* 0x000000300b00720c */ /* 0x000fe20003fc4070 */
[----:B------:R-:W-:Y:S02]  /*2d60*/  VIADD R17, R10, 0x1b0 ;  /* 0x000001b00a117836 */ /* 0x000fe40000000000 */
[----:B------:R-:W-:-:S03]  /*2d70*/  IMAD.HI.U32 R6, R12, R50, RZ ;  /* 0x000000320c067227 */ /* 0x000fc600078e00ff */
[----:B------:R-:W-:Y:S01]  /*2d80*/  IABS R52, R17 ;  /* 0x0000001100347213 */ /* 0x000fe20000000000 */
[----:B------:R-:W-:Y:S02]  /*2d90*/  IMAD.MOV R0, RZ, RZ, -R0 ;  /* 0x000000ffff007224 */ /* 0x000fe400078e0a00 */
[--C-:B------:R-:W-:Y:S02]  /*2da0*/  @!P2 IMAD.IADD R46, R46, 0x1, -R11.reuse ;  /* 0x000000012e2ea824 */ /* 0x100fe400078e0a0b */
[----:B------:R-:W-:Y:S02]  /*2db0*/  IMAD.MOV R6, RZ, RZ, -R6 ;  /* 0x000000ffff067224 */ /* 0x000fe400078e0a06 */
[C---:B------:R-:W-:Y:S01]  /*2dc0*/  IMAD R124, R11.reuse, R0, R124 ;  /* 0x000000000b7c7224 */ /* 0x040fe200078e027c */
[C---:B------:R-:W-:Y:S01]  /*2dd0*/  ISETP.GT.U32.AND P2, PT, R11.reuse, R46, PT ;  /* 0x0000002e0b00720c */ /* 0x040fe20003f44070 */
[C---:B------:R-:W-:Y:S02]  /*2de0*/  IMAD R50, R11.reuse, R6, R50 ;  /* 0x000000060b327224 */ /* 0x040fe400078e0232 */
[----:B------:R-:W-:Y:S01]  /*2df0*/  @!P4 IMAD.IADD R126, R126, 0x1, -R11 ;  /* 0x000000017e7ec824 */ /* 0x000fe200078e0a0b */
[----:B------:R-:W-:Y:S01]  /*2e00*/  ISETP.GT.U32.AND P4, PT, R11, R124, PT ;  /* 0x0000007c0b00720c */ /* 0x000fe20003f84070 */
[----:B------:R-:W-:-:S04]  /*2e10*/  IMAD.HI.U32 R14, R12, R52, RZ ;  /* 0x000000340c0e7227 */ /* 0x000fc800078e00ff */
[--C-:B------:R-:W-:Y:S01]  /*2e20*/  @!P6 IMAD.IADD R48, R48, 0x1, -R11.reuse ;  /* 0x000000013030e824 */ /* 0x100fe200078e0a0b */
[C---:B------:R-:W-:Y:S01]  /*2e30*/  ISETP.GT.U32.AND P6, PT, R11.reuse, R50, PT ;  /* 0x000000320b00720c */ /* 0x040fe20003fc4070 */
[----:B------:R-:W-:Y:S02]  /*2e40*/  IMAD.MOV R14, RZ, RZ, -R14 ;  /* 0x000000ffff0e7224 */ /* 0x000fe400078e0a0e */
[C---:B------:R-:W-:Y:S02]  /*2e50*/  VIADD R16, R10.reuse, 0x1b4 ;  /* 0x000001b40a107836 */ /* 0x040fe40000000000 */
[----:B------:R-:W-:Y:S02]  /*2e60*/  IMAD R52, R11, R14, R52 ;  /* 0x0000000e0b347224 */ /* 0x000fe400078e0234 */
[----:B------:R-:W-:Y:S01]  /*2e70*/  VIADD R14, R10, 0x1ac ;  /* 0x000001ac0a0e7836 */ /* 0x000fe20000000000 */
[----:B------:R-:W-:Y:S01]  /*2e80*/  IABS R122, R16 ;  /* 0x00000010007a7213 */ /* 0x000fe20000000000 */
[--C-:B------:R-:W-:Y:S01]  /*2e90*/  @!P2 IMAD.IADD R46, R46, 0x1, -R11.reuse ;  /* 0x000000012e2ea824 */ /* 0x100fe200078e0a0b */
[----:B------:R-:W-:Y:S01]  /*2ea0*/  ISETP.GE.AND P2, PT, R15, RZ, PT ;  /* 0x000000ff0f00720c */ /* 0x000fe20003f46270 */
[----:B------:R-:W-:Y:S01]  /*2eb0*/  VIADD R15, R10, 0x1a8 ;  /* 0x000001a80a0f7836 */ /* 0x000fe20000000000 */
[----:B------:R-:W-:Y:S01]  /*2ec0*/  IABS R120, R14 ;  /* 0x0000000e00787213 */ /* 0x000fe20000000000 */
[----:B------:R-:W-:Y:S01]  /*2ed0*/  @!P4 IMAD.IADD R124, R124, 0x1, -R11 ;  /* 0x000000017c7cc824 */ /* 0x000fe200078e0a0b */
[----:B------:R-:W-:Y:S01]  /*2ee0*/  ISETP.GT.U32.AND P4, PT, R11, R48, PT ;  /* 0x000000300b00720c */ /* 0x000fe20003f84070 */
[----:B------:R-:W-:Y:S01]  /*2ef0*/  IMAD.HI.U32 R13, R12, R122, RZ ;  /* 0x0000007a0c0d7227 */ /* 0x000fe200078e00ff */
[----:B------:R-:W-:-:S03]  /*2f00*/  IABS R54, R15 ;  /* 0x0000000f00367213 */ /* 0x000fc60000000000 */
[----:B------:R-:W-:Y:S02]  /*2f10*/  @!P6 IMAD.IADD R50, R50, 0x1, -R11 ;  /* 0x000000013232e824 */ /* 0x000fe400078e0a0b */
[----:B------:R-:W-:Y:S01]  /*2f20*/  @!P1 IMAD.MOV R46, RZ, RZ, -R46 ;  /* 0x000000ffff2e9224 */ /* 0x000fe200078e0a2e */
[C---:B------:R-:W-:Y:S01]  /*2f30*/  ISETP.GT.U32.AND P1, PT, R11.reuse, R124, PT ;  /* 0x0000007c0b00720c */ /* 0x040fe20003f24070 */
[----:B------:R-:W-:Y:S01]  /*2f40*/  IMAD.MOV R13, RZ, RZ, -R13 ;  /* 0x000000ffff0d7224 */ /* 0x000fe200078e0a0d */
[----:B------:R-:W-:Y:S01]  /*2f50*/  ISETP.GT.U32.AND P6, PT, R11, R50, PT ;  /* 0x000000320b00720c */ /* 0x000fe20003fc4070 */
[----:B------:R-:W-:-:S04]  /*2f60*/  IMAD.HI.U32 R0, R12, R120, RZ ;  /* 0x000000780c007227 */ /* 0x000fc800078e00ff */
[----:B------:R-:W-:Y:S02]  /*2f70*/  IMAD R122, R11, R13, R122 ;  /* 0x0000000d0b7a7224 */ /* 0x000fe400078e027a */
[----:B------:R-:W-:-:S04]  /*2f80*/  IMAD.HI.U32 R6, R12, R54, RZ ;  /* 0x000000360c067227 */ /* 0x000fc800078e00ff */
[----:B------:R-:W-:Y:S02]  /*2f90*/  IMAD.MOV R0, RZ, RZ, -R0 ;  /* 0x000000ffff007224 */ /* 0x000fe400078e0a00 */
[----:B------:R-:W-:Y:S02]  /*2fa0*/  IMAD.MOV R13, RZ, RZ, -R6 ;  /* 0x000000ffff0d7224 */ /* 0x000fe400078e0a06 */
[----:B------:R-:W-:Y:S01]  /*2fb0*/  @!P0 IMAD.MOV R126, RZ, RZ, -R126 ;  /* 0x000000ffff7e8224 */ /* 0x000fe200078e0a7e */
[C---:B------:R-:W-:Y:S01]  /*2fc0*/  ISETP.GT.U32.AND P0, PT, R11.reuse, R122, PT ;  /* 0x0000007a0b00720c */ /* 0x040fe20003f04070 */
[----:B------:R-:W-:Y:S01]  /*2fd0*/  @!P4 IMAD.IADD R48, R48, 0x1, -R11 ;  /* 0x000000013030c824 */ /* 0x000fe200078e0a0b */
[C---:B------:R-:W-:Y:S01]  /*2fe0*/  ISETP.GT.U32.AND P4, PT, R11.reuse, R52, PT ;  /* 0x000000340b00720c */ /* 0x040fe20003f84070 */
[C---:B------:R-:W-:Y:S02]  /*2ff0*/  IMAD R120, R11.reuse, R0, R120 ;  /* 0x000000000b787224 */ /* 0x040fe400078e0278 */
[----:B------:R-:W-:-:S02]  /*3000*/  IMAD R54, R11, R13, R54 ;  /* 0x0000000d0b367224 */ /* 0x000fc400078e0236 */
[--C-:B------:R-:W-:Y:S01]  /*3010*/  @!P1 IMAD.IADD R124, R124, 0x1, -R11.reuse ;  /* 0x000000017c7c9824 */ /* 0x100fe200078e0a0b */
[C---:B------:R-:W-:Y:S01]  /*3020*/  ISETP.GT.U32.AND P1, PT, R11.reuse, R120, PT ;  /* 0x000000780b00720c */ /* 0x040fe20003f24070 */
[--C-:B------:R-:W-:Y:S01]  /*3030*/  @!P6 IMAD.IADD R50, R50, 0x1, -R11.reuse ;  /* 0x000000013232e824 */ /* 0x100fe200078e0a0b */
[----:B------:R-:W-:Y:S01]  /*3040*/  ISETP.GT.U32.AND P6, PT, R11, R54, PT ;  /* 0x000000360b00720c */ /* 0x000fe20003fc4070 */
[----:B------:R-:W-:Y:S02]  /*3050*/  VIADD R19, R10, 0x1a0 ;  /* 0x000001a00a137836 */ /* 0x000fe40000000000 */
[--C-:B------:R-:W-:Y:S01]  /*3060*/  @!P0 IMAD.IADD R122, R122, 0x1, -R11.reuse ;  /* 0x000000017a7a8824 */ /* 0x100fe200078e0a0b */
[----:B------:R-:W-:Y:S01]  /*3070*/  ISETP.GE.AND P0, PT, R16, RZ, PT ;  /* 0x000000ff1000720c */ /* 0x000fe20003f06270 */
[--C-:B------:R-:W-:Y:S01]  /*3080*/  @!P4 IMAD.IADD R52, R52, 0x1, -R11.reuse ;  /* 0x000000013434c824 */ /* 0x100fe200078e0a0b */
[----:B------:R-:W-:Y:S01]  /*3090*/  IABS R56, R19 ;  /* 0x0000001300387213 */ /* 0x000fe20000000000 */
[----:B------:R-:W-:Y:S01]  /*30a0*/  VIADD R18, R10, 0x1a4 ;  /* 0x000001a40a127836 */ /* 0x000fe20000000000 */
[----:B------:R-:W-:Y:S01]  /*30b0*/  ISETP.GE.AND P4, PT, R17, RZ, PT ;  /* 0x000000ff1100720c */ /* 0x000fe20003f86270 */
[----:B------:R-:W-:Y:S01]  /*30c0*/  @!P5 IMAD.MOV R48, RZ, RZ, -R48 ;  /* 0x000000ffff30d224 */ /* 0x000fe200078e0a30 */
[C---:B------:R-:W-:Y:S01]  /*30d0*/  ISETP.GT.U32.AND P5, PT, R11.reuse, R52, PT ;  /* 0x000000340b00720c */ /* 0x040fe20003fa4070 */
[----:B------:R-:W-:Y:S01]  /*30e0*/  @!P1 IMAD.IADD R120, R120, 0x1, -R11 ;  /* 0x0000000178789824 */ /* 0x000fe200078e0a0b */
[----:B------:R-:W-:Y:S01]  /*30f0*/  ISETP.GT.U32.AND P1, PT, R11, R122, PT ;  /* 0x0000007a0b00720c */ /* 0x000fe20003f24070 */
[----:B------:R-:W-:Y:S01]  /*3100*/  IMAD.HI.U32 R6, R12, R56, RZ ;  /* 0x000000380c067227 */ /* 0x000fe200078e00ff */
[----:B------:R-:W-:-:S03]  /*3110*/  IABS R118, R18 ;  /* 0x0000001200767213 */ /* 0x000fc60000000000 */
[----:B------:R-:W-:Y:S01]  /*3120*/  @!P6 IMAD.IADD R54, R54, 0x1, -R11 ;  /* 0x000000013636e824 */ /* 0x000fe200078e0a0b */
[----:B------:R-:W-:Y:S01]  /*3130*/  ISETP.GT.U32.AND P6, PT, R11, R120, PT ;  /* 0x000000780b00720c */ /* 0x000fe20003fc4070 */
[----:B------:R-:W-:Y:S02]  /*3140*/  IMAD.MOV R6, RZ, RZ, -R6 ;  /* 0x000000ffff067224 */ /* 0x000fe400078e0a06 */
[----:B------:R-:W-:Y:S02]  /*3150*/  VIADD R13, R10, 0x19c ;  /* 0x0000019c0a0d7836 */ /* 0x000fe40000000000 */
[----:B------:R-:W-:-:S03]  /*3160*/  IMAD.HI.U32 R0, R12, R118, RZ ;  /* 0x000000760c007227 */ /* 0x000fc600078e00ff */
[----:B------:R-:W-:Y:S01]  /*3170*/  IABS R116, R13 ;  /* 0x0000000d00747213 */ /* 0x000fe20000000000 */
[C---:B------:R-:W-:Y:S02]  /*3180*/  IMAD R56, R11.reuse, R6, R56 ;  /* 0x000000060b387224 */ /* 0x040fe400078e0238 */
[----:B------:R-:W-:Y:S02]  /*3190*/  VIADD R16, R10, 0x198 ;  /* 0x000001980a107836 */ /* 0x000fe40000000000 */
[----:B------:R-:W-:Y:S02]  /*31a0*/  IMAD.MOV R0, RZ, RZ, -R0 ;  /* 0x000000ffff007224 */ /* 0x000fe400078e0a00 */
[----:B------:R-:W-:Y:S01]  /*31b0*/  @!P3 IMAD.MOV R124, RZ, RZ, -R124 ;  /* 0x000000ffff7cb224 */ /* 0x000fe200078e0a7c */
[C---:B------:R-:W-:Y:S01]  /*31c0*/  ISETP.GT.U32.AND P3, PT, R11.reuse, R54, PT ;  /* 0x000000360b00720c */ /* 0x040fe20003f64070 */
[--C-:B------:R-:W-:Y:S01]  /*31d0*/  @!P1 IMAD.IADD R122, R122, 0x1, -R11.reuse ;  /* 0x000000017a7a9824 */ /* 0x100fe200078e0a0b */
[----:B------:R-:W-:Y:S01]  /*31e0*/  IABS R58, R16 ;  /* 0x00000010003a7213 */ /* 0x000fe20000000000 */
[----:B------:R-:W-:Y:S01]  /*31f0*/  @!P5 IMAD.IADD R52, R52, 0x1, -R11 ;  /* 0x000000013434d824 */ /* 0x000fe200078e0a0b */
[----:B------:R-:W-:Y:S01]  /*3200*/  ISETP.GE.AND P1, PT, R14, RZ, PT ;  /* 0x000000ff0e00720c */ /* 0x000fe20003f26270 */
[C---:B------:R-:W-:Y:S01]  /*3210*/  IMAD R118, R11.reuse, R0, R118 ;  /* 0x000000000b767224 */ /* 0x040fe200078e0276 */
[----:B------:R-:W-:Y:S01]  /*3220*/  ISETP.GT.U32.AND P5, PT, R11, R56, PT ;  /* 0x000000380b00720c */ /* 0x000fe20003fa4070 */
[----:B------:R-:W-:-:S04]  /*3230*/  IMAD.HI.U32 R0, R12, R116, RZ ;  /* 0x000000740c007227 */ /* 0x000fc800078e00ff */
[----:B------:R-:W-:Y:S01]  /*3240*/  @!P6 IMAD.IADD R120, R120, 0x1, -R11 ;  /* 0x000000017878e824 */ /* 0x000fe200078e0a0b */
[----:B------:R-:W-:Y:S01]  /*3250*/  ISETP.GE.AND P6, PT, R15, RZ, PT ;  /* 0x000000ff0f00720c */ /* 0x000fe20003fc6270 */
[----:B------:R-:W-:-:S04]  /*3260*/  IMAD.HI.U32 R6, R12, R58, RZ ;  /* 0x0000003a0c067227 */ /* 0x000fc800078e00ff */
[----:B------:R-:W-:Y:S02]  /*3270*/  IMAD.MOV R0, RZ, RZ, -R0 ;  /* 0x000000ffff007224 */ /* 0x000fe400078e0a00 */
[----:B------:R-:W-:Y:S01]  /*3280*/  @!P2 IMAD.MOV R50, RZ, RZ, -R50 ;  /* 0x000000ffff32a224 */ /* 0x000fe200078e0a32 */
[C---:B------:R-:W-:Y:S01]  /*3290*/  ISETP.GT.U32.AND P2, PT, R11.reuse, R118, PT ;  /* 0x000000760b00720c */ /* 0x040fe20003f44070 */
[----:B------:R-:W-:Y:S02]  /*32a0*/  IMAD.MOV R6, RZ, RZ, -R6 ;  /* 0x000000ffff067224 */ /* 0x000fe400078e0a06 */
[----:B------:R-:W-:Y:S02]  /*32b0*/  IMAD R116, R11, R0, R116 ;  /* 0x000000000b747224 */ /* 0x000fe400078e0274 */
[--C-:B------:R-:W-:Y:S01]  /*32c0*/  @!P3 IMAD.IADD R54, R54, 0x1, -R11.reuse ;  /* 0x000000013636b824 */ /* 0x100fe200078e0a0b */
[----:B------:R-:W-:Y:S01]  /*32d0*/  ISETP.GE.AND P3, PT, R18, RZ, PT ;  /* 0x000000ff1200720c */ /* 0x000fe20003f66270 */
[----:B------:R-:W-:Y:S01]  /*32e0*/  @!P5 IMAD.IADD R56, R56, 0x1, -R11 ;  /* 0x000000013838d824 */ /* 0x000fe200078e0a0b */
[----:B------:R-:W-:Y:S01]  /*32f0*/  ISETP.GE.AND P5, PT, R13, RZ, PT ;  /* 0x000000ff0d00720c */ /* 0x000fe20003fa6270 */
[----:B------:R-:W-:-:S02]  /*3300*/  IMAD R58, R11, R6, R58 ;  /* 0x000000060b3a7224 */ /* 0x000fc400078e023a */
[----:B------:R-:W-:Y:S01]  /*3310*/  @!P1 IMAD.MOV R120, RZ, RZ, -R120 ;  /* 0x000000ffff789224 */ /* 0x000fe200078e0a78 */
[C---:B------:R-:W-:Y:S01]  /*3320*/  ISETP.GT.U32.AND P1, PT, R11.reuse, R116, PT ;  /* 0x000000740b00720c */ /* 0x040fe20003f24070 */
[----:B------:R-:W-:Y:S01]  /*3330*/  @!P4 IMAD.MOV R52, RZ, RZ, -R52 ;  /* 0x000000ffff34c224 */ /* 0x000fe200078e0a34 */
[C---:B------:R-:W-:Y:S01]  /*3340*/  ISETP.GT.U32.AND P4, PT, R11.reuse, R56, PT ;  /* 0x000000380b00720c */ /* 0x040fe20003f84070 */
[----:B------:R-:W-:Y:S01]  /*3350*/  @!P6 IMAD.MOV R54, RZ, RZ, -R54 ;  /* 0x000000ffff36e224 */ /* 0x000fe200078e0a36 */
[----:B------:R-:W-:Y:S01]  /*3360*/  ISETP.GT.U32.AND P6, PT, R11, R58, PT ;  /* 0x0000003a0b00720c */ /* 0x000fe20003fc4070 */
[--C-:B------:R-:W-:Y:S01]  /*3370*/  @!P2 IMAD.IADD R118, R118, 0x1, -R11.reuse ;  /* 0x000000017676a824 */ /* 0x100fe200078e0a0b */
[----:B------:R-:W-:Y:S01]  /*3380*/  ISETP.GE.AND P2, PT, R19, RZ, PT ;  /* 0x000000ff1300720c */ /* 0x000fe20003f46270 */
[C---:B------:R-:W-:Y:S02]  /*3390*/  VIADD R0, R10.reuse, 0x194 ;  /* 0x000001940a007836 */ /* 0x040fe40000000000 */
[----:B------:R-:W-:Y:S01]  /*33a0*/  @!P0 IMAD.MOV R122, RZ, RZ, -R122 ;  /* 0x000000ffff7a8224 */ /* 0x000fe200078e0a7a */
[----:B------:R-:W-:Y:S01]  /*33b0*/  ISETP.GT.U32.AND P0, PT, R11, R118, PT ;  /* 0x000000760b00720c */ /* 0x000fe20003f04070 */
[----:B------:R-:W-:Y:S01]  /*33c0*/  VIADD R6, R10, 0x190 ;  /* 0x000001900a067836 */ /* 0x000fe20000000000 */
[----:B------:R-:W-:Y:S01]  /*33d0*/  IABS R114, R0 ;  /* 0x0000000000727213 */ /* 0x000fe20000000000 */
[----:B------:R-:W-:-:S02]  /*33e0*/  @!P1 IMAD.IADD R116, R116, 0x1, -R11 ;  /* 0x0000000174749824 */ /* 0x000fc400078e0a0b */
[--C-:B------:R-:W-:Y:S01]  /*33f0*/  @!P4 IMAD.IADD R56, R56, 0x1, -R11.reuse ;  /* 0x000000013838c824 */ /* 0x100fe200078e0a0b */
[----:B------:R-:W-:Y:S01]  /*3400*/  ISETP.GE.AND P4, PT, R0, RZ, PT ;  /* 0x000000ff0000720c */ /* 0x000fe20003f86270 */
[--C-:B------:R-:W-:Y:S01]  /*3410*/  @!P6 IMAD.IADD R58, R58, 0x1, -R11.reuse ;  /* 0x000000013a3ae824 */ /* 0x100fe200078e0a0b */
[C---:B------:R-:W-:Y:S01]  /*3420*/  ISETP.GT.U32.AND P6, PT, R11.reuse, R116, PT ;  /* 0x000000740b00720c */ /* 0x040fe20003fc4070 */
[----:B------:R-:W-:Y:S01]  /*3430*/  IMAD.HI.U32 R0, R12, R114, RZ ;  /* 0x000000720c007227 */ /* 0x000fe200078e00ff */
[----:B------:R-:W-:Y:S02]  /*3440*/  IABS R60, R6 ;  /* 0x00000006003c7213 */ /* 0x000fe40000000000 */
[----:B------:R-:W-:Y:S01]  /*3450*/  ISETP.GE.AND P1, PT, R6, RZ, PT ;  /* 0x000000ff0600720c */ /* 0x000fe20003f26270 */
[----:B------:R-:W-:Y:S02]  /*3460*/  IMAD.MOV R0, RZ, RZ, -R0 ;  /* 0x000000ffff007224 */ /* 0x000fe400078e0a00 */
[----:B------:R-:W-:Y:S01]  /*3470*/  @!P0 IMAD.IADD R118, R118, 0x1, -R11 ;  /* 0x0000000176768824 */ /* 0x000fe200078e0a0b */
[----:B------:R-:W-:Y:S01]  /*3480*/  ISETP.GE.AND P0, PT, R16, RZ, PT ;  /* 0x000000ff1000720c */ /* 0x000fe20003f06270 */
[----:B------:R-:W-:-:S02]  /*3490*/  IMAD R114, R11, R0, R114 ;  /* 0x000000000b727224 */ /* 0x000fc400078e0272 */
[----:B------:R-:W-:-:S04]  /*34a0*/  IMAD.HI.U32 R6, R12, R60, RZ ;  /* 0x0000003c0c067227 */ /* 0x000fc800078e00ff */
[----:B------:R-:W-:Y:S01]  /*34b0*/  @!P3 IMAD.MOV R118, RZ, RZ, -R118 ;  /* 0x000000ffff76b224 */ /* 0x000fe200078e0a76 */
[C---:B------:R-:W-:Y:S01]  /*34c0*/  ISETP.GT.U32.AND P3, PT, R11.reuse, R58, PT ;  /* 0x0000003a0b00720c */ /* 0x040fe20003f64070 */
[--C-:B------:R-:W-:Y:S01]  /*34d0*/  @!P6 IMAD.IADD R116, R116, 0x1, -R11.reuse ;  /* 0x000000017474e824 */ /* 0x100fe200078e0a0b */
[C---:B------:R-:W-:Y:S01]  /*34e0*/  ISETP.GT.U32.AND P6, PT, R11.reuse, R114, PT ;  /* 0x000000720b00720c */ /* 0x040fe20003fc4070 */
[----:B------:R-:W-:Y:S02]  /*34f0*/  IMAD.MOV R6, RZ, RZ, -R6 ;  /* 0x000000ffff067224 */ /* 0x000fe400078e0a06 */
[C---:B------:R-:W-:Y:S02]  /*3500*/  VIADD R13, R10.reuse, 0x18c ;  /* 0x0000018c0a0d7836 */ /* 0x040fe40000000000 */
[C---:B------:R-:W-:Y:S02]  /*3510*/  IMAD R60, R11.reuse, R6, R60 ;  /* 0x000000060b3c7224 */ /* 0x040fe400078e023c */
[----:B------:R-:W-:Y:S01]  /*3520*/  VIADD R0, R10, 0x188 ;  /* 0x000001880a007836 */ /* 0x000fe20000000000 */
[----:B------:R-:W-:Y:S01]  /*3530*/  IABS R112, R13 ;  /* 0x0000000d00707213 */ /* 0x000fe20000000000 */
[----:B------:R-:W-:Y:S01]  /*3540*/  @!P5 IMAD.MOV R116, RZ, RZ, -R116 ;  /* 0x000000ffff74d224 */ /* 0x000fe200078e0a74 */
[----:B------:R-:W-:Y:S01]  /*3550*/  ISETP.GT.U32.AND P5, PT, R11, R60, PT ;  /* 0x0000003c0b00720c */ /* 0x000fe20003fa4070 */
[--C-:B------:R-:W-:Y:S01]  /*3560*/  @!P3 IMAD.IADD R58, R58, 0x1, -R11.reuse ;  /* 0x000000013a3ab824 */ /* 0x100fe200078e0a0b */
[----:B------:R-:W-:Y:S01]  /*3570*/  ISETP.GE.AND P3, PT, R0, RZ, PT ;  /* 0x000000ff0000720c */ /* 0x000fe20003f66270 */
[----:B------:R-:W-:Y:S01]  /*3580*/  @!P6 IMAD.IADD R114, R114, 0x1, -R11 ;  /* 0x000000017272e824 */ /* 0x000fe200078e0a0b */
[----:B------:R-:W-:Y:S01]  /*3590*/  IABS R62, R0 ;  /* 0x00000000003e7213 */ /* 0x000fe20000000000 */
[----:B------:R-:W-:-:S03]  /*35a0*/  IMAD.HI.U32 R0, R12, R112, RZ ;  /* 0x000000700c007227 */ /* 0x000fc600078e00ff */
[----:B------:R-:W-:Y:S01]  /*35b0*/  ISETP.GT.U32.AND P6, PT, R11, R114, PT ;  /* 0x000000720b00720c */ /* 0x000fe20003fc4070 */
[----:B------:R-:W-:Y:S01]  /*35c0*/  @!P2 IMAD.MOV R56, RZ, RZ, -R56 ;  /* 0x000000ffff38a224 */ /* 0x000fe200078e0a38 */
[----:B------:R-:W-:Y:S01]  /*35d0*/  ISETP.GE.AND P2, PT, R13, RZ, PT ;  /* 0x000000ff0d00720c */ /* 0x000fe20003f46270 */
[----:B------:R-:W-:Y:S02]  /*35e0*/  VIADD R6, R10, 0x184 ;  /* 0x000001840a067836 */ /* 0x000fe40000000000 */
[----:B------:R-:W-:Y:S02]  /*35f0*/  IMAD.MOV R13, RZ, RZ, -R0 ;  /* 0x000000ffff0d7224 */ /* 0x000fe400078e0a00 */
[----:B------:R-:W-:Y:S01]  /*3600*/  IMAD.HI.U32 R0, R12, R62, RZ ;  /* 0x0000003e0c007227 */ /* 0x000fe200078e00ff */
[----:B------:R-:W-:-:S03]  /*3610*/  IABS R110, R6 ;  /* 0x00000006006e7213 */ /* 0x000fc60000000000 */
[----:B------:R-:W-:Y:S02]  /*3620*/  VIADD R14, R10, 0x180 ;  /* 0x000001800a0e7836 */ /* 0x000fe40000000000 */
[----:B------:R-:W-:Y:S02]  /*3630*/  @!P5 IMAD.IADD R60, R60, 0x1, -R11 ;  /* 0x000000013c3cd824 */ /* 0x000fe400078e0a0b */
[----:B------:R-:W-:Y:S01]  /*3640*/  IMAD.MOV R0, RZ, RZ, -R0 ;  /* 0x000000ffff007224 */ /* 0x000fe200078e0a00 */
[----:B------:R-:W-:Y:S01]  /*3650*/  IABS R64, R14 ;  /* 0x0000000e00407213 */ /* 0x000fe20000000000 */
[C---:B------:R-:W-:Y:S01]  /*3660*/  IMAD R112, R11.reuse, R13, R112 ;  /* 0x0000000d0b707224 */ /* 0x040fe200078e0270 */
[C---:B------:R-:W-:Y:S01]  /*3670*/  ISETP.GT.U32.AND P5, PT, R11.reuse, R60, PT ;  /* 0x0000003c0b00720c */ /* 0x040fe20003fa4070 */
[----:B------:R-:W-:Y:S02]  /*3680*/  IMAD R62, R11, R0, R62 ;  /* 0x000000000b3e7224 */ /* 0x000fe400078e023e */
[----:B------:R-:W-:-:S04]  /*3690*/  IMAD.HI.U32 R0, R12, R110, RZ ;  /* 0x0000006e0c007227 */ /* 0x000fc800078e00ff */
[----:B------:R-:W-:Y:S01]  /*36a0*/  @!P0 IMAD.MOV R58, RZ, RZ, -R58 ;  /* 0x000000ffff3a8224 */ /* 0x000fe200078e0a3a */
[----:B------:R-:W-:Y:S01]  /*36b0*/  ISETP.GE.AND P0, PT, R6, RZ, PT ;  /* 0x000000ff0600720c */ /* 0x000fe20003f06270 */
[----:B------:R-:W-:Y:S01]  /*36c0*/  @!P6 IMAD.IADD R114, R114, 0x1, -R11 ;  /* 0x000000017272e824 */ /* 0x000fe200078e0a0b */
[----:B------:R-:W-:Y:S01]  /*36d0*/  ISETP.GT.U32.AND P6, PT, R11, R112, PT ;  /* 0x000000700b00720c */ /* 0x000fe20003fc4070 */
[----:B------:R-:W-:-:S04]  /*36e0*/  IMAD.HI.U32 R6, R12, R64, RZ ;  /* 0x000000400c067227 */ /* 0x000fc800078e00ff */
[----:B------:R-:W-:Y:S02]  /*36f0*/  IMAD.MOV R0, RZ, RZ, -R0 ;  /* 0x000000ffff007224 */ /* 0x000fe400078e0a00 */
[----:B------:R-:W-:Y:S02]  /*3700*/  IMAD.MOV R6, RZ, RZ, -R6 ;  /* 0x000000ffff067224 */ /* 0x000fe400078e0a06 */
[C---:B------:R-:W-:Y:S02]  /*3710*/  IMAD R110, R11.reuse, R0, R110 ;  /* 0x000000000b6e7224 */ /* 0x040fe400078e026e */
[C---:B------:R-:W-:Y:S02]  /*3720*/  IMAD R64, R11.reuse, R6, R64 ;  /* 0x000000060b407224 */ /* 0x040fe400078e0240 */
[----:B------:R-:W-:Y:S01]  /*3730*/  @!P5 IMAD.IADD R60, R60, 0x1, -R11 ;  /* 0x000000013c3cd824 */ /* 0x000fe200078e0a0b */
[----:B------:R-:W-:Y:S01]  /*3740*/  ISETP.GT.U32.AND P5, PT, R11, R110, PT ;  /* 0x0000006e0b00720c */ /* 0x000fe20003fa4070 */
[----:B------:R-:W-:-:S02]  /*3750*/  VIADD R13, R10, 0x17c ;  /* 0x0000017c0a0d7836 */ /* 0x000fc40000000000 */
[--C-:B------:R-:W-:Y:S01]  /*3760*/  @!P6 IMAD.IADD R112, R112, 0x1, -R11.reuse ;  /* 0x000000017070e824 */ /* 0x100fe200078e0a0b */
[C---:B------:R-:W-:Y:S01]  /*3770*/  ISETP.GT.U32.AND P6, PT, R11.reuse, R64, PT ;  /* 0x000000400b00720c */ /* 0x040fe20003fc4070 */
[----:B------:R-:W-:Y:S01]  /*3780*/  @!P4 IMAD.MOV R114, RZ, RZ, -R114 ;  /* 0x000000ffff72c224 */ /* 0x000fe200078e0a72 */
[----:B------:R-:W-:Y:S01]  /*3790*/  IABS R108, R13 ;  /* 0x0000000d006c7213 */ /* 0x000fe20000000000 */
[C---:B------:R-:W-:Y:S01]  /*37a0*/  VIADD R15, R10.reuse, 0x178 ;  /* 0x000001780a0f7836 */ /* 0x040fe20000000000 */
[----:B------:R-:W-:Y:S01]  /*37b0*/  ISETP.GT.U32.AND P4, PT, R11, R62, PT ;  /* 0x0000003e0b00720c */ /* 0x000fe20003f84070 */
[----:B------:R-:W-:Y:S02]  /*37c0*/  VIADD R16, R10, 0x174 ;  /* 0x000001740a107836 */ /* 0x000fe40000000000 */
[----:B------:R-:W-:Y:S01]  /*37d0*/  IMAD.HI.U32 R0, R12, R108, RZ ;  /* 0x0000006c0c007227 */ /* 0x000fe200078e00ff */
[----:B------:R-:W-:Y:S02]  /*37e0*/  IABS R66, R15 ;  /* 0x0000000f00427213 */ /* 0x000fe40000000000 */
[----:B------:R-:W-:Y:S01]  /*37f0*/  IABS R106, R16 ;  /* 0x00000010006a7213 */ /* 0x000fe20000000000 */
[----:B------:R-:W-:-:S02]  /*3800*/  @!P5 IMAD.IADD R110, R110, 0x1, -R11 ;  /* 0x000000016e6ed824 */ /* 0x000fc400078e0a0b */
[----:B------:R-:W-:Y:S02]  /*3810*/  IMAD.MOV R0, RZ, RZ, -R0 ;  /* 0x000000ffff007224 */ /* 0x000fe400078e0a00 */
[----:B------:R-:W-:Y:S01]  /*3820*/  @!P6 IMAD.IADD R64, R64, 0x1, -R11 ;  /* 0x000000014040e824 */ /* 0x000fe200078e0a0b */
[C---:B------:R-:W-:Y:S01]  /*3830*/  ISETP.GT.U32.AND P6, PT, R11.reuse, R110, PT ;  /* 0x0000006e0b00720c */ /* 0x040fe20003fc4070 */
[----:B------:R-:W-:Y:S02]  /*3840*/  IMAD R108, R11, R0, R108 ;  /* 0x000000000b6c7224 */ /* 0x000fe400078e026c */
[----:B------:R-:W-:-:S04]  /*3850*/  IMAD.HI.U32 R0, R12, R66, RZ ;  /* 0x000000420c007227 */ /* 0x000fc800078e00ff */
[--C-:B------:R-:W-:Y:S01]  /*3860*/  @!P4 IMAD.IADD R62, R62, 0x1, -R11.reuse ;  /* 0x000000013e3ec824 */ /* 0x100fe200078e0a0b */
[C---:B------:R-:W-:Y:S01]  /*3870*/  ISETP.GT.U32.AND P4, PT, R11.reuse, R112, PT ;  /* 0x000000700b00720c */ /* 0x040fe20003f84070 */
[----:B------:R-:W-:Y:S02]  /*3880*/  IMAD.MOV R0, RZ, RZ, -R0 ;  /* 0x000000ffff007224 */ /* 0x000fe400078e0a00 */
[----:B------:R-:W-:Y:S01]  /*3890*/  VIADD R17, R10, 0x170 ;  /* 0x000001700a117836 */ /* 0x000fe20000000000 */
[C---:B------:R-:W-:Y:S01]  /*38a0*/  ISETP.GT.U32.AND P5, PT, R11.reuse, R62, PT ;  /* 0x0000003e0b00720c */ /* 0x040fe20003fa4070 */
[C---:B------:R-:W-:Y:S02]  /*38b0*/  IMAD R66, R11.reuse, R0, R66 ;  /* 0x000000000b427224 */ /* 0x040fe400078e0242 */
[----:B------:R-:W-:Y:S01]  /*38c0*/  @!P6 IMAD.IADD R110, R110, 0x1, -R11 ;  /* 0x000000016e6ee824 */ /* 0x000fe200078e0a0b */
[----:B------:R-:W-:Y:S01]  /*38d0*/  IABS R68, R17 ;  /* 0x0000001100447213 */ /* 0x000fe20000000000 */
[----:B------:R-:W-:Y:S01]  /*38e0*/  IMAD.HI.U32 R0, R12, R106, RZ ;  /* 0x0000006a0c007227 */ /* 0x000fe200078e00ff */
[----:B------:R-:W-:-:S03]  /*38f0*/  ISETP.GT.U32.AND P6, PT, R11, R66, PT ;  /* 0x000000420b00720c */ /* 0x000fc60003fc4070 */
[----:B------:R-:W-:Y:S02]  /*3900*/  IMAD.MOV R0, RZ, RZ, -R0 ;  /* 0x000000ffff007224 */ /* 0x000fe400078e0a00 */
[----:B------:R-:W-:Y:S01]  /*3910*/  @!P1 IMAD.MOV R60, RZ, RZ, -R60 ;  /* 0x000000ffff3c9224 */ /* 0x000fe200078e0a3c */
[C---:B------:R-:W-:Y:S01]  /*3920*/  ISETP.GT.U32.AND P1, PT, R11.reuse, R64, PT ;  /* 0x000000400b00720c */ /* 0x040fe20003f24070 */
[--C-:B------:R-:W-:Y:S01]  /*3930*/  @!P5 IMAD.IADD R62, R62, 0x1, -R11.reuse ;  /* 0x000000013e3ed824 */ /* 0x100fe200078e0a0b */
[----:B------:R-:W-:Y:S01]  /*3940*/  ISETP.GE.AND P5, PT, R14, RZ, PT ;  /* 0x000000ff0e00720c */ /* 0x000fe20003fa6270 */
[----:B------:R-:W-:Y:S02]  /*3950*/  VIADD R14, R10, 0x16c ;  /* 0x0000016c0a0e7836 */ /* 0x000fe40000000000 */
[C---:B------:R-:W-:Y:S02]  /*3960*/  IMAD R106, R11.reuse, R0, R106 ;  /* 0x000000000b6a7224 */ /* 0x040fe400078e026a */
[--C-:B------:R-:W-:Y:S01]  /*3970*/  @!P6 IMAD.IADD R66, R66, 0x1, -R11.reuse ;  /* 0x000000014242e824 */ /* 0x100fe200078e0a0b */
[----:B------:R-:W-:Y:S01]  /*3980*/  IABS R104, R14 ;  /* 0x0000000e00687213 */ /* 0x000fe20000000000 */
[----:B------:R-:W-:Y:S01]  /*3990*/  @!P4 IMAD.IADD R112, R112, 0x1, -R11 ;  /* 0x000000017070c824 */ /* 0x000fe200078e0a0b */
[C---:B------:R-:W-:Y:S01]  /*39a0*/  ISETP.GT.U32.AND P4, PT, R11.reuse, R108, PT ;  /* 0x0000006c0b00720c */ /* 0x040fe20003f84070 */
[----:B------:R-:W-:Y:S01]  /*39b0*/  IMAD.HI.U32 R6, R12, R68, RZ ;  /* 0x000000440c067227 */ /* 0x000fe200078e00ff */
[----:B------:R-:W-:-:S03]  /*39c0*/  ISETP.GT.U32.AND P6, PT, R11, R66, PT ;  /* 0x000000420b00720c */ /* 0x000fc60003fc4070 */
[----:B------:R-:W-:-:S04]  /*39d0*/  IMAD.HI.U32 R0, R12, R104, RZ ;  /* 0x000000680c007227 */ /* 0x000fc800078e00ff */
[----:B------:R-:W-:Y:S02]  /*39e0*/  IMAD.MOV R0, RZ, RZ, -R0 ;  /* 0x000000ffff007224 */ /* 0x000fe400078e0a00 */
[----:B------:R-:W-:Y:S02]  /*39f0*/  IMAD.MOV R6, RZ, RZ, -R6 ;  /* 0x000000ffff067224 */ /* 0x000fe400078e0a06 */
[C---:B------:R-:W-:Y:S02]  /*3a00*/  IMAD R104, R11.reuse, R0, R104 ;  /* 0x000000000b687224 */ /* 0x040fe400078e0268 */
[--C-:B------:R-:W-:Y:S02]  /*3a10*/  @!P6 IMAD.IADD R66, R66, 0x1, -R11.reuse ;  /* 0x000000014242e824 */ /* 0x100fe400078e0a0b */
[--C-:B------:R-:W-:Y:S01]  /*3a20*/  @!P1 IMAD.IADD R64, R64, 0x1, -R11.reuse ;  /* 0x0000000140409824 */ /* 0x100fe200078e0a0b */
[----:B------:R-:W-:Y:S01]  /*3a30*/  ISETP.GT.U32.AND P6, PT, R11, R104, PT ;  /* 0x000000680b00720c */ /* 0x000fe20003fc4070 */
[----:B------:R-:W-:Y:S01]  /*3a40*/  @!P4 IMAD.IADD R108, R108, 0x1, -R11 ;  /* 0x000000016c6cc824 */ /* 0x000fe200078e0a0b */
[----:B------:R-:W-:Y:S01]  /*3a50*/  ISETP.GE.AND P1, PT, R13, RZ, PT ;  /* 0x000000ff0d00720c */ /* 0x000fe20003f26270 */
[----:B------:R-:W-:Y:S01]  /*3a60*/  IMAD R68, R11, R6, R68 ;  /* 0x000000060b447224 */ /* 0x000fe200078e0244 */
[----:B------:R-:W-:Y:S01]  /*3a70*/  ISETP.GE.AND P4, PT, R15, RZ, PT ;  /* 0x000000ff0f00720c */ /* 0x000fe20003f86270 */
[----:B------:R-:W-:-:S02]  /*3a80*/  VIADD R13, R10, 0x168 ;  /* 0x000001680a0d7836 */ /* 0x000fc40000000000 */
[----:B------:R-:W-:Y:S01]  /*3a90*/  @!P2 IMAD.MOV R112, RZ, RZ, -R112 ;  /* 0x000000ffff70a224 */ /* 0x000fe200078e0a70 */
[C---:B------:R-:W-:Y:S01]  /*3aa0*/  ISETP.GT.U32.AND P2, PT, R11.reuse, R108, PT ;  /* 0x0000006c0b00720c */ /* 0x040fe20003f44070 */
[----:B------:R-:W-:Y:S01]  /*3ab0*/  @!P5 IMAD.MOV R64, RZ, RZ, -R64 ;  /* 0x000000ffff40d224 */ /* 0x000fe200078e0a40 */
[C---:B------:R-:W-:Y:S01]  /*3ac0*/  ISETP.GT.U32.AND P5, PT, R11.reuse, R68, PT ;  /* 0x000000440b00720c */ /* 0x040fe20003fa4070 */
[----:B------:R-:W-:Y:S01]  /*3ad0*/  VIADD R15, R10, 0x164 ;  /* 0x000001640a0f7836 */ /* 0x000fe20000000000 */
[----:B------:R-:W-:Y:S01]  /*3ae0*/  IABS R70, R13 ;  /* 0x0000000d00467213 */ /* 0x000fe20000000000 */
[----:B------:R-:W-:Y:S01]  /*3af0*/  @!P3 IMAD.MOV R62, RZ, RZ, -R62 ;  /* 0x000000ffff3eb224 */ /* 0x000fe200078e0a3e */
[----:B------:R-:W-:Y:S01]  /*3b00*/  ISETP.GT.U32.AND P3, PT, R11, R106, PT ;  /* 0x0000006a0b00720c */ /* 0x000fe20003f64070 */
[----:B------:R-:W-:Y:S01]  /*3b10*/  @!P6 IMAD.IADD R104, R104, 0x1, -R11 ;  /* 0x000000016868e824 */ /* 0x000fe200078e0a0b */
[----:B------:R-:W-:Y:S01]  /*3b20*/  IABS R102, R15 ;  /* 0x0000000f00667213 */ /* 0x000fe20000000000 */
[----:B------:R-:W-:-:S03]  /*3b30*/  IMAD.HI.U32 R0, R12, R70, RZ ;  /* 0x000000460c007227 */ /* 0x000fc600078e00ff */
[----:B------:R-:W-:Y:S01]  /*3b40*/  ISETP.GT.U32.AND P6, PT, R11, R104, PT ;  /* 0x000000680b00720c */ /* 0x000fe20003fc4070 */
[----:B------:R-:W-:Y:S02]  /*3b50*/  IMAD.MOV R6, RZ, RZ, -R0 ;  /* 0x000000ffff067224 */ /* 0x000fe400078e0a00 */
[----:B------:R-:W-:-:S04]  /*3b60*/  IMAD.HI.U32 R0, R12, R102, RZ ;  /* 0x000000660c007227 */ /* 0x000fc800078e00ff */
[--C-:B------:R-:W-:Y:S01]  /*3b70*/  @!P2 IMAD.IADD R108, R108, 0x1, -R11.reuse ;  /* 0x000000016c6ca824 */ /* 0x100fe200078e0a0b */
[----:B------:R-:W-:Y:S01]  /*3b80*/  ISETP.GE.AND P2, PT, R17, RZ, PT ;  /* 0x000000ff1100720c */ /* 0x000fe20003f46270 */
[--C-:B------:R-:W-:Y:S02]  /*3b90*/  @!P5 IMAD.IADD R68, R68, 0x1, -R11.reuse ;  /* 0x000000014444d824 */ /* 0x100fe400078e0a0b */
[----:B------:R-:W-:Y:S02]  /*3ba0*/  IMAD.MOV R0, RZ, RZ, -R0 ;  /* 0x000000ffff007224 */ /* 0x000fe400078e0a00 */
[----:B------:R-:W-:Y:S01]  /*3bb0*/  @!P1 IMAD.MOV R108, RZ, RZ, -R108 ;  /* 0x000000ffff6c9224 */ /* 0x000fe200078e0a6c */
[C---:B------:R-:W-:Y:S01]  /*3bc0*/  ISETP.GT.U32.AND P1, PT, R11.reuse, R68, PT ;  /* 0x000000440b00720c */ /* 0x040fe20003f24070 */
[----:B------:R-:W-:Y:S01]  /*3bd0*/  @!P3 IMAD.IADD R106, R106, 0x1, -R11 ;  /* 0x000000016a6ab824 */ /* 0x000fe200078e0a0b */
[----:B------:R-:W-:Y:S01]  /*3be0*/  ISETP.GE.AND P3, PT, R14, RZ, PT ;  /* 0x000000ff0e00720c */ /* 0x000fe20003f66270 */
[----:B------:R-:W-:-:S02]  /*3bf0*/  IMAD R102, R11, R0, R102 ;  /* 0x000000000b667224 */ /* 0x000fc400078e0266 */
[----:B------:R-:W-:Y:S01]  /*3c00*/  VIADD R14, R10, 0x160 ;  /* 0x000001600a0e7836 */ /* 0x000fe20000000000 */
[C---:B------:R-:W-:Y:S01]  /*3c10*/  ISETP.GT.U32.AND P5, PT, R11.reuse, R106, PT ;  /* 0x0000006a0b00720c */ /* 0x040fe20003fa4070 */
[----:B------:R-:W-:Y:S01]  /*3c20*/  @!P0 IMAD.MOV R110, RZ, RZ, -R110 ;  /* 0x000000ffff6e8224 */ /* 0x000fe200078e0a6e */
[----:B------:R-:W-:Y:S01]  /*3c30*/  ISETP.GE.AND P0, PT, R16, RZ, PT ;  /* 0x000000ff1000720c */ /* 0x000fe20003f06270 */
[--C-:B------:R-:W-:Y:S01]  /*3c40*/  @!P6 IMAD.IADD R104, R104, 0x1, -R11.reuse ;  /* 0x000000016868e824 */ /* 0x100fe200078e0a0b */
[----:B------:R-:W-:Y:S01]  /*3c50*/  ISETP.GT.U32.AND P6, PT, R11, R102, PT ;  /* 0x000000660b00720c */ /* 0x000fe20003fc4070 */
[----:B------:R-:W-:Y:S01]  /*3c60*/  VIADD R16, R10, 0x15c ;  /* 0x0000015c0a107836 */ /* 0x000fe20000000000 */
[----:B------:R-:W-:Y:S01]  /*3c70*/  IABS R72, R14 ;  /* 0x0000000e00487213 */ /* 0x000fe20000000000 */
[----:B------:R-:W-:Y:S01]  /*3c80*/  @!P1 IMAD.IADD R68, R68, 0x1, -R11 ;  /* 0x0000000144449824 */ /* 0x000fe200078e0a0b */
[----:B------:R-:W-:Y:S01]  /*3c90*/  ISETP.GE.AND P1, PT, R13, RZ, PT ;  /* 0x000000ff0d00720c */ /* 0x000fe20003f26270 */
[----:B------:R-:W-:Y:S01]  /*3ca0*/  IMAD R70, R11, R6, R70 ;  /* 0x000000060b467224 */ /* 0x000fe200078e0246 */
[----:B------:R-:W-:Y:S01]  /*3cb0*/  IABS R100, R16 ;  /* 0x0000001000647213 */ /* 0x000fe20000000000 */
[----:B------:R-:W-:-:S04]  /*3cc0*/  IMAD.HI.U32 R0, R12, R72, RZ ;  /* 0x000000480c007227 */ /* 0x000fc800078e00ff */
[----:B------:R-:W-:Y:S02]  /*3cd0*/  VIADD R13, R10, 0x158 ;  /* 0x000001580a0d7836 */ /* 0x000fe40000000000 */
[----:B------:R-:W-:-:S03]  /*3ce0*/  IMAD.HI.U32 R6, R12, R100, RZ ;  /* 0x000000640c067227 */ /* 0x000fc600078e00ff */
[----:B------:R-:W-:Y:S01]  /*3cf0*/  IABS R74, R13 ;  /* 0x0000000d004a7213 */ /* 0x000fe20000000000 */
[----:B------:R-:W-:Y:S02]  /*3d00*/  IMAD.MOV R0, RZ, RZ, -R0 ;  /* 0x000000ffff007224 */ /* 0x000fe400078e0a00 */
[--C-:B------:R-:W-:Y:S01]  /*3d10*/  @!P5 IMAD.IADD R106, R106, 0x1, -R11.reuse ;  /* 0x000000016a6ad824 */ /* 0x100fe200078e0a0b */
[C---:B------:R-:W-:Y:S01]  /*3d20*/  ISETP.GT.U32.AND P5, PT, R11.reuse, R70, PT ;  /* 0x000000460b00720c */ /* 0x040fe20003fa4070 */
[----:B------:R-:W-:Y:S02]  /*3d30*/  @!P6 IMAD.IADD R102, R102, 0x1, -R11 ;  /* 0x000000016666e824 */ /* 0x000fe400078e0a0b */
[----:B------:R-:W-:Y:S02]  /*3d40*/  IMAD.MOV R6, RZ, RZ, -R6 ;  /* 0x000000ffff067224 */ /* 0x000fe400078e0a06 */
[C---:B------:R-:W-:Y:S02]  /*3d50*/  IMAD R72, R11.reuse, R0, R72 ;  /* 0x000000000b487224 */ /* 0x040fe400078e0248 */
[----:B------:R-:W-:Y:S01]  /*3d60*/  @!P0 IMAD.MOV R106, RZ, RZ, -R106 ;  /* 0x000000ffff6a8224 */ /* 0x000fe200078e0a6a */
[C---:B------:R-:W-:Y:S01]  /*3d70*/  ISETP.GT.U32.AND P0, PT, R11.reuse, R102, PT ;  /* 0x000000660b00720c */ /* 0x040fe20003f04070 */
[C---:B------:R-:W-:Y:S01]  /*3d80*/  IMAD R100, R11.reuse, R6, R100 ;  /* 0x000000060b647224 */ /* 0x040fe200078e0264 */
[----:B------:R-:W-:Y:S01]  /*3d90*/  ISETP.GT.U32.AND P6, PT, R11, R72, PT ;  /* 0x000000480b00720c */ /* 0x000fe20003fc4070 */
[----:B------:R-:W-:-:S04]  /*3da0*/  IMAD.HI.U32 R0, R12, R74, RZ ;  /* 0x0000004a0c007227 */ /* 0x000fc800078e00ff */
[----:B------:R-:W-:Y:S02]  /*3db0*/  IMAD.MOV R0, RZ, RZ, -R0 ;  /* 0x000000ffff007224 */ /* 0x000fe400078e0a00 */
[----:B------:R-:W-:Y:S01]  /*3dc0*/  @!P3 IMAD.MOV R104, RZ, RZ, -R104 ;  /* 0x000000ffff68b224 */ /* 0x000fe200078e0a68 */
[----:B------:R-:W-:Y:S01]  /*3dd0*/  ISETP.GT.U32.AND P3, PT, R11, R100, PT ;  /* 0x000000640b00720c */ /* 0x000fe20003f64070 */
[--C-:B------:R-:W-:Y:S01]  /*3de0*/  @!P5 IMAD.IADD R70, R70, 0x1, -R11.reuse ;  /* 0x000000014646d824 */ /* 0x100fe200078e0a0b */
[----:B------:R-:W-:Y:S01]  /*3df0*/  ISETP.GE.AND P5, PT, R15, RZ, PT ;  /* 0x000000ff0f00720c */ /* 0x000fe20003fa6270 */
[C---:B------:R-:W-:Y:S02]  /*3e00*/  IMAD R74, R11.reuse, R0, R74 ;  /* 0x000000000b4a7224 */ /* 0x040fe400078e024a */
[----:B------:R-:W-:Y:S02]  /*3e10*/  VIADD R15, R10, 0x154 ;  /* 0x000001540a0f7836 */ /* 0x000fe40000000000 */
[--C-:B------:R-:W-:Y:S01]  /*3e20*/  @!P0 IMAD.IADD R102, R102, 0x1, -R11.reuse ;  /* 0x0000000166668824 */ /* 0x100fe200078e0a0b */
[C---:B------:R-:W-:Y:S01]  /*3e30*/  ISETP.GT.U32.AND P0, PT, R11.reuse, R74, PT ;  /* 0x0000004a0b00720c */ /* 0x040fe20003f04070 */
[--C-:B------:R-:W-:Y:S01]  /*3e40*/  @!P6 IMAD.IADD R72, R72, 0x1, -R11.reuse ;  /* 0x000000014848e824 */ /* 0x100fe200078e0a0b */
[----:B------:R-:W-:Y:S01]  /*3e50*/  IABS R98, R15 ;  /* 0x0000000f00627213 */ /* 0x000fe20000000000 */
[----:B------:R-:W-:Y:S01]  /*3e60*/  @!P4 IMAD.MOV R66, RZ, RZ, -R66 ;  /* 0x000000ffff42c224 */ /* 0x000fe200078e0a42 */
[C---:B------:R-:W-:Y:S01]  /*3e70*/  ISETP.GT.U32.AND P4, PT, R11.reuse, R70, PT ;  /* 0x000000460b00720c */ /* 0x040fe20003f84070 */
[----:B------:R-:W-:Y:S01]  /*3e80*/  @!P3 IMAD.IADD R100, R100, 0x1, -R11 ;  /* 0x000000016464b824 */ /* 0x000fe200078e0a0b */
[----:B------:R-:W-:Y:S01]  /*3e90*/  ISETP.GT.U32.AND P3, PT, R11, R72, PT ;  /* 0x000000480b00720c */ /* 0x000fe20003f64070 */
[----:B------:R-:W-:Y:S01]  /*3ea0*/  IMAD.HI.U32 R0, R12, R98, RZ ;  /* 0x000000620c007227 */ /* 0x000fe200078e00ff */
[----:B------:R-:W-:-:S03]  /*3eb0*/  ISETP.GE.AND P6, PT, R13, RZ, PT ;  /* 0x000000ff0d00720c */ /* 0x000fc60003fc6270 */
[----:B------:R-:W-:Y:S02]  /*3ec0*/  VIADD R6, R10, 0x150 ;  /* 0x000001500a067836 */ /* 0x000fe40000000000 */
[----:B------:R-:W-:Y:S02]  /*3ed0*/  IMAD.MOV R0, RZ, RZ, -R0 ;  /* 0x000000ffff007224 */ /* 0x000fe400078e0a00 */
[--C-:B------:R-:W-:Y:S01]  /*3ee0*/  @!P0 IMAD.IADD R74, R74, 0x1, -R11.reuse ;  /* 0x000000014a4a8824 */ /* 0x100fe200078e0a0b */
[----:B------:R-:W-:Y:S01]  /*3ef0*/  IABS R78, R6 ;  /* 0x00000006004e7213 */ /* 0x000fe20000000000 */
[C---:B------:R-:W-:Y:S02]  /*3f00*/  IMAD R98, R11.reuse, R0, R98 ;  /* 0x000000000b627224 */ /* 0x040fe400078e0262 */
[----:B------:R-:W-:Y:S01]  /*3f10*/  @!P3 IMAD.IADD R72, R72, 0x1, -R11 ;  /* 0x000000014848b824 */ /* 0x000fe200078e0a0b */
[C---:B------:R-:W-:Y:S01]  /*3f20*/  ISETP.GT.U32.AND P0, PT, R11.reuse, R74, PT ;  /* 0x0000004a0b00720c */ /* 0x040fe20003f04070 */
[----:B------:R-:W-:Y:S01]  /*3f30*/  IMAD.HI.U32 R0, R12, R78, RZ ;  /* 0x0000004e0c007227 */ /* 0x000fe200078e00ff */
[----:B------:R-:W-:-:S03]  /*3f40*/  ISETP.GT.U32.AND P3, PT, R11, R98, PT ;  /* 0x000000620b00720c */ /* 0x000fc60003f64070 */
[----:B------:R-:W-:Y:S01]  /*3f50*/  @!P2 IMAD.MOV R68, RZ, RZ, -R68 ;  /* 0x000000ffff44a224 */ /* 0x000fe200078e0a44 */
[----:B------:R-:W-:Y:S01]  /*3f60*/  ISETP.GE.AND P2, PT, R14, RZ, PT ;  /* 0x000000ff0e00720c */ /* 0x000fe20003f46270 */
[--C-:B------:R-:W-:Y:S01]  /*3f70*/  @!P4 IMAD.IADD R70, R70, 0x1, -R11.reuse ;  /* 0x000000014646c824 */ /* 0x100fe200078e0a0b */
[----:B------:R-:W-:Y:S01]  /*3f80*/  ISETP.GE.AND P4, PT, R16, RZ, PT ;  /* 0x000000ff1000720c */ /* 0x000fe20003f86270 */
[----:B------:R-:W-:Y:S02]  /*3f90*/  VIADD R13, R10, 0x14c ;  /* 0x0000014c0a0d7836 */ /* 0x000fe40000000000 */
[----:B------:R-:W-:Y:S02]  /*3fa0*/  IMAD.MOV R0, RZ, RZ, -R0 ;  /* 0x000000ffff007224 */ /* 0x000fe400078e0a00 */
[----:B------:R-:W-:Y:S01]  /*3fb0*/  @!P1 IMAD.MOV R70, RZ, RZ, -R70 ;  /* 0x000000ffff469224 */ /* 0x000fe200078e0a46 */
[C---:B------:R-:W-:Y:S01]  /*3fc0*/  ISETP.GT.U32.AND P1, PT, R11.reuse, R100, PT ;  /* 0x000000640b00720c */ /* 0x040fe20003f24070 */
[----:B------:R-:W-:Y:S01]  /*3fd0*/  IMAD R78, R11, R0, R78 ;  /* 0x000000000b4e7224 */ /* 0x000fe200078e024e */
[----:B------:R-:W-:Y:S01]  /*3fe0*/  IABS R96, R13 ;  /* 0x0000000d00607213 */ /* 0x000fe20000000000 */
[----:B------:R-:W-:Y:S01]  /*3ff0*/  @!P5 IMAD.MOV R102, RZ, RZ, -R102 ;  /* 0x000000ffff66d224 */ /* 0x000fe200078e0a66 */
[----:B------:R-:W-:Y:S01]  /*4000*/  ISETP.GE.AND P5, PT, R15, RZ, PT ;  /* 0x000000ff0f00720c */ /* 0x000fe20003fa6270 */
[----:B------:R-:W-:Y:S01]  /*4010*/  @!P0 IMAD.IADD R74, R74, 0x1, -R11 ;  /* 0x000000014a4a8824 */ /* 0x000fe200078e0a0b */
[----:B------:R-:W-:Y:S01]  /*4020*/  ISETP.GT.U32.AND P0, PT, R11, R78, PT ;  /* 0x0000004e0b00720c */ /* 0x000fe20003f04070 */
[----:B------:R-:W-:-:S02]  /*4030*/  VIADD R15, R10, 0x144 ;  /* 0x000001440a0f7836 */ /* 0x000fc40000000000 */
[----:B------:R-:W-:-:S03]  /*4040*/  IMAD.HI.U32 R0, R12, R96, RZ ;  /* 0x000000600c007227 */ /* 0x000fc600078e00ff */
[----:B------:R-:W-:Y:S01]  /*4050*/  IABS R94, R15 ;  /* 0x0000000f005e7213 */ /* 0x000fe20000000000 */
[--C-:B------:R-:W-:Y:S01]  /*4060*/  @!P3 IMAD.IADD R98, R98, 0x1, -R11.reuse ;  /* 0x000000016262b824 */ /* 0x100fe200078e0a0b */
[----:B------:R-:W-:Y:S01]  /*4070*/  ISETP.GE.AND P3, PT, R13, RZ, PT ;  /* 0x000000ff0d00720c */ /* 0x000fe20003f66270 */
[----:B------:R-:W-:Y:S02]  /*4080*/  IMAD.MOV R0, RZ, RZ, -R0 ;  /* 0x000000ffff007224 */ /* 0x000fe400078e0a00 */
[----:B------:R-:W-:Y:S01]  /*4090*/  @!P2 IMAD.MOV R72, RZ, RZ, -R72 ;  /* 0x000000ffff48a224 */ /* 0x000fe200078e0a48 */
[C---:B------:R-:W-:Y:S01]  /*40a0*/  ISETP.GT.U32.AND P2, PT, R11.reuse, R98, PT ;  /* 0x000000620b00720c */ /* 0x040fe20003f44070 */
[----:B------:R-:W-:Y:S01]  /*40b0*/  @!P1 IMAD.IADD R100, R100, 0x1, -R11 ;  /* 0x0000000164649824 */ /* 0x000fe200078e0a0b */
[----:B------:R-:W-:Y:S01]  /*40c0*/  ISETP.GE.AND P1, PT, R6, RZ, PT ;  /* 0x000000ff0600720c */ /* 0x000fe20003f26270 */
[----:B------:R-:W-:Y:S02]  /*40d0*/  VIADD R14, R10, 0x148 ;  /* 0x000001480a0e7836 */ /* 0x000fe40000000000 */
[----:B------:R-:W-:-:S02]  /*40e0*/  IMAD R96, R11, R0, R96 ;  /* 0x000000000b607224 */ /* 0x000fc400078e0260 */
        /* <DEDUP_REMOVED lines=8> */
[--C-:B------:R-:W-:Y:S01]  /*4170*/  @!P2 IMAD.IADD R98, R98, 0x1, -R11.reuse ;  /* 0x000000016262a824 */ /* 0x100fe200078e0a0b */
[----:B------:R-:W-:Y:S01]  /*4180*/  ISETP.GE.AND P2, PT, R15, RZ, PT ;  /* 0x000000ff0f00720c */ /* 0x000fe20003f46270 */
[C---:B------:R-:W-:Y:S02]  /*4190*/  IMAD R94, R11.reuse, R6, R94 ;  /* 0x000000060b5e7224 */ /* 0x040fe400078e025e */
[----:B------:R-:W-:Y:S02]  /*41a0*/  IMAD.MOV R0, RZ, RZ, -R0 ;  /* 0x000000ffff007224 */ /* 0x000fe400078e0a00 */
[----:B------:R-:W-:Y:S01]  /*41b0*/  @!P5 IMAD.MOV R98, RZ, RZ, -R98 ;  /* 0x000000ffff62d224 */ /* 0x000fe200078e0a62 */
[C---:B------:R-:W-:Y:S01]  /*41c0*/  ISETP.GT.U32.AND P5, PT, R11.reuse, R94, PT ;  /* 0x0000005e0b00720c */ /* 0x040fe20003fa4070 */
[----:B------:R-:W-:Y:S02]  /*41d0*/  IMAD R80, R11, R0, R80 ;  /* 0x000000000b507224 */ /* 0x000fe400078e0250 */
[----:B------:R-:W-:-:S02]  /*41e0*/  @!P4 IMAD.IADD R96, R96, 0x1, -R11 ;  /* 0x000000016060c824 */ /* 0x000fc400078e0a0b */
[--C-:B------:R-:W-:Y:S01]  /*41f0*/  @!P0 IMAD.IADD R78, R78, 0x1, -R11.reuse ;  /* 0x000000014e4e8824 */ /* 0x100fe200078e0a0b */
[C---:B------:R-:W-:Y:S01]  /*4200*/  ISETP.GT.U32.AND P0, PT, R11.reuse, R80, PT ;  /* 0x000000500b00720c */ /* 0x040fe20003f04070 */
[----:B------:R-:W-:Y:S01]  /*4210*/  @!P6 IMAD.MOV R74, RZ, RZ, -R74 ;  /* 0x000000ffff4ae224 */ /* 0x000fe200078e0a4a */
[C---:B------:R-:W-:Y:S01]  /*4220*/  ISETP.GT.U32.AND P4, PT, R11.reuse, R96, PT ;  /* 0x000000600b00720c */ /* 0x040fe20003f84070 */
[----:B------:R-:W-:Y:S01]  /*4230*/  VIADD R13, R10, 0x140 ;  /* 0x000001400a0d7836 */ /* 0x000fe20000000000 */
[----:B------:R-:W-:Y:S01]  /*4240*/  ISETP.GE.AND P6, PT, R14, RZ, PT ;  /* 0x000000ff0e00720c */ /* 0x000fe20003fc6270 */
[----:B------:R-:W-:Y:S02]  /*4250*/  VIADD R14, R10, 0x138 ;  /* 0x000001380a0e7836 */ /* 0x000fe40000000000 */
[--C-:B------:R-:W-:Y:S01]  /*4260*/  @!P5 IMAD.IADD R94, R94, 0x1, -R11.reuse ;  /* 0x000000015e5ed824 */ /* 0x100fe200078e0a0b */
[----:B------:R-:W-:Y:S01]  /*4270*/  IABS R82, R13 ;  /* 0x0000000d00527213 */ /* 0x000fe20000000000 */
[----:B------:R-:W-:Y:S01]  /*4280*/  VIADD R6, R10, 0x13c ;  /* 0x0000013c0a067836 */ /* 0x000fe20000000000 */
[----:B------:R-:W-:Y:S01]  /*4290*/  IABS R84, R14 ;  /* 0x0000000e00547213 */ /* 0x000fe20000000000 */
[----:B------:R-:W-:Y:S01]  /*42a0*/  @!P1 IMAD.MOV R78, RZ, RZ, -R78 ;  /* 0x000000ffff4e9224 */ /* 0x000fe200078e0a4e */
[C---:B------:R-:W-:Y:S01]  /*42b0*/  ISETP.GT.U32.AND P5, PT, R11.reuse, R94, PT ;  /* 0x0000005e0b00720c */ /* 0x040fe20003fa4070 */
[--C-:B------:R-:W-:Y:S01]  /*42c0*/  @!P0 IMAD.IADD R80, R80, 0x1, -R11.reuse ;  /* 0x0000000150508824 */ /* 0x100fe200078e0a0b */
[----:B------:R-:W-:Y:S01]  /*42d0*/  IABS R92, R6 ;  /* 0x00000006005c7213 */ /* 0x000fe20000000000 */
[----:B------:R-:W-:Y:S01]  /*42e0*/  @!P4 IMAD.IADD R96, R96, 0x1, -R11 ;  /* 0x000000016060c824 */ /* 0x000fe200078e0a0b */
[----:B------:R-:W-:Y:S01]  /*42f0*/  ISETP.GE.AND P4, PT, R6, RZ, PT ;  /* 0x000000ff0600720c */ /* 0x000fe20003f86270 */
[----:B------:R-:W-:Y:S01]  /*4300*/  IMAD.HI.U32 R6, R12, R84, RZ ;  /* 0x000000540c067227 */ /* 0x000fe200078e00ff */
[----:B------:R-:W-:-:S02]  /*4310*/  ISETP.GT.U32.AND P0, PT, R11, R80, PT ;  /* 0x000000500b00720c */ /* 0x000fc40003f04070 */
[----:B------:R-:W-:Y:S01]  /*4320*/  ISETP.GE.AND P1, PT, R13, RZ, PT ;  /* 0x000000ff0d00720c */ /* 0x000fe20003f26270 */
[----:B------:R-:W-:-:S04]  /*4330*/  IMAD.HI.U32 R0, R12, R82, RZ ;  /* 0x000000520c007227 */ /* 0x000fc800078e00ff */
[----:B------:R-:W-:Y:S02]  /*4340*/  IMAD.MOV R6, RZ, RZ, -R6 ;  /* 0x000000ffff067224 */ /* 0x000fe400078e0a06 */
[----:B------:R-:W-:Y:S02]  /*4350*/  IMAD.MOV R13, RZ, RZ, -R0 ;  /* 0x000000ffff0d7224 */ /* 0x000fe400078e0a00 */
[C---:B------:R-:W-:Y:S02]  /*4360*/  IMAD R84, R11.reuse, R6, R84 ;  /* 0x000000060b547224 */ /* 0x040fe400078e0254 */
[----:B------:R-:W-:Y:S02]  /*4370*/  @!P5 IMAD.IADD R94, R94, 0x1, -R11 ;  /* 0x000000015e5ed824 */ /* 0x000fe400078e0a0b */
[C---:B------:R-:W-:Y:S02]  /*4380*/  IMAD R82, R11.reuse, R13, R82 ;  /* 0x0000000d0b527224 */ /* 0x040fe400078e0252 */
[----:B------:R-:W-:Y:S01]  /*4390*/  @!P2 IMAD.MOV R94, RZ, RZ, -R94 ;  /* 0x000000ffff5ea224 */ /* 0x000fe200078e0a5e */
[----:B------:R-:W-:Y:S01]  /*43a0*/  ISETP.GT.U32.AND P2, PT, R11, R84, PT ;  /* 0x000000540b00720c */ /* 0x000fe20003f44070 */
[----:B------:R-:W-:Y:S01]  /*43b0*/  @!P3 IMAD.MOV R96, RZ, RZ, -R96 ;  /* 0x000000ffff60b224 */ /* 0x000fe200078e0a60 */
[----:B------:R-:W-:Y:S01]  /*43c0*/  ISETP.GE.AND P3, PT, R14, RZ, PT ;  /* 0x000000ff0e00720c */ /* 0x000fe20003f66270 */
[----:B------:R-:W-:-:S04]  /*43d0*/  IMAD.HI.U32 R0, R12, R92, RZ ;  /* 0x0000005c0c007227 */ /* 0x000fc800078e00ff */
[--C-:B------:R-:W-:Y:S01]  /*43e0*/  @!P0 IMAD.IADD R80, R80, 0x1, -R11.reuse ;  /* 0x0000000150508824 */ /* 0x100fe200078e0a0b */
[C---:B------:R-:W-:Y:S01]  /*43f0*/  ISETP.GT.U32.AND P0, PT, R11.reuse, R82, PT ;  /* 0x000000520b00720c */ /* 0x040fe20003f04070 */
[C---:B------:R-:W-:Y:S02]  /*4400*/  VIADD R14, R10.reuse, 0x130 ;  /* 0x000001300a0e7836 */ /* 0x040fe40000000000 */
[----:B------:R-:W-:Y:S02]  /*4410*/  IMAD.MOV R0, RZ, RZ, -R0 ;  /* 0x000000ffff007224 */ /* 0x000fe400078e0a00 */
[----:B------:R-:W-:Y:S01]  /*4420*/  VIADD R16, R10, 0x128 ;  /* 0x000001280a107836 */ /* 0x000fe20000000000 */
[----:B------:R-:W-:Y:S01]  /*4430*/  IABS R86, R14 ;  /* 0x0000000e00567213 */ /* 0x000fe20000000000 */
[----:B------:R-:W-:Y:S02]  /*4440*/  IMAD R92, R11, R0, R92 ;  /* 0x000000000b5c7224 */ /* 0x000fe400078e025c */
[----:B------:R-:W-:Y:S01]  /*4450*/  @!P2 IMAD.IADD R84, R84, 0x1, -R11 ;  /* 0x000000015454a824 */ /* 0x000fe200078e0a0b */
[----:B------:R-:W-:Y:S01]  /*4460*/  IABS R158, R16 ;  /* 0x00000010009e7213 */ /* 0x000fe20000000000 */
[----:B------:R-:W-:-:S03]  /*4470*/  IMAD.HI.U32 R6, R12, R86, RZ ;  /* 0x000000560c067227 */ /* 0x000fc600078e00ff */
[C---:B------:R-:W-:Y:S01]  /*4480*/  ISETP.GT.U32.AND P2, PT, R11.reuse, R84, PT ;  /* 0x000000540b00720c */ /* 0x040fe20003f44070 */
[----:B------:R-:W-:Y:S01]  /*4490*/  @!P6 IMAD.MOV R80, RZ, RZ, -R80 ;  /* 0x000000ffff50e224 */ /* 0x000fe200078e0a50 */
[C---:B------:R-:W-:Y:S01]  /*44a0*/  ISETP.GT.U32.AND P6, PT, R11.reuse, R92, PT ;  /* 0x0000005c0b00720c */ /* 0x040fe20003fc4070 */
[----:B------:R-:W-:Y:S02]  /*44b0*/  VIADD R0, R10, 0x134 ;  /* 0x000001340a007836 */ /* 0x000fe40000000000 */
[----:B------:R-:W-:Y:S02]  /*44c0*/  @!P0 IMAD.IADD R82, R82, 0x1, -R11 ;  /* 0x0000000152528824 */ /* 0x000fe400078e0a0b */
[----:B------:R-:W-:Y:S01]  /*44d0*/  IMAD.MOV R6, RZ, RZ, -R6 ;  /* 0x000000ffff067224 */ /* 0x000fe200078e0a06 */
[----:B------:R-:W-:Y:S01]  /*44e0*/  IABS R90, R0 ;  /* 0x00000000005a7213 */ /* 0x000fe20000000000 */
[----:B------:R-:W-:Y:S01]  /*44f0*/  VIADD R15, R10, 0x12c ;  /* 0x0000012c0a0f7836 */ /* 0x000fe20000000000 */
[C---:B------:R-:W-:Y:S01]  /*4500*/  ISETP.GT.U32.AND P0, PT, R11.reuse, R82, PT ;  /* 0x000000520b00720c */ /* 0x040fe20003f04070 */
[----:B------:R-:W-:Y:S01]  /*4510*/  IMAD R86, R11, R6, R86 ;  /* 0x000000060b567224 */ /* 0x000fe200078e0256 */
[----:B------:R-:W-:Y:S01]  /*4520*/  ISETP.GE.AND P5, PT, R0, RZ, PT ;  /* 0x000000ff0000720c */ /* 0x000fe20003fa6270 */
[----:B------:R-:W-:Y:S01]  /*4530*/  IMAD.HI.U32 R6, R12, R158, RZ ;  /* 0x0000009e0c067227 */ /* 0x000fe200078e00ff */
[----:B------:R-:W-:-:S03]  /*4540*/  IABS R88, R15 ;  /* 0x0000000f00587213 */ /* 0x000fc60000000000 */
[----:B------:R-:W-:-:S04]  /*4550*/  IMAD.HI.U32 R0, R12, R90, RZ ;  /* 0x0000005a0c007227 */ /* 0x000fc800078e00ff */
[----:B------:R-:W-:Y:S02]  /*4560*/  IMAD.MOV R6, RZ, RZ, -R6 ;  /* 0x000000ffff067224 */ /* 0x000fe400078e0a06 */
[--C-:B------:R-:W-:Y:S02]  /*4570*/  @!P6 IMAD.IADD R92, R92, 0x1, -R11.reuse ;  /* 0x000000015c5ce824 */ /* 0x100fe400078e0a0b */
[----:B------:R-:W-:Y:S02]  /*4580*/  IMAD.MOV R13, RZ, RZ, -R0 ;  /* 0x000000ffff0d7224 */ /* 0x000fe400078e0a00 */
[C---:B------:R-:W-:Y:S01]  /*4590*/  IMAD R158, R11.reuse, R6, R158 ;  /* 0x000000060b9e7224 */ /* 0x040fe200078e029e */
[C---:B------:R-:W-:Y:S01]  /*45a0*/  ISETP.GT.U32.AND P6, PT, R11.reuse, R92, PT ;  /* 0x0000005c0b00720c */ /* 0x040fe20003fc4070 */
[--C-:B------:R-:W-:Y:S02]  /*45b0*/  @!P2 IMAD.IADD R84, R84, 0x1, -R11.reuse ;  /* 0x000000015454a824 */ /* 0x100fe400078e0a0b */
[----:B------:R-:W-:Y:S01]  /*45c0*/  @!P0 IMAD.IADD R82, R82, 0x1, -R11 ;  /* 0x0000000152528824 */ /* 0x000fe200078e0a0b */
[----:B------:R-:W-:Y:S01]  /*45d0*/  ISETP.GE.AND P0, PT, R14, RZ, PT ;  /* 0x000000ff0e00720c */ /* 0x000fe20003f06270 */
[----:B------:R-:W-:-:S02]  /*45e0*/  IMAD R90, R11, R13, R90 ;  /* 0x0000000d0b5a7224 */ /* 0x000fc400078e025a */
[----:B------:R-:W-:Y:S01]  /*45f0*/  @!P3 IMAD.MOV R84, RZ, RZ, -R84 ;  /* 0x000000ffff54b224 */ /* 0x000fe200078e0a54 */
[----:B------:R-:W-:Y:S01]  /*4600*/  ISETP.GT.U32.AND P3, PT, R11, R158, PT ;  /* 0x0000009e0b00720c */ /* 0x000fe20003f64070 */
[----:B------:R-:W-:Y:S02]  /*4610*/  VIADD R13, R10, 0x124 ;  /* 0x000001240a0d7836 */ /* 0x000fe40000000000 */
[----:B------:R-:W-:-:S03]  /*4620*/  IMAD.HI.U32 R0, R12, R88, RZ ;  /* 0x000000580c007227 */ /* 0x000fc600078e00ff */
[----:B------:R-:W-:Y:S01]  /*4630*/  IABS R160, R13 ;  /* 0x0000000d00a07213 */ /* 0x000fe20000000000 */
[----:B------:R-:W-:Y:S01]  /*4640*/  @!P1 IMAD.MOV R82, RZ, RZ, -R82 ;  /* 0x000000ffff529224 */ /* 0x000fe200078e0a52 */
[C---:B------:R-:W-:Y:S01]  /*4650*/  ISETP.GT.U32.AND P1, PT, R11.reuse, R86, PT ;  /* 0x000000560b00720c */ /* 0x040fe20003f24070 */
[----:B------:R-:W-:Y:S02]  /*4660*/  IMAD.MOV R0, RZ, RZ, -R0 ;  /* 0x000000ffff007224 */ /* 0x000fe400078e0a00 */
[----:B------:R-:W-:Y:S02]  /*4670*/  VIADD R14, R10, 0x120 ;  /* 0x000001200a0e7836 */ /* 0x000fe40000000000 */
[----:B------:R-:W-:Y:S02]  /*4680*/  IMAD R88, R11, R0, R88 ;  /* 0x000000000b587224 */ /* 0x000fe400078e0258 */
[----:B------:R-:W-:Y:S01]  /*4690*/  IMAD.HI.U32 R0, R12, R160, RZ ;  /* 0x000000a00c007227 */ /* 0x000fe200078e00ff */
[----:B------:R-:W-:-:S02]  /*46a0*/  IABS R162, R14 ;  /* 0x0000000e00a27213 */ /* 0x000fc40000000000 */
[C---:B------:R-:W-:Y:S01]  /*46b0*/  ISETP.GT.U32.AND P2, PT, R11.reuse, R88, PT ;  /* 0x000000580b00720c */ /* 0x040fe20003f44070 */
[--C-:B------:R-:W-:Y:S01]  /*46c0*/  @!P6 IMAD.IADD R92, R92, 0x1, -R11.reuse ;  /* 0x000000015c5ce824 */ /* 0x100fe200078e0a0b */
[C---:B------:R-:W-:Y:S01]  /*46d0*/  ISETP.GT.U32.AND P6, PT, R11.reuse, R90, PT ;  /* 0x0000005a0b00720c */ /* 0x040fe20003fc4070 */
[--C-:B------:R-:W-:Y:S02]  /*46e0*/  @!P3 IMAD.IADD R158, R158, 0x1, -R11.reuse ;  /* 0x000000019e9eb824 */ /* 0x100fe400078e0a0b */
[----:B------:R-:W-:Y:S02]  /*46f0*/  IMAD.MOV R0, RZ, RZ, -R0 ;  /* 0x000000ffff007224 */ /* 0x000fe400078e0a00 */
[----:B------:R-:W-:Y:S01]  /*4700*/  @!P1 IMAD.IADD R86, R86, 0x1, -R11 ;  /* 0x0000000156569824 */ /* 0x000fe200078e0a0b */
[C---:B------:R-:W-:Y:S01]  /*4710*/  ISETP.GT.U32.AND P3, PT, R11.reuse, R158, PT ;  /* 0x0000009e0b00720c */ /* 0x040fe20003f64070 */
[C---:B------:R-:W-:Y:S02]  /*4720*/  IMAD R160, R11.reuse, R0, R160 ;  /* 0x000000000ba07224 */ /* 0x040fe400078e02a0 */
[----:B------:R-:W-:Y:S01]  /*4730*/  IMAD.HI.U32 R0, R12, R162, RZ ;  /* 0x000000a20c007227 */ /* 0x000fe200078e00ff */
[----:B------:R-:W-:-:S03]  /*4740*/  ISETP.GT.U32.AND P1, PT, R11, R86, PT ;  /* 0x000000560b00720c */ /* 0x000fc60003f24070 */
[----:B------:R-:W-:Y:S02]  /*4750*/  IMAD.MOV R0, RZ, RZ, -R0 ;  /* 0x000000ffff007224 */ /* 0x000fe400078e0a00 */
[--C-:B------:R-:W-:Y:S02]  /*4760*/  @!P6 IMAD.IADD R90, R90, 0x1, -R11.reuse ;  /* 0x000000015a5ae824 */ /* 0x100fe400078e0a0b */
[--C-:B------:R-:W-:Y:S02]  /*4770*/  @!P2 IMAD.IADD R88, R88, 0x1, -R11.reuse ;  /* 0x000000015858a824 */ /* 0x100fe400078e0a0b */
[C---:B------:R-:W-:Y:S01]  /*4780*/  IMAD R162, R11.reuse, R0, R162 ;  /* 0x000000000ba27224 */ /* 0x040fe200078e02a2 */
[----:B------:R-:W-:Y:S01]  /*4790*/  ISETP.GT.U32.AND P6, PT, R11, R90, PT ;  /* 0x0000005a0b00720c */ /* 0x000fe20003fc4070 */
[----:B------:R-:W-:Y:S01]  /*47a0*/  @!P4 IMAD.MOV R92, RZ, RZ, -R92 ;  /* 0x000000ffff5cc224 */ /* 0x000fe200078e0a5c */
[----:B------:R-:W-:Y:S01]  /*47b0*/  ISETP.GE.AND P4, PT, R15, RZ, PT ;  /* 0x000000ff0f00720c */ /* 0x000fe20003f86270 */
[----:B------:R-:W-:Y:S01]  /*47c0*/  VIADD R15, R10, 0x11c ;  /* 0x0000011c0a0f7836 */ /* 0x000fe20000000000 */
[C---:B------:R-:W-:Y:S01]  /*47d0*/  ISETP.GT.U32.AND P2, PT, R11.reuse, R88, PT ;  /* 0x000000580b00720c */ /* 0x040fe20003f44070 */
[--C-:B------:R-:W-:Y:S01]  /*47e0*/  @!P3 IMAD.IADD R158, R158, 0x1, -R11.reuse ;  /* 0x000000019e9eb824 */ /* 0x100fe200078e0a0b */
[C---:B------:R-:W-:Y:S01]  /*47f0*/  ISETP.GT.U32.AND P3, PT, R11.reuse, R162, PT ;  /* 0x000000a20b00720c */ /* 0x040fe20003f64070 */
[----:B------:R-:W-:Y:S01]  /*4800*/  @!P1 IMAD.IADD R86, R86, 0x1, -R11 ;  /* 0x0000000156569824 */ /* 0x000fe200078e0a0b */
[----:B------:R-:W-:Y:S01]  /*4810*/  IABS R168, R15 ;  /* 0x0000000f00a87213 */ /* 0x000fe20000000000 */
[----:B------:R-:W-:Y:S01]  /*4820*/  VIADD R0, R10, 0x118 ;  /* 0x000001180a007836 */ /* 0x000fe20000000000 */
[----:B------:R-:W-:Y:S01]  /*4830*/  ISETP.GT.U32.AND P1, PT, R11, R160, PT ;  /* 0x000000a00b00720c */ /* 0x000fe20003f24070 */
[----:B------:R-:W-:Y:S01]  /*4840*/  @!P0 IMAD.MOV R86, RZ, RZ, -R86 ;  /* 0x000000ffff568224 */ /* 0x000fe200078e0a56 */
[----:B------:R-:W-:Y:S01]  /*4850*/  ISETP.GE.AND P0, PT, R14, RZ, PT ;  /* 0x000000ff0e00720c */ /* 0x000fe20003f06270 */
[----:B------:R-:W-:Y:S01]  /*4860*/  IMAD.HI.U32 R6, R12, R168, RZ ;  /* 0x000000a80c067227 */ /* 0x000fe200078e00ff */
[----:B------:R-:W-:-:S03]  /*4870*/  IABS R166, R0 ;  /* 0x0000000000a67213 */ /* 0x000fc60000000000 */
[--C-:B------:R-:W-:Y:S01]  /*4880*/  @!P6 IMAD.IADD R90, R90, 0x1, -R11.reuse ;  /* 0x000000015a5ae824 */ /* 0x100fe200078e0a0b */
[----:B------:R-:W-:Y:S01]  /*4890*/  ISETP.GE.AND P6, PT, R16, RZ, PT ;  /* 0x000000ff1000720c */ /* 0x000fe20003fc6270 */
[----:B------:R-:W-:Y:S02]  /*48a0*/  IMAD.MOV R6, RZ, RZ, -R6 ;  /* 0x000000ffff067224 */ /* 0x000fe400078e0a06 */
[--C-:B------:R-:W-:Y:S01]  /*48b0*/  @!P2 IMAD.IADD R88, R88, 0x1, -R11.reuse ;  /* 0x000000015858a824 */ /* 0x100fe200078e0a0b */
[----:B------:R-:W-:Y:S01]  /*48c0*/  ISETP.GE.AND P2, PT, R15, RZ, PT ;  /* 0x000000ff0f00720c */ /* 0x000fe20003f46270 */
[--C-:B------:R-:W-:Y:S02]  /*48d0*/  @!P3 IMAD.IADD R162, R162, 0x1, -R11.reuse ;  /* 0x00000001a2a2b824 */ /* 0x100fe400078e0a0b */
[C---:B------:R-:W-:Y:S02]  /*48e0*/  IMAD R168, R11.reuse, R6, R168 ;  /* 0x000000060ba87224 */ /* 0x040fe400078e02a8 */
[----:B------:R-:W-:Y:S01]  /*48f0*/  @!P1 IMAD.IADD R160, R160, 0x1, -R11 ;  /* 0x00000001a0a09824 */ /* 0x000fe200078e0a0b */
[----:B------:R-:W-:Y:S01]  /*4900*/  ISETP.GT.U32.AND P3, PT, R11, R162, PT ;  /* 0x000000a20b00720c */ /* 0x000fe20003f64070 */
[----:B------:R-:W-:-:S02]  /*4910*/  VIADD R6, R10, 0x114 ;  /* 0x000001140a067836 */ /* 0x000fc40000000000 */
[----:B------:R-:W-:Y:S01]  /*4920*/  @!P4 IMAD.MOV R88, RZ, RZ, -R88 ;  /* 0x000000ffff58c224 */ /* 0x000fe200078e0a58 */
[----:B------:R-:W-:Y:S01]  /*4930*/  ISETP.GE.AND P4, PT, R0, RZ, PT ;  /* 0x000000ff0000720c */ /* 0x000fe20003f86270 */
[----:B------:R-:W-:Y:S01]  /*4940*/  IMAD.HI.U32 R0, R12, R166, RZ ;  /* 0x000000a60c007227 */ /* 0x000fe200078e00ff */
[----:B------:R-:W-:Y:S02]  /*4950*/  ISETP.GT.U32.AND P1, PT, R11, R160, PT ;  /* 0x000000a00b00720c */ /* 0x000fe40003f24070 */
[----:B------:R-:W-:Y:S01]  /*4960*/  IABS R164, R6 ;  /* 0x0000000600a47213 */ /* 0x000fe20000000000 */
[----:B------:R-:W-:Y:S02]  /*4970*/  IMAD.MOV R0, RZ, RZ, -R0 ;  /* 0x000000ffff007224 */ /* 0x000fe400078e0a00 */
[----:B------:R-:W-:Y:S01]  /*4980*/  @!P5 IMAD.MOV R90, RZ, RZ, -R90 ;  /* 0x000000ffff5ad224 */ /* 0x000fe200078e0a5a */
[----:B------:R-:W-:Y:S01]  /*4990*/  ISETP.GE.AND P5, PT, R13, RZ, PT ;  /* 0x000000ff0d00720c */ /* 0x000fe20003fa6270 */
[----:B------:R-:W-:Y:S01]  /*49a0*/  @!P6 IMAD.MOV R158, RZ, RZ, -R158 ;  /* 0x000000ffff9ee224 */ /* 0x000fe200078e0a9e */
[----:B------:R-:W-:Y:S01]  /*49b0*/  ISETP.GE.AND P6, PT, R6, RZ, PT ;  /* 0x000000ff0600720c */ /* 0x000fe20003fc6270 */
[----:B------:R-:W-:-:S04]  /*49c0*/  IMAD.HI.U32 R6, R12, R164, RZ ;  /* 0x000000a40c067227 */ /* 0x000fc800078e00ff */
[C---:B------:R-:W-:Y:S02]  /*49d0*/  IMAD R166, R11.reuse, R0, R166 ;  /* 0x000000000ba67224 */ /* 0x040fe400078e02a6 */
[----:B------:R-:W-:Y:S02]  /*49e0*/  IMAD.MOV R6, RZ, RZ, -R6 ;  /* 0x000000ffff067224 */ /* 0x000fe400078e0a06 */
[--C-:B------:R-:W-:Y:S01]  /*49f0*/  @!P3 IMAD.IADD R162, R162, 0x1, -R11.reuse ;  /* 0x00000001a2a2b824 */ /* 0x100fe200078e0a0b */
[C---:B------:R-:W-:Y:S01]  /*4a00*/  ISETP.GT.U32.AND P3, PT, R11.reuse, R166, PT ;  /* 0x000000a60b00720c */ /* 0x040fe20003f64070 */
[----:B------:R-:W-:Y:S01]  /*4a10*/  @!P1 IMAD.IADD R160, R160, 0x1, -R11 ;  /* 0x00000001a0a09824 */ /* 0x000fe200078e0a0b */
[C---:B------:R-:W-:Y:S01]  /*4a20*/  ISETP.GT.U32.AND P1, PT, R11.reuse, R168, PT ;  /* 0x000000a80b00720c */ /* 0x040fe20003f24070 */
[----:B------:R-:W-:Y:S02]  /*4a30*/  IMAD R164, R11, R6, R164 ;  /* 0x000000060ba47224 */ /* 0x000fe400078e02a4 */
[----:B------:R-:W-:-:S02]  /*4a40*/  @!P5 IMAD.MOV R160, RZ, RZ, -R160 ;  /* 0x000000ffffa0d224 */ /* 0x000fc400078e0aa0 */
[C---:B------:R-:W-:Y:S01]  /*4a50*/  VIADD R13, R10.reuse, 0x110 ;  /* 0x000001100a0d7836 */ /* 0x040fe20000000000 */
[C---:B------:R-:W-:Y:S01]  /*4a60*/  ISETP.GT.U32.AND P5, PT, R11.reuse, R164, PT ;  /* 0x000000a40b00720c */ /* 0x040fe20003fa4070 */
[C---:B------:R-:W-:Y:S02]  /*4a70*/  VIADD R14, R10.reuse, 0x10c ;  /* 0x0000010c0a0e7836 */ /* 0x040fe40000000000 */
[----:B------:R-:W-:Y:S01]  /*4a80*/  VIADD R15, R10, 0x108 ;  /* 0x000001080a0f7836 */ /* 0x000fe20000000000 */
[----:B------:R-:W-:Y:S01]  /*4a90*/  IABS R178, R13 ;  /* 0x0000000d00b27213 */ /* 0x000fe20000000000 */
[--C-:B------:R-:W-:Y:S01]  /*4aa0*/  @!P3 IMAD.IADD R166, R166, 0x1, -R11.reuse ;  /* 0x00000001a6a6b824 */ /* 0x100fe200078e0a0b */
[----:B------:R-:W-:Y:S01]  /*4ab0*/  IABS R170, R14 ;  /* 0x0000000e00aa7213 */ /* 0x000fe20000000000 */
[----:B------:R-:W-:Y:S01]  /*4ac0*/  @!P1 IMAD.IADD R168, R168, 0x1, -R11 ;  /* 0x00000001a8a89824 */ /* 0x000fe200078e0a0b */
[----:B------:R-:W-:Y:S01]  /*4ad0*/  IABS R172, R15 ;  /* 0x0000000f00ac7213 */ /* 0x000fe20000000000 */
[----:B------:R-:W-:Y:S01]  /*4ae0*/  IMAD.HI.U32 R0, R12, R178, RZ ;  /* 0x000000b20c007227 */ /* 0x000fe200078e00ff */
[----:B------:R-:W-:-:S02]  /*4af0*/  ISETP.GT.U32.AND P3, PT, R11, R166, PT ;  /* 0x000000a60b00720c */ /* 0x000fc40003f64070 */
[C---:B------:R-:W-:Y:S01]  /*4b00*/  ISETP.GT.U32.AND P1, PT, R11.reuse, R168, PT ;  /* 0x000000a80b00720c */ /* 0x040fe20003f24070 */
[----:B------:R-:W-:Y:S02]  /*4b10*/  @!P5 IMAD.IADD R164, R164, 0x1, -R11 ;  /* 0x00000001a4a4d824 */ /* 0x000fe400078e0a0b */
[----:B------:R-:W-:Y:S02]  /*4b20*/  IMAD.MOV R0, RZ, RZ, -R0 ;  /* 0x000000ffff007224 */ /* 0x000fe400078e0a00 */
[----:B------:R-:W-:Y:S01]  /*4b30*/  IMAD.HI.U32 R6, R12, R170, RZ ;  /* 0x000000aa0c067227 */ /* 0x000fe200078e00ff */
[----:B------:R-:W-:-:S03]  /*4b40*/  ISETP.GT.U32.AND P5, PT, R11, R164, PT ;  /* 0x000000a40b00720c */ /* 0x000fc60003fa4070 */
[C---:B------:R-:W-:Y:S02]  /*4b50*/  IMAD R178, R11.reuse, R0, R178 ;  /* 0x000000000bb27224 */ /* 0x040fe400078e02b2 */
[----:B------:R-:W-:Y:S02]  /*4b60*/  IMAD.MOV R6, RZ, RZ, -R6 ;  /* 0x000000ffff067224 */ /* 0x000fe400078e0a06 */
[----:B------:R-:W-:Y:S02]  /*4b70*/  VIADD R16, R10, 0x104 ;  /* 0x000001040a107836 */ /* 0x000fe40000000000 */
[----:B------:R-:W-:Y:S01]  /*4b80*/  @!P3 IMAD.IADD R166, R166, 0x1, -R11 ;  /* 0x00000001a6a6b824 */ /* 0x000fe200078e0a0b */
[----:B------:R-:W-:Y:S01]  /*4b90*/  ISETP.GT.U32.AND P3, PT, R11, R178, PT ;  /* 0x000000b20b00720c */ /* 0x000fe20003f64070 */
[----:B------:R-:W-:Y:S01]  /*4ba0*/  IMAD.HI.U32 R0, R12, R172, RZ ;  /* 0x000000ac0c007227 */ /* 0x000fe200078e00ff */
[----:B------:R-:W-:-:S03]  /*4bb0*/  IABS R176, R16 ;  /* 0x0000001000b07213 */ /* 0x000fc60000000000 */
[----:B------:R-:W-:Y:S01]  /*4bc0*/  @!P0 IMAD.MOV R162, RZ, RZ, -R162 ;  /* 0x000000ffffa28224 */ /* 0x000fe200078e0aa2 */
[----:B------:R-:W-:Y:S01]  /*4bd0*/  ISETP.GE.AND P0, PT, R13, RZ, PT ;  /* 0x000000ff0d00720c */ /* 0x000fe20003f06270 */
[C---:B------:R-:W-:Y:S02]  /*4be0*/  IMAD R170, R11.reuse, R6, R170 ;  /* 0x000000060baa7224 */ /* 0x040fe400078e02aa */
[----:B------:R-:W-:Y:S02]  /*4bf0*/  IMAD.MOV R13, RZ, RZ, -R0 ;  /* 0x000000ffff0d7224 */ /* 0x000fe400078e0a00 */
[----:B------:R-:W-:Y:S01]  /*4c00*/  @!P5 IMAD.IADD R164, R164, 0x1, -R11 ;  /* 0x00000001a4a4d824 */ /* 0x000fe200078e0a0b */
[----:B------:R-:W-:Y:S01]  /*4c10*/  ISETP.GT.U32.AND P5, PT, R11, R170, PT ;  /* 0x000000aa0b00720c */ /* 0x000fe20003fa4070 */
[----:B------:R-:W-:-:S04]  /*4c20*/  IMAD.HI.U32 R0, R12, R176, RZ ;  /* 0x000000b00c007227 */ /* 0x000fc800078e00ff */
[C---:B------:R-:W-:Y:S02]  /*4c30*/  IMAD R172, R11.reuse, R13, R172 ;  /* 0x0000000d0bac7224 */ /* 0x040fe400078e02ac */
[--C-:B------:R-:W-:Y:S01]  /*4c40*/  @!P1 IMAD.IADD R168, R168, 0x1, -R11.reuse ;  /* 0x00000001a8a89824 */ /* 0x100fe200078e0a0b */
[----:B------:R-:W-:Y:S01]  /*4c50*/  ISETP.GE.AND P1, PT, R14, RZ, PT ;  /* 0x000000ff0e00720c */ /* 0x000fe20003f26270 */
[----:B------:R-:W-:Y:S02]  /*4c60*/  IMAD.MOV R14, RZ, RZ, -R0 ;  /* 0x000000ffff0e7224 */ /* 0x000fe400078e0a00 */
[----:B------:R-:W-:Y:S01]  /*4c70*/  @!P3 IMAD.IADD R178, R178, 0x1, -R11 ;  /* 0x00000001b2b2b824 */ /* 0x000fe200078e0a0b */
[C---:B------:R-:W-:Y:S01]  /*4c80*/  ISETP.GT.U32.AND P3, PT, R11.reuse, R172, PT ;  /* 0x000000ac0b00720c */ /* 0x040fe20003f64070 */
[----:B------:R-:W-:Y:S02]  /*4c90*/  VIADD R17, R10, 0x100 ;  /* 0x000001000a117836 */ /* 0x000fe40000000000 */
[----:B------:R-:W-:-:S02]  /*4ca0*/  IMAD R176, R11, R14, R176 ;  /* 0x0000000e0bb07224 */ /* 0x000fc400078e02b0 */
[--C-:B------:R-:W-:Y:S01]  /*4cb0*/  @!P5 IMAD.IADD R170, R170, 0x1, -R11.reuse ;  /* 0x00000001aaaad824 */ /* 0x100fe200078e0a0b */
[----:B------:R-:W-:Y:S01]  /*4cc0*/  IABS R174, R17 ;  /* 0x0000001100ae7213 */ /* 0x000fe20000000000 */
[C---:B------:R-:W-:Y:S01]  /*4cd0*/  VIADD R19, R10.reuse, 0xf8 ;  /* 0x000000f80a137836 */ /* 0x040fe20000000000 */
[C---:B------:R-:W-:Y:S01]  /*4ce0*/  ISETP.GT.U32.AND P5, PT, R11.reuse, R176, PT ;  /* 0x000000b00b00720c */ /* 0x040fe20003fa4070 */
[----:B------:R-:W-:Y:S02]  /*4cf0*/  VIADD R18, R10, 0xfc ;  /* 0x000000fc0a127836 */ /* 0x000fe40000000000 */
[----:B------:R-:W-:Y:S01]  /*4d00*/  IMAD.HI.U32 R6, R12, R174, RZ ;  /* 0x000000ae0c067227 */ /* 0x000fe200078e00ff */
[----:B------:R-:W-:Y:S02]  /*4d10*/  IABS R182, R19 ;  /* 0x0000001300b67213 */ /* 0x000fe40000000000 */
[----:B------:R-:W-:Y:S01]  /*4d20*/  IABS R180, R18 ;  /* 0x0000001200b47213 */ /* 0x000fe20000000000 */
[----:B------:R-:W-:Y:S01]  /*4d30*/  @!P3 IMAD.IADD R172, R172, 0x1, -R11 ;  /* 0x00000001acacb824 */ /* 0x000fe200078e0a0b */
[----:B------:R-:W-:Y:S01]  /*4d40*/  ISETP.GT.U32.AND P3, PT, R11, R170, PT ;  /* 0x000000aa0b00720c */ /* 0x000fe20003f64070 */
[----:B------:R-:W-:-:S02]  /*4d50*/  IMAD.MOV R6, RZ, RZ, -R6 ;  /* 0x000000ffff067224 */ /* 0x000fc400078e0a06 */
[----:B------:R-:W-:Y:S01]  /*4d60*/  @!P4 IMAD.MOV R166, RZ, RZ, -R166 ;  /* 0x000000ffffa6c224 */ /* 0x000fe200078e0aa6 */
[----:B------:R-:W-:Y:S01]  /*4d70*/  ISETP.GT.U32.AND P4, PT, R11, R172, PT ;  /* 0x000000ac0b00720c */ /* 0x000fe20003f84070 */
[----:B------:R-:W-:-:S04]  /*4d80*/  IMAD.HI.U32 R0, R12, R182, RZ ;  /* 0x000000b60c007227 */ /* 0x000fc800078e00ff */
[----:B------:R-:W-:Y:S02]  /*4d90*/  IMAD R174, R11, R6, R174 ;  /* 0x000000060bae7224 */ /* 0x000fe400078e02ae */
[----:B------:R-:W-:Y:S02]  /*4da0*/  @!P5 IMAD.IADD R176, R176, 0x1, -R11 ;  /* 0x00000001b0b0d824 */ /* 0x000fe400078e0a0b */
[----:B------:R-:W-:-:S03]  /*4db0*/  IMAD.HI.U32 R13, R12, R180, RZ ;  /* 0x000000b40c0d7227 */ /* 0x000fc600078e00ff */
[C---:B------:R-:W-:Y:S01]  /*4dc0*/  ISETP.GT.U32.AND P5, PT, R11.reuse, R176, PT ;  /* 0x000000b00b00720c */ /* 0x040fe20003fa4070 */
[----:B------:R-:W-:Y:S02]  /*4dd0*/  IMAD.MOV R0, RZ, RZ, -R0 ;  /* 0x000000ffff007224 */ /* 0x000fe400078e0a00 */
[----:B------:R-:W-:Y:S01]  /*4de0*/  @!P2 IMAD.MOV R168, RZ, RZ, -R168 ;  /* 0x000000ffffa8a224 */ /* 0x000fe200078e0aa8 */
[C---:B------:R-:W-:Y:S01]  /*4df0*/  ISETP.GT.U32.AND P2, PT, R11.reuse, R178, PT ;  /* 0x000000b20b00720c */ /* 0x040fe20003f44070 */
[----:B------:R-:W-:Y:S01]  /*4e00*/  @!P6 IMAD.MOV R164, RZ, RZ, -R164 ;  /* 0x000000ffffa4e224 */ /* 0x000fe200078e0aa4 */
[C---:B------:R-:W-:Y:S01]  /*4e10*/  ISETP.GT.U32.AND P6, PT, R11.reuse, R174, PT ;  /* 0x000000ae0b00720c */ /* 0x040fe20003fc4070 */
[----:B------:R-:W-:Y:S02]  /*4e20*/  IMAD.MOV R13, RZ, RZ, -R13 ;  /* 0x000000ffff0d7224 */ /* 0x000fe400078e0a0d */
[----:B------:R-:W-:Y:S02]  /*4e30*/  VIADD R14, R10, 0xf0 ;  /* 0x000000f00a0e7836 */ /* 0x000fe40000000000 */
[----:B------:R-:W-:-:S02]  /*4e40*/  IMAD R182, R11, R0, R182 ;  /* 0x000000000bb67224 */ /* 0x000fc400078e02b6 */
[C---:B------:R-:W-:Y:S01]  /*4e50*/  IMAD R180, R11.reuse, R13, R180 ;  /* 0x0000000d0bb47224 */ /* 0x040fe200078e02b4 */
[----:B------:R-:W-:Y:S01]  /*4e60*/  IABS R186, R14 ;  /* 0x0000000e00ba7213 */ /* 0x000fe20000000000 */
[----:B------:R-:W-:Y:S02]  /*4e70*/  VIADD R13, R10, 0xf4 ;  /* 0x000000f40a0d7836 */ /* 0x000fe40000000000 */
[----:B------:R-:W-:Y:S01]  /*4e80*/  @!P4 IMAD.IADD R172, R172, 0x1, -R11 ;  /* 0x00000001acacc824 */ /* 0x000fe200078e0a0b */
[----:B------:R-:W-:Y:S01]  /*4e90*/  ISETP.GT.U32.AND P4, PT, R11, R182, PT ;  /* 0x000000b60b00720c */ /* 0x000fe20003f84070 */
[----:B------:R-:W-:Y:S01]  /*4ea0*/  IMAD.HI.U32 R6, R12, R186, RZ ;  /* 0x000000ba0c067227 */ /* 0x000fe200078e00ff */
[----:B------:R-:W-:-:S03]  /*4eb0*/  IABS R184, R13 ;  /* 0x0000000d00b87213 */ /* 0x000fc60000000000 */
[--C-:B------:R-:W-:Y:S01]  /*4ec0*/  @!P2 IMAD.IADD R178, R178, 0x1, -R11.reuse ;  /* 0x00000001b2b2a824 */ /* 0x100fe200078e0a0b */
[----:B------:R-:W-:Y:S01]  /*4ed0*/  ISETP.GT.U32.AND P2, PT, R11, R180, PT ;  /* 0x000000b40b00720c */ /* 0x000fe20003f44070 */
[--C-:B------:R-:W-:Y:S01]  /*4ee0*/  @!P3 IMAD.IADD R170, R170, 0x1, -R11.reuse ;  /* 0x00000001aaaab824 */ /* 0x100fe200078e0a0b */
[----:B------:R-:W-:Y:S01]  /*4ef0*/  ISETP.GE.AND P3, PT, R15, RZ, PT ;  /* 0x000000ff0f00720c */ /* 0x000fe20003f66270 */
[--C-:B------:R-:W-:Y:S01]  /*4f00*/  @!P5 IMAD.IADD R176, R176, 0x1, -R11.reuse ;  /* 0x00000001b0b0d824 */ /* 0x100fe200078e0a0b */
[----:B------:R-:W-:Y:S01]  /*4f10*/  ISETP.GE.AND P5, PT, R16, RZ, PT ;  /* 0x000000ff1000720c */ /* 0x000fe20003fa6270 */
[----:B------:R-:W-:Y:S01]  /*4f20*/  @!P6 IMAD.IADD R174, R174, 0x1, -R11 ;  /* 0x00000001aeaee824 */ /* 0x000fe200078e0a0b */
[----:B------:R-:W-:Y:S01]  /*4f30*/  ISETP.GE.AND P6, PT, R17, RZ, PT ;  /* 0x000000ff1100720c */ /* 0x000fe20003fc6270 */
[----:B------:R-:W-:Y:S02]  /*4f40*/  IMAD.MOV R6, RZ, RZ, -R6 ;  /* 0x000000ffff067224 */ /* 0x000fe400078e0a06 */
[----:B------:R-:W-:-:S04]  /*4f50*/  IMAD.HI.U32 R0, R12, R184, RZ ;  /* 0x000000b80c007227 */ /* 0x000fc800078e00ff */
[----:B------:R-:W-:Y:S01]  /*4f60*/  @!P0 IMAD.MOV R178, RZ, RZ, -R178 ;  /* 0x000000ffffb28224 */ /* 0x000fe200078e0ab2 */
[C---:B------:R-:W-:Y:S01]  /*4f70*/  ISETP.GT.U32.AND P0, PT, R11.reuse, R174, PT ;  /* 0x000000ae0b00720c */ /* 0x040fe20003f04070 */
[C---:B------:R-:W-:Y:S02]  /*4f80*/  IMAD R186, R11.reuse, R6, R186 ;  /* 0x000000060bba7224 */ /* 0x040fe400078e02ba */
[----:B------:R-:W-:Y:S02]  /*4f90*/  IMAD.MOV R0, RZ, RZ, -R0 ;  /* 0x000000ffff007224 */ /* 0x000fe400078e0a00 */
[----:B------:R-:W-:Y:S02]  /*4fa0*/  VIADD R6, R10, 0xec ;  /* 0x000000ec0a067836 */ /* 0x000fe40000000000 */
[----:B------:R-:W-:Y:S02]  /*4fb0*/  @!P4 IMAD.IADD R182, R182, 0x1, -R11 ;  /* 0x00000001b6b6c824 */ /* 0x000fe400078e0a0b */
[C---:B------:R-:W-:Y:S01]  /*4fc0*/  IMAD R184, R11.reuse, R0, R184 ;  /* 0x000000000bb87224 */ /* 0x040fe200078e02b8 */
[----:B------:R-:W-:Y:S01]  /*4fd0*/  IABS R188, R6 ;  /* 0x0000000600bc7213 */ /* 0x000fe20000000000 */
[----:B------:R-:W-:Y:S01]  /*4fe0*/  @!P3 IMAD.MOV R172, RZ, RZ, -R172 ;  /* 0x000000ffffacb224 */ /* 0x000fe200078e0aac */
[C---:B------:R-:W-:Y:S01]  /*4ff0*/  ISETP.GT.U32.AND P4, PT, R11.reuse, R182, PT ;  /* 0x000000b60b00720c */ /* 0x040fe20003f84070 */
[----:B------:R-:W-:Y:S01]  /*5000*/  @!P5 IMAD.MOV R176, RZ, RZ, -R176 ;  /* 0x000000ffffb0d224 */ /* 0x000fe200078e0ab0 */
[----:B------:R-:W-:Y:S01]  /*5010*/  ISETP.GT.U32.AND P3, PT, R11, R184, PT ;  /* 0x000000b80b00720c */ /* 0x000fe20003f64070 */
[----:B------:R-:W-:Y:S01]  /*5020*/  IMAD.HI.U32 R0, R12, R188, RZ ;  /* 0x000000bc0c007227 */ /* 0x000fe200078e00ff */
[----:B------:R-:W-:-:S03]  /*5030*/  ISETP.GE.AND P5, PT, R19, RZ, PT ;  /* 0x000000ff1300720c */ /* 0x000fc60003fa6270 */
[--C-:B------:R-:W-:Y:S01]  /*5040*/  @!P0 IMAD.IADD R174, R174, 0x1, -R11.reuse ;  /* 0x00000001aeae8824 */ /* 0x100fe200078e0a0b */
[C---:B------:R-:W-:Y:S01]  /*5050*/  ISETP.GT.U32.AND P0, PT, R11.reuse, R186, PT ;  /* 0x000000ba0b00720c */ /* 0x040fe20003f04070 */
[----:B------:R-:W-:Y:S02]  /*5060*/  IMAD.MOV R0, RZ, RZ, -R0 ;  /* 0x000000ffff007224 */ /* 0x000fe400078e0a00 */
[--C-:B------:R-:W-:Y:S01]  /*5070*/  @!P2 IMAD.IADD R180, R180, 0x1, -R11.reuse ;  /* 0x00000001b4b4a824 */ /* 0x100fe200078e0a0b */
[----:B------:R-:W-:Y:S01]  /*5080*/  ISETP.GE.AND P2, PT, R18, RZ, PT ;  /* 0x000000ff1200720c */ /* 0x000fe20003f46270 */
[--C-:B------:R-:W-:Y:S01]  /*5090*/  @!P4 IMAD.IADD R182, R182, 0x1, -R11.reuse ;  /* 0x00000001b6b6c824 */ /* 0x100fe200078e0a0b */
[----:B------:R-:W-:Y:S01]  /*50a0*/  ISETP.GE.AND P4, PT, R14, RZ, PT ;  /* 0x000000ff0e00720c */ /* 0x000fe20003f86270 */
[C---:B------:R-:W-:Y:S02]  /*50b0*/  IMAD R188, R11.reuse, R0, R188 ;  /* 0x000000000bbc7224 */ /* 0x040fe400078e02bc */
[----:B------:R-:W-:Y:S01]  /*50c0*/  @!P1 IMAD.MOV R170, RZ, RZ, -R170 ;  /* 0x000000ffffaa9224 */ /* 0x000fe200078e0aaa */
[C---:B------:R-:W-:Y:S01]  /*50d0*/  ISETP.GT.U32.AND P1, PT, R11.reuse, R180, PT ;  /* 0x000000b40b00720c */ /* 0x040fe20003f24070 */
[----:B------:R-:W-:Y:S01]  /*50e0*/  @!P3 IMAD.IADD R184, R184, 0x1, -R11 ;  /* 0x00000001b8b8b824 */ /* 0x000fe200078e0a0b */
[----:B------:R-:W-:Y:S01]  /*50f0*/  ISETP.GE.AND P3, PT, R6, RZ, PT ;  /* 0x000000ff0600720c */ /* 0x000fe20003f66270 */
[----:B------:R-:W-:Y:S01]  /*5100*/  @!P5 IMAD.MOV R182, RZ, RZ, -R182 ;  /* 0x000000ffffb6d224 */ /* 0x000fe200078e0ab6 */
[----:B------:R-:W-:Y:S01]  /*5110*/  ISETP.GT.U32.AND P5, PT, R11, R188, PT ;  /* 0x000000bc0b00720c */ /* 0x000fe20003fa4070 */
[----:B------:R-:W-:-:S02]  /*5120*/  VIADD R15, R10, 0xe8 ;  /* 0x000000e80a0f7836 */ /* 0x000fc40000000000 */
[--C-:B------:R-:W-:Y:S01]  /*5130*/  @!P0 IMAD.IADD R186, R186, 0x1, -R11.reuse ;  /* 0x00000001baba8824 */ /* 0x100fe200078e0a0b */
[----:B------:R-:W-:Y:S01]  /*5140*/  ISETP.GT.U32.AND P0, PT, R11, R184, PT ;  /* 0x000000b80b00720c */ /* 0x000fe20003f04070 */
[C---:B------:R-:W-:Y:S01]  /*5150*/  VIADD R0, R10.reuse, 0xe4 ;  /* 0x000000e40a007836 */ /* 0x040fe20000000000 */
[----:B------:R-:W-:Y:S01]  /*5160*/  IABS R190, R15 ;  /* 0x0000000f00be7213 */ /* 0x000fe20000000000 */
[----:B------:R-:W-:Y:S02]  /*5170*/  VIADD R14, R10, 0xdc ;  /* 0x000000dc0a0e7836 */ /* 0x000fe40000000000 */
[--C-:B------:R-:W-:Y:S01]  /*5180*/  @!P1 IMAD.IADD R180, R180, 0x1, -R11.reuse ;  /* 0x00000001b4b49824 */ /* 0x100fe200078e0a0b */
[----:B------:R-:W-:Y:S01]  /*5190*/  IABS R192, R0 ;  /* 0x0000000000c07213 */ /* 0x000fe20000000000 */
[----:B------:R-:W-:Y:S01]  /*51a0*/  IMAD.HI.U32 R6, R12, R190, RZ ;  /* 0x000000be0c067227 */ /* 0x000fe200078e00ff */
[----:B------:R-:W-:Y:S02]  /*51b0*/  ISETP.GE.AND P1, PT, R13, RZ, PT ;  /* 0x000000ff0d00720c */ /* 0x000fe40003f26270 */
[----:B------:R-:W-:Y:S01]  /*51c0*/  IABS R196, R14 ;  /* 0x0000000e00c47213 */ /* 0x000fe20000000000 */
[----:B------:R-:W-:-:S02]  /*51d0*/  @!P5 IMAD.IADD R188, R188, 0x1, -R11 ;  /* 0x00000001bcbcd824 */ /* 0x000fc400078e0a0b */
[----:B------:R-:W-:Y:S02]  /*51e0*/  IMAD.MOV R6, RZ, RZ, -R6 ;  /* 0x000000ffff067224 */ /* 0x000fe400078e0a06 */
[----:B------:R-:W-:Y:S01]  /*51f0*/  @!P2 IMAD.MOV R180, RZ, RZ, -R180 ;  /* 0x000000ffffb4a224 */ /* 0x000fe200078e0ab4 */
[C---:B------:R-:W-:Y:S01]  /*5200*/  ISETP.GT.U32.AND P2, PT, R11.reuse, R186, PT ;  /* 0x000000ba0b00720c */ /* 0x040fe20003f44070 */
[----:B------:R-:W-:Y:S01]  /*5210*/  @!P0 IMAD.IADD R184, R184, 0x1, -R11 ;  /* 0x00000001b8b88824 */ /* 0x000fe200078e0a0b */
[----:B------:R-:W-:Y:S01]  /*5220*/  ISETP.GE.AND P0, PT, R0, RZ, PT ;  /* 0x000000ff0000720c */ /* 0x000fe20003f06270 */
[----:B------:R-:W-:Y:S01]  /*5230*/  IMAD.HI.U32 R0, R12, R192, RZ ;  /* 0x000000c00c007227 */ /* 0x000fe200078e00ff */
[----:B------:R-:W-:-:S03]  /*5240*/  ISETP.GT.U32.AND P5, PT, R11, R188, PT ;  /* 0x000000bc0b00720c */ /* 0x000fc60003fa4070 */
[C---:B------:R-:W-:Y:S02]  /*5250*/  IMAD R190, R11.reuse, R6, R190 ;  /* 0x000000060bbe7224 */ /* 0x040fe400078e02be */
[----:B------:R-:W-:Y:S02]  /*5260*/  VIADD R6, R10, 0xe0 ;  /* 0x000000e00a067836 */ /* 0x000fe40000000000 */
[----:B------:R-:W-:Y:S02]  /*5270*/  IMAD.MOV R0, RZ, RZ, -R0 ;  /* 0x000000ffff007224 */ /* 0x000fe400078e0a00 */
[----:B------:R-:W-:Y:S01]  /*5280*/  @!P1 IMAD.MOV R184, RZ, RZ, -R184 ;  /* 0x000000ffffb89224 */ /* 0x000fe200078e0ab8 */
[----:B------:R-:W-:Y:S01]  /*5290*/  IABS R194, R6 ;  /* 0x0000000600c27213 */ /* 0x000fe20000000000 */
[C---:B------:R-:W-:Y:S01]  /*52a0*/  IMAD R192, R11.reuse, R0, R192 ;  /* 0x000000000bc07224 */ /* 0x040fe200078e02c0 */
[----:B------:R-:W-:Y:S01]  /*52b0*/  ISETP.GE.AND P1, PT, R6, RZ, PT ;  /* 0x000000ff0600720c */ /* 0x000fe20003f26270 */
[--C-:B------:R-:W-:Y:S01]  /*52c0*/  @!P2 IMAD.IADD R186, R186, 0x1, -R11.reuse ;  /* 0x00000001babaa824 */ /* 0x100fe200078e0a0b */
[C---:B------:R-:W-:Y:S01]  /*52d0*/  ISETP.GT.U32.AND P2, PT, R11.reuse, R190, PT ;  /* 0x000000be0b00720c */ /* 0x040fe20003f44070 */
[----:B------:R-:W-:Y:S01]  /*52e0*/  @!P5 IMAD.IADD R188, R188, 0x1, -R11 ;  /* 0x00000001bcbcd824 */ /* 0x000fe200078e0a0b */
[----:B------:R-:W-:Y:S01]  /*52f0*/  ISETP.GT.U32.AND P5, PT, R11, R192, PT ;  /* 0x000000c00b00720c */ /* 0x000fe20003fa4070 */
[----:B------:R-:W-:-:S04]  /*5300*/  IMAD.HI.U32 R6, R12, R194, RZ ;  /* 0x000000c20c067227 */ /* 0x000fc800078e00ff */
[----:B------:R-:W-:Y:S02]  /*5310*/  IMAD.MOV R6, RZ, RZ, -R6 ;  /* 0x000000ffff067224 */ /* 0x000fe400078e0a06 */
[----:B------:R-:W-:-:S04]  /*5320*/  IMAD.HI.U32 R13, R12, R196, RZ ;  /* 0x000000c40c0d7227 */ /* 0x000fc800078e00ff */
[C---:B------:R-:W-:Y:S02]  /*5330*/  IMAD R194, R11.reuse, R6, R194 ;  /* 0x000000060bc27224 */ /* 0x040fe400078e02c2 */
[----:B------:R-:W-:Y:S02]  /*5340*/  IMAD.MOV R13, RZ, RZ, -R13 ;  /* 0x000000ffff0d7224 */ /* 0x000fe400078e0a0d */
[----:B------:R-:W-:Y:S02]  /*5350*/  VIADD R6, R10, 0xd8 ;  /* 0x000000d80a067836 */ /* 0x000fe40000000000 */
[--C-:B------:R-:W-:Y:S02]  /*5360*/  @!P2 IMAD.IADD R190, R190, 0x1, -R11.reuse ;  /* 0x00000001bebea824 */ /* 0x100fe400078e0a0b */
[C---:B------:R-:W-:Y:S01]  /*5370*/  IMAD R196, R11.reuse, R13, R196 ;  /* 0x0000000d0bc47224 */ /* 0x040fe200078e02c4 */
[----:B------:R-:W-:Y:S01]  /*5380*/  IABS R198, R6 ;  /* 0x0000000600c67213 */ /* 0x000fe20000000000 */
[----:B------:R-:W-:Y:S01]  /*5390*/  @!P5 IMAD.IADD R192, R192, 0x1, -R11 ;  /* 0x00000001c0c0d824 */ /* 0x000fe200078e0a0b */
[C---:B------:R-:W-:Y:S01]  /*53a0*/  ISETP.GT.U32.AND P2, PT, R11.reuse, R190, PT ;  /* 0x000000be0b00720c */ /* 0x040fe20003f44070 */
[----:B------:R-:W-:Y:S01]  /*53b0*/  @!P3 IMAD.MOV R188, RZ, RZ, -R188 ;  /* 0x000000ffffbcb224 */ /* 0x000fe200078e0abc */
[C---:B------:R-:W-:Y:S01]  /*53c0*/  ISETP.GT.U32.AND P3, PT, R11.reuse, R196, PT ;  /* 0x000000c40b00720c */ /* 0x040fe20003f64070 */
[----:B------:R-:W-:Y:S01]  /*53d0*/  IMAD.HI.U32 R0, R12, R198, RZ ;  /* 0x000000c60c007227 */ /* 0x000fe200078e00ff */
[----:B------:R-:W-:-:S03]  /*53e0*/  ISETP.GT.U32.AND P5, PT, R11, R192, PT ;  /* 0x000000c00b00720c */ /* 0x000fc60003fa4070 */
[----:B------:R-:W-:Y:S01]  /*53f0*/  @!P6 IMAD.MOV R174, RZ, RZ, -R174 ;  /* 0x000000ffffaee224 */ /* 0x000fe200078e0aae */
[----:B------:R-:W-:Y:S01]  /*5400*/  ISETP.GE.AND P6, PT, R15, RZ, PT ;  /* 0x000000ff0f00720c */ /* 0x000fe20003fc6270 */
[----:B------:R-:W-:Y:S02]  /*5410*/  IMAD.MOV R0, RZ, RZ, -R0 ;  /* 0x000000ffff007224 */ /* 0x000fe400078e0a00 */
[----:B------:R-:W-:Y:S02]  /*5420*/  VIADD R15, R10, 0xd0 ;  /* 0x000000d00a0f7836 */ /* 0x000fe40000000000 */
[C---:B------:R-:W-:Y:S02]  /*5430*/  IMAD R198, R11.reuse, R0, R198 ;  /* 0x000000000bc67224 */ /* 0x040fe400078e02c6 */
[--C-:B------:R-:W-:Y:S01]  /*5440*/  @!P2 IMAD.IADD R190, R190, 0x1, -R11.reuse ;  /* 0x00000001bebea824 */ /* 0x100fe200078e0a0b */
[----:B------:R-:W-:Y:S01]  /*5450*/  IABS R202, R15 ;  /* 0x0000000f00ca7213 */ /* 0x000fe20000000000 */
[--C-:B------:R-:W-:Y:S01]  /*5460*/  @!P5 IMAD.IADD R192, R192, 0x1, -R11.reuse ;  /* 0x00000001c0c0d824 */ /* 0x100fe200078e0a0b */
[C---:B------:R-:W-:Y:S01]  /*5470*/  ISETP.GT.U32.AND P5, PT, R11.reuse, R198, PT ;  /* 0x000000c60b00720c */ /* 0x040fe20003fa4070 */
[----:B------:R-:W-:Y:S01]  /*5480*/  @!P3 IMAD.IADD R196, R196, 0x1, -R11 ;  /* 0x00000001c4c4b824 */ /* 0x000fe200078e0a0b */
[C---:B------:R-:W-:Y:S01]  /*5490*/  ISETP.GT.U32.AND P2, PT, R11.reuse, R194, PT ;  /* 0x000000c20b00720c */ /* 0x040fe20003f44070 */
[----:B------:R-:W-:Y:S01]  /*54a0*/  @!P6 IMAD.MOV R190, RZ, RZ, -R190 ;  /* 0x000000ffffbee224 */ /* 0x000fe200078e0abe */
[----:B------:R-:W-:Y:S01]  /*54b0*/  ISETP.GE.AND P6, PT, R6, RZ, PT ;  /* 0x000000ff0600720c */ /* 0x000fe20003fc6270 */
[----:B------:R-:W-:Y:S01]  /*54c0*/  @!P4 IMAD.MOV R186, RZ, RZ, -R186 ;  /* 0x000000ffffbac224 */ /* 0x000fe200078e0aba */
[----:B------:R-:W-:Y:S01]  /*54d0*/  ISETP.GT.U32.AND P3, PT, R11, R196, PT ;  /* 0x000000c40b00720c */ /* 0x000fe20003f64070 */
[----:B------:R-:W-:Y:S01]  /*54e0*/  IMAD.HI.U32 R6, R12, R202, RZ ;  /* 0x000000ca0c067227 */ /* 0x000fe200078e00ff */
[----:B------:R-:W-:-:S03]  /*54f0*/  ISETP.GE.AND P4, PT, R14, RZ, PT ;  /* 0x000000ff0e00720c */ /* 0x000fc60003f86270 */
[C---:B------:R-:W-:Y:S02]  /*5500*/  VIADD R14, R10.reuse, 0xd4 ;  /* 0x000000d40a0e7836 */ /* 0x040fe40000000000 */
[----:B------:R-:W-:Y:S02]  /*5510*/  VIADD R16, R10, 0xcc ;  /* 0x000000cc0a107836 */ /* 0x000fe40000000000 */
[----:B------:R-:W-:Y:S01]  /*5520*/  IMAD.MOV R6, RZ, RZ, -R6 ;  /* 0x000000ffff067224 */ /* 0x000fe200078e0a06 */
[----:B------:R-:W-:Y:S01]  /*5530*/  IABS R200, R14 ;  /* 0x0000000e00c87213 */ /* 0x000fe20000000000 */
[----:B------:R-:W-:Y:S01]  /*5540*/  @!P5 IMAD.IADD R198, R198, 0x1, -R11 ;  /* 0x00000001c6c6d824 */ /* 0x000fe200078e0a0b */
[----:B------:R-:W-:Y:S01]  /*5550*/  IABS R204, R16 ;  /* 0x0000001000cc7213 */ /* 0x000fe20000000000 */
[----:B------:R-:W-:Y:S02]  /*5560*/  IMAD R202, R11, R6, R202 ;  /* 0x000000060bca7224 */ /* 0x000fe400078e02ca */
[----:B------:R-:W-:-:S04]  /*5570*/  IMAD.HI.U32 R0, R12, R200, RZ ;  /* 0x000000c80c007227 */ /* 0x000fc800078e00ff */
[----:B------:R-:W-:Y:S01]  /*5580*/  @!P0 IMAD.MOV R192, RZ, RZ, -R192 ;  /* 0x000000ffffc08224 */ /* 0x000fe200078e0ac0 */
[C---:B------:R-:W-:Y:S01]  /*5590*/  ISETP.GT.U32.AND P0, PT, R11.reuse, R198, PT ;  /* 0x000000c60b00720c */ /* 0x040fe20003f04070 */
[----:B------:R-:W-:Y:S01]  /*55a0*/  @!P3 IMAD.IADD R196, R196, 0x1, -R11 ;  /* 0x00000001c4c4b824 */ /* 0x000fe200078e0a0b */
[----:B------:R-:W-:Y:S01]  /*55b0*/  ISETP.GT.U32.AND P3, PT, R11, R202, PT ;  /* 0x000000ca0b00720c */ /* 0x000fe20003f64070 */
[----:B------:R-:W-:-:S04]  /*55c0*/  IMAD.HI.U32 R13, R12, R204, RZ ;  /* 0x000000cc0c0d7227 */ /* 0x000fc800078e00ff */
[----:B------:R-:W-:Y:S02]  /*55d0*/  VIADD R6, R10, 0xc8 ;  /* 0x000000c80a067836 */ /* 0x000fe40000000000 */
[----:B------:R-:W-:Y:S02]  /*55e0*/  IMAD.MOV R0, RZ, RZ, -R0 ;  /* 0x000000ffff007224 */ /* 0x000fe400078e0a00 */
[----:B------:R-:W-:Y:S01]  /*55f0*/  IMAD.MOV R13, RZ, RZ, -R13 ;  /* 0x000000ffff0d7224 */ /* 0x000fe200078e0a0d */
[----:B------:R-:W-:Y:S01]  /*5600*/  IABS R206, R6 ;  /* 0x0000000600ce7213 */ /* 0x000fe20000000000 */
[----:B------:R-:W-:Y:S02]  /*5610*/  @!P2 IMAD.IADD R194, R194, 0x1, -R11 ;  /* 0x00000001c2c2a824 */ /* 0x000fe400078e0a0b */
[C---:B------:R-:W-:Y:S02]  /*5620*/  IMAD R200, R11.reuse, R0, R200 ;  /* 0x000000000bc87224 */ /* 0x040fe400078e02c8 */
[C---:B------:R-:W-:Y:S01]  /*5630*/  IMAD R204, R11.reuse, R13, R204 ;  /* 0x0000000d0bcc7224 */ /* 0x040fe200078e02cc */
[C---:B------:R-:W-:Y:S01]  /*5640*/  ISETP.GT.U32.AND P2, PT, R11.reuse, R194, PT ;  /* 0x000000c20b00720c */ /* 0x040fe20003f44070 */
[----:B------:R-:W-:Y:S01]  /*5650*/  VIADD R13, R10, 0xc4 ;  /* 0x000000c40a0d7836 */ /* 0x000fe20000000000 */
[----:B------:R-:W-:Y:S01]  /*5660*/  ISETP.GT.U32.AND P5, PT, R11, R200, PT ;  /* 0x000000c80b00720c */ /* 0x000fe20003fa4070 */
[----:B------:R-:W-:-:S03]  /*5670*/  IMAD.HI.U32 R0, R12, R206, RZ ;  /* 0x000000ce0c007227 */ /* 0x000fc600078e00ff */
[----:B------:R-:W-:Y:S01]  /*5680*/  IABS R208, R13 ;  /* 0x0000000d00d07213 */ /* 0x000fe20000000000 */
[--C-:B------:R-:W-:Y:S01]  /*5690*/  @!P0 IMAD.IADD R198, R198, 0x1, -R11.reuse ;  /* 0x00000001c6c68824 */ /* 0x100fe200078e0a0b */
[----:B------:R-:W-:Y:S01]  /*56a0*/  ISETP.GE.AND P0, PT, R16, RZ, PT ;  /* 0x000000ff1000720c */ /* 0x000fe20003f06270 */
[----:B------:R-:W-:Y:S02]  /*56b0*/  @!P3 IMAD.IADD R202, R202, 0x1, -R11 ;  /* 0x00000001cacab824 */ /* 0x000fe400078e0a0b */
[----:B------:R-:W-:Y:S02]  /*56c0*/  IMAD.MOV R0, RZ, RZ, -R0 ;  /* 0x000000ffff007224 */ /* 0x000fe400078e0a00 */
[----:B------:R-:W-:Y:S01]  /*56d0*/  @!P4 IMAD.MOV R196, RZ, RZ, -R196 ;  /* 0x000000ffffc4c224 */ /* 0x000fe200078e0ac4 */
[C---:B------:R-:W-:Y:S01]  /*56e0*/  ISETP.GT.U32.AND P4, PT, R11.reuse, R204, PT ;  /* 0x000000cc0b00720c */ /* 0x040fe20003f84070 */
[----:B------:R-:W-:Y:S01]  /*56f0*/  @!P6 IMAD.MOV R198, RZ, RZ, -R198 ;  /* 0x000000ffffc6e224 */ /* 0x000fe200078e0ac6 */
[C---:B------:R-:W-:Y:S01]  /*5700*/  ISETP.GT.U32.AND P6, PT, R11.reuse, R202, PT ;  /* 0x000000ca0b00720c */ /* 0x040fe20003fc4070 */
[----:B------:R-:W-:-:S02]  /*5710*/  IMAD R206, R11, R0, R206 ;  /* 0x000000000bce7224 */ /* 0x000fc400078e02ce */
[----:B------:R-:W-:-:S04]  /*5720*/  IMAD.HI.U32 R0, R12, R208, RZ ;  /* 0x000000d00c007227 */ /* 0x000fc800078e00ff */
[----:B------:R-:W-:Y:S02]  /*5730*/  IMAD.MOV R0, RZ, RZ, -R0 ;  /* 0x000000ffff007224 */ /* 0x000fe400078e0a00 */
[--C-:B------:R-:W-:Y:S01]  /*5740*/  @!P2 IMAD.IADD R194, R194, 0x1, -R11.reuse ;  /* 0x00000001c2c2a824 */ /* 0x100fe200078e0a0b */
[----:B------:R-:W-:Y:S01]  /*5750*/  ISETP.GE.AND P2, PT, R14, RZ, PT ;  /* 0x000000ff0e00720c */ /* 0x000fe20003f46270 */
[--C-:B------:R-:W-:Y:S01]  /*5760*/  @!P5 IMAD.IADD R200, R200, 0x1, -R11.reuse ;  /* 0x00000001c8c8d824 */ /* 0x100fe200078e0a0b */
[----:B------:R-:W-:Y:S01]  /*5770*/  ISETP.GE.AND P5, PT, R6, RZ, PT ;  /* 0x000000ff0600720c */ /* 0x000fe20003fa6270 */
[----:B------:R-:W-:Y:S02]  /*5780*/  VIADD R14, R10, 0xc0 ;  /* 0x000000c00a0e7836 */ /* 0x000fe40000000000 */
[C---:B------:R-:W-:Y:S01]  /*5790*/  IMAD R208, R11.reuse, R0, R208 ;  /* 0x000000000bd07224 */ /* 0x040fe200078e02d0 */
[----:B------:R-:W-:Y:S01]  /*57a0*/  ISETP.GT.U32.AND P3, PT, R11, R200, PT ;  /* 0x000000c80b00720c */ /* 0x000fe20003f64070 */
[----:B------:R-:W-:Y:S01]  /*57b0*/  @!P1 IMAD.MOV R194, RZ, RZ, -R194 ;  /* 0x000000ffffc29224 */ /* 0x000fe200078e0ac2 */
[----:B------:R-:W-:Y:S01]  /*57c0*/  ISETP.GE.AND P1, PT, R15, RZ, PT ;  /* 0x000000ff0f00720c */ /* 0x000fe20003f26270 */
[----:B------:R-:W-:Y:S01]  /*57d0*/  @!P4 IMAD.IADD R204, R204, 0x1, -R11 ;  /* 0x00000001ccccc824 */ /* 0x000fe200078e0a0b */
[----:B------:R-:W-:Y:S01]  /*57e0*/  IABS R210, R14 ;  /* 0x0000000e00d27213 */ /* 0x000fe20000000000 */
[----:B------:R-:W-:-:S02]  /*57f0*/  VIADD R15, R10, 0xbc ;  /* 0x000000bc0a0f7836 */ /* 0x000fc40000000000 */
[----:B------:R-:W-:Y:S01]  /*5800*/  @!P6 IMAD.IADD R202, R202, 0x1, -R11 ;  /* 0x00000001cacae824 */ /* 0x000fe200078e0a0b */
[C---:B------:R-:W-:Y:S01]  /*5810*/  ISETP.GT.U32.AND P6, PT, R11.reuse, R208, PT ;  /* 0x000000d00b00720c */ /* 0x040fe20003fc4070 */
[----:B------:R-:W-:Y:S01]  /*5820*/  IMAD.HI.U32 R0, R12, R210, RZ ;  /* 0x000000d20c007227 */ /* 0x000fe200078e00ff */
[----:B------:R-:W-:Y:S02]  /*5830*/  ISETP.GT.U32.AND P4, PT, R11, R204, PT ;  /* 0x000000cc0b00720c */ /* 0x000fe40003f84070 */
[----:B------:R-:W-:Y:S01]  /*5840*/  IABS R212, R15 ;  /* 0x0000000f00d47213 */ /* 0x000fe20000000000 */
[----:B------:R-:W-:Y:S02]  /*5850*/  VIADD R16, R10, 0xb8 ;  /* 0x000000b80a107836 */ /* 0x000fe40000000000 */
[----:B------:R-:W-:Y:S02]  /*5860*/  IMAD.MOV R0, RZ, RZ, -R0 ;  /* 0x000000ffff007224 */ /* 0x000fe400078e0a00 */
[----:B------:R-:W-:Y:S01]  /*5870*/  IMAD.HI.U32 R6, R12, R212, RZ ;  /* 0x000000d40c067227 */ /* 0x000fe200078e00ff */
[----:B------:R-:W-:-:S03]  /*5880*/  IABS R214, R16 ;  /* 0x0000001000d67213 */ /* 0x000fc60000000000 */
[--C-:B------:R-:W-:Y:S01]  /*5890*/  @!P3 IMAD.IADD R200, R200, 0x1, -R11.reuse ;  /* 0x00000001c8c8b824 */ /* 0x100fe200078e0a0b */
[C---:B------:R-:W-:Y:S01]  /*58a0*/  ISETP.GT.U32.AND P3, PT, R11.reuse, R206, PT ;  /* 0x000000ce0b00720c */ /* 0x040fe20003f64070 */
[----:B------:R-:W-:Y:S02]  /*58b0*/  IMAD.MOV R6, RZ, RZ, -R6 ;  /* 0x000000ffff067224 */ /* 0x000fe400078e0a06 */
[--C-:B------:R-:W-:Y:S02]  /*58c0*/  @!P6 IMAD.IADD R208, R208, 0x1, -R11.reuse ;  /* 0x00000001d0d0e824 */ /* 0x100fe400078e0a0b */
[----:B------:R-:W-:Y:S02]  /*58d0*/  IMAD R210, R11, R0, R210 ;  /* 0x000000000bd27224 */ /* 0x000fe400078e02d2 */
[----:B------:R-:W-:Y:S01]  /*58e0*/  @!P4 IMAD.IADD R204, R204, 0x1, -R11 ;  /* 0x00000001ccccc824 */ /* 0x000fe200078e0a0b */
[----:B------:R-:W-:Y:S01]  /*58f0*/  ISETP.GE.AND P4, PT, R13, RZ, PT ;  /* 0x000000ff0d00720c */ /* 0x000fe20003f86270 */
[C---:B------:R-:W-:Y:S01]  /*5900*/  IMAD R212, R11.reuse, R6, R212 ;  /* 0x000000060bd47224 */ /* 0x040fe200078e02d4 */
[C---:B------:R-:W-:Y:S01]  /*5910*/  ISETP.GT.U32.AND P6, PT, R11.reuse, R208, PT ;  /* 0x000000d00b00720c */ /* 0x040fe20003fc4070 */
[----:B------:R-:W-:Y:S01]  /*5920*/  @!P1 IMAD.MOV R202, RZ, RZ, -R202 ;  /* 0x000000ffffca9224 */ /* 0x000fe200078e0aca */
[----:B------:R-:W-:Y:S01]  /*5930*/  ISETP.GT.U32.AND P1, PT, R11, R210, PT ;  /* 0x000000d20b00720c */ /* 0x000fe20003f24070 */
[----:B------:R-:W-:-:S04]  /*5940*/  IMAD.HI.U32 R13, R12, R214, RZ ;  /* 0x000000d60c0d7227 */ /* 0x000fc800078e00ff */
[----:B------:R-:W-:Y:S01]  /*5950*/  @!P0 IMAD.MOV R204, RZ, RZ, -R204 ;  /* 0x000000ffffcc8224 */ /* 0x000fe200078e0acc */
[C---:B------:R-:W-:Y:S01]  /*5960*/  ISETP.GT.U32.AND P0, PT, R11.reuse, R212, PT ;  /* 0x000000d40b00720c */ /* 0x040fe20003f04070 */
[----:B------:R-:W-:Y:S02]  /*5970*/  IMAD.MOV R13, RZ, RZ, -R13 ;  /* 0x000000ffff0d7224 */ /* 0x000fe400078e0a0d */
[--C-:B------:R-:W-:Y:S01]  /*5980*/  @!P3 IMAD.IADD R206, R206, 0x1, -R11.reuse ;  /* 0x00000001ceceb824 */ /* 0x100fe200078e0a0b */
[----:B------:R-:W-:Y:S01]  /*5990*/  ISETP.GE.AND P3, PT, R14, RZ, PT ;  /* 0x000000ff0e00720c */ /* 0x000fe20003f66270 */
[C---:B------:R-:W-:Y:S02]  /*59a0*/  IMAD R214, R11.reuse, R13, R214 ;  /* 0x0000000d0bd67224 */ /* 0x040fe400078e02d6 */
[----:B------:R-:W-:Y:S02]  /*59b0*/  VIADD R13, R10, 0xb4 ;  /* 0x000000b40a0d7836 */ /* 0x000fe40000000000 */
[----:B------:R-:W-:Y:S01]  /*59c0*/  @!P2 IMAD.MOV R200, RZ, RZ, -R200 ;  /* 0x000000ffffc8a224 */ /* 0x000fe200078e0ac8 */
[C---:B------:R-:W-:Y:S01]  /*59d0*/  ISETP.GT.U32.AND P2, PT, R11.reuse, R206, PT ;  /* 0x000000ce0b00720c */ /* 0x040fe20003f44070 */
[--C-:B------:R-:W-:Y:S01]  /*59e0*/  @!P6 IMAD.IADD R208, R208, 0x1, -R11.reuse ;  /* 0x00000001d0d0e824 */ /* 0x100fe200078e0a0b */
[----:B------:R-:W-:Y:S01]  /*59f0*/  IABS R216, R13 ;  /* 0x0000000d00d87213 */ /* 0x000fe20000000000 */
[--C-:B------:R-:W-:Y:S01]  /*5a00*/  @!P1 IMAD.IADD R210, R210, 0x1, -R11.reuse ;  /* 0x00000001d2d29824 */ /* 0x100fe200078e0a0b */
[C---:B------:R-:W-:Y:S01]  /*5a10*/  ISETP.GT.U32.AND P6, PT, R11.reuse, R214, PT ;  /* 0x000000d60b00720c */ /* 0x040fe20003fc4070 */
[----:B------:R-:W-:Y:S01]  /*5a20*/  @!P0 IMAD.IADD R212, R212, 0x1, -R11 ;  /* 0x00000001d4d48824 */ /* 0x000fe200078e0a0b */
        /* <DEDUP_REMOVED lines=8> */
[----:B------:R-:W-:Y:S02]  /*5ab0*/  VIADD R15, R10, 0xac ;  /* 0x000000ac0a0f7836 */ /* 0x000fe40000000000 */
[----:B------:R-:W-:Y:S01]  /*5ac0*/  @!P6 IMAD.IADD R214, R214, 0x1, -R11 ;  /* 0x00000001d6d6e824 */ /* 0x000fe200078e0a0b */
[C---:B------:R-:W-:Y:S01]  /*5ad0*/  ISETP.GT.U32.AND P6, PT, R11.reuse, R212, PT ;  /* 0x000000d40b00720c */ /* 0x040fe20003fc4070 */
[----:B------:R-:W-:Y:S01]  /*5ae0*/  IMAD R216, R11, R6, R216 ;  /* 0x000000060bd87224 */ /* 0x000fe200078e02d8 */
[----:B------:R-:W-:Y:S01]  /*5af0*/  IABS R220, R15 ;  /* 0x0000000f00dc7213 */ /* 0x000fe20000000000 */
[----:B------:R-:W-:-:S04]  /*5b00*/  IMAD.HI.U32 R0, R12, R218, RZ ;  /* 0x000000da0c007227 */ /* 0x000fc800078e00ff */
[----:B------:R-:W-:Y:S01]  /*5b10*/  @!P0 IMAD.IADD R210, R210, 0x1, -R11 ;  /* 0x00000001d2d28824 */ /* 0x000fe200078e0a0b */
[C---:B------:R-:W-:Y:S01]  /*5b20*/  ISETP.GT.U32.AND P0, PT, R11.reuse, R216, PT ;  /* 0x000000d80b00720c */ /* 0x040fe20003f04070 */
[----:B------:R-:W-:Y:S02]  /*5b30*/  IMAD.MOV R0, RZ, RZ, -R0 ;  /* 0x000000ffff007224 */ /* 0x000fe400078e0a00 */
[----:B------:R-:W-:Y:S01]  /*5b40*/  @!P5 IMAD.MOV R206, RZ, RZ, -R206 ;  /* 0x000000ffffced224 */ /* 0x000fe200078e0ace */
[C---:B------:R-:W-:Y:S01]  /*5b50*/  ISETP.GT.U32.AND P5, PT, R11.reuse, R214, PT ;  /* 0x000000d60b00720c */ /* 0x040fe20003fa4070 */
[----:B------:R-:W-:Y:S02]  /*5b60*/  IMAD R218, R11, R0, R218 ;  /* 0x000000000bda7224 */ /* 0x000fe400078e02da */
[----:B------:R-:W-:-:S04]  /*5b70*/  IMAD.HI.U32 R0, R12, R220, RZ ;  /* 0x000000dc0c007227 */ /* 0x000fc800078e00ff */
[----:B------:R-:W-:Y:S02]  /*5b80*/  VIADD R16, R10, 0xa8 ;  /* 0x000000a80a107836 */ /* 0x000fe40000000000 */
[--C-:B------:R-:W-:Y:S01]  /*5b90*/  @!P6 IMAD.IADD R212, R212, 0x1, -R11.reuse ;  /* 0x00000001d4d4e824 */ /* 0x100fe200078e0a0b */
[C---:B------:R-:W-:Y:S01]  /*5ba0*/  ISETP.GT.U32.AND P6, PT, R11.reuse, R218, PT ;  /* 0x000000da0b00720c */ /* 0x040fe20003fc4070 */
[----:B------:R-:W-:Y:S01]  /*5bb0*/  IMAD.MOV R6, RZ, RZ, -R0 ;  /* 0x000000ffff067224 */ /* 0x000fe200078e0a00 */
[----:B------:R-:W-:Y:S01]  /*5bc0*/  IABS R222, R16 ;  /* 0x0000001000de7213 */ /* 0x000fe20000000000 */
[----:B------:R-:W-:Y:S01]  /*5bd0*/  @!P0 IMAD.IADD R216, R216, 0x1, -R11 ;  /* 0x00000001d8d88824 */ /* 0x000fe200078e0a0b */
[----:B------:R-:W-:Y:S01]  /*5be0*/  ISETP.GE.AND P0, PT, R14, RZ, PT ;  /* 0x000000ff0e00720c */ /* 0x000fe20003f06270 */
[C---:B------:R-:W-:Y:S02]  /*5bf0*/  IMAD R220, R11.reuse, R6, R220 ;  /* 0x000000060bdc7224 */ /* 0x040fe400078e02dc */
[----:B------:R-:W-:Y:S01]  /*5c00*/  @!P4 IMAD.MOV R208, RZ, RZ, -R208 ;  /* 0x000000ffffd0c224 */ /* 0x000fe200078e0ad0 */
[C---:B------:R-:W-:Y:S01]  /*5c10*/  ISETP.GT.U32.AND P4, PT, R11.reuse, R216, PT ;  /* 0x000000d80b00720c */ /* 0x040fe20003f84070 */
[----:B------:R-:W-:Y:S01]  /*5c20*/  @!P3 IMAD.MOV R210, RZ, RZ, -R210 ;  /* 0x000000ffffd2b224 */ /* 0x000fe200078e0ad2 */
[----:B------:R-:W-:Y:S01]  /*5c30*/  ISETP.GT.U32.AND P3, PT, R11, R220, PT ;  /* 0x000000dc0b00720c */ /* 0x000fe20003f64070 */
[----:B------:R-:W-:-:S02]  /*5c40*/  VIADD R17, R10, 0xa4 ;  /* 0x000000a40a117836 */ /* 0x000fc40000000000 */
[----:B------:R-:W-:-:S03]  /*5c50*/  IMAD.HI.U32 R0, R12, R222, RZ ;  /* 0x000000de0c007227 */ /* 0x000fc600078e00ff */
[----:B------:R-:W-:Y:S01]  /*5c60*/  IABS R224, R17 ;  /* 0x0000001100e07213 */ /* 0x000fe20000000000 */
[--C-:B------:R-:W-:Y:S01]  /*5c70*/  @!P5 IMAD.IADD R214, R214, 0x1, -R11.reuse ;  /* 0x00000001d6d6d824 */ /* 0x100fe200078e0a0b */
[----:B------:R-:W-:Y:S01]  /*5c80*/  ISETP.GE.AND P5, PT, R13, RZ, PT ;  /* 0x000000ff0d00720c */ /* 0x000fe20003fa6270 */
[----:B------:R-:W-:Y:S02]  /*5c90*/  IMAD.MOV R6, RZ, RZ, -R0 ;  /* 0x000000ffff067224 */ /* 0x000fe400078e0a00 */
[----:B------:R-:W-:Y:S02]  /*5ca0*/  @!P6 IMAD.IADD R218, R218, 0x1, -R11 ;  /* 0x00000001dadae824 */ /* 0x000fe400078e0a0b */
[C---:B------:R-:W-:Y:S02]  /*5cb0*/  IMAD R222, R11.reuse, R6, R222 ;  /* 0x000000060bde7224 */ /* 0x040fe400078e02de */
[----:B------:R-:W-:Y:S01]  /*5cc0*/  VIADD R6, R10, 0xa0 ;  /* 0x000000a00a067836 */ /* 0x000fe20000000000 */
[----:B------:R-:W-:Y:S01]  /*5cd0*/  ISETP.GT.U32.AND P6, PT, R11, R218, PT ;  /* 0x000000da0b00720c */ /* 0x000fe20003fc4070 */
[----:B------:R-:W-:-:S03]  /*5ce0*/  IMAD.HI.U32 R0, R12, R224, RZ ;  /* 0x000000e00c007227 */ /* 0x000fc600078e00ff */
[----:B------:R-:W-:Y:S01]  /*5cf0*/  IABS R226, R6 ;  /* 0x0000000600e27213 */ /* 0x000fe20000000000 */
[--C-:B------:R-:W-:Y:S01]  /*5d00*/  @!P4 IMAD.IADD R216, R216, 0x1, -R11.reuse ;  /* 0x00000001d8d8c824 */ /* 0x100fe200078e0a0b */
[C---:B------:R-:W-:Y:S01]  /*5d10*/  ISETP.GT.U32.AND P4, PT, R11.reuse, R222, PT ;  /* 0x000000de0b00720c */ /* 0x040fe20003f84070 */
[----:B------:R-:W-:Y:S01]  /*5d20*/  @!P3 IMAD.IADD R220, R220, 0x1, -R11 ;  /* 0x00000001dcdcb824 */ /* 0x000fe200078e0a0b */
[----:B------:R-:W-:Y:S01]  /*5d30*/  ISETP.GE.AND P3, PT, R6, RZ, PT ;  /* 0x000000ff0600720c */ /* 0x000fe20003f66270 */
[----:B------:R-:W-:Y:S02]  /*5d40*/  IMAD.MOV R0, RZ, RZ, -R0 ;  /* 0x000000ffff007224 */ /* 0x000fe400078e0a00 */
[----:B------:R-:W-:Y:S01]  /*5d50*/  @!P5 IMAD.MOV R216, RZ, RZ, -R216 ;  /* 0x000000ffffd8d224 */ /* 0x000fe200078e0ad8 */
[C---:B------:R-:W-:Y:S01]  /*5d60*/  ISETP.GT.U32.AND P5, PT, R11.reuse, R220, PT ;  /* 0x000000dc0b00720c */ /* 0x040fe20003fa4070 */
[----:B------:R-:W-:Y:S02]  /*5d70*/  IMAD R224, R11, R0, R224 ;  /* 0x000000000be07224 */ /* 0x000fe400078e02e0 */
[----:B------:R-:W-:-:S04]  /*5d80*/  IMAD.HI.U32 R0, R12, R226, RZ ;  /* 0x000000e20c007227 */ /* 0x000fc800078e00ff */
[--C-:B------:R-:W-:Y:S01]  /*5d90*/  @!P6 IMAD.IADD R218, R218, 0x1, -R11.reuse ;  /* 0x00000001dadae824 */ /* 0x100fe200078e0a0b */
[----:B------:R-:W-:Y:S01]  /*5da0*/  ISETP.GE.AND P6, PT, R17, RZ, PT ;  /* 0x000000ff1100720c */ /* 0x000fe20003fc6270 */
[----:B------:R-:W-:Y:S02]  /*5db0*/  IMAD.MOV R0, RZ, RZ, -R0 ;  /* 0x000000ffff007224 */ /* 0x000fe400078e0a00 */
[--C-:B------:R-:W-:Y:S02]  /*5dc0*/  @!P4 IMAD.IADD R222, R222, 0x1, -R11.reuse ;  /* 0x00000001dedec824 */ /* 0x100fe400078e0a0b */
[----:B------:R-:W-:Y:S01]  /*5dd0*/  @!P0 IMAD.MOV R218, RZ, RZ, -R218 ;  /* 0x000000ffffda8224 */ /* 0x000fe200078e0ada */
[C---:B------:R-:W-:Y:S01]  /*5de0*/  ISETP.GT.U32.AND P0, PT, R11.reuse, R224, PT ;  /* 0x000000e00b00720c */ /* 0x040fe20003f04070 */
[C---:B------:R-:W-:Y:S01]  /*5df0*/  IMAD R226, R11.reuse, R0, R226 ;  /* 0x000000000be27224 */ /* 0x040fe200078e02e2 */
[----:B------:R-:W-:Y:S01]  /*5e00*/  ISETP.GT.U32.AND P4, PT, R11, R222, PT ;  /* 0x000000de0b00720c */ /* 0x000fe20003f84070 */
[----:B------:R-:W-:-:S02]  /*5e10*/  @!P5 IMAD.IADD R220, R220, 0x1, -R11 ;  /* 0x00000001dcdcd824 */ /* 0x000fc400078e0a0b */
[C---:B------:R-:W-:Y:S01]  /*5e20*/  VIADD R13, R10.reuse, 0x9c ;  /* 0x0000009c0a0d7836 */ /* 0x040fe20000000000 */
[----:B------:R-:W-:Y:S01]  /*5e30*/  ISETP.GT.U32.AND P5, PT, R11, R226, PT ;  /* 0x000000e20b00720c */ /* 0x000fe20003fa4070 */
[----:B------:R-:W-:Y:S02]  /*5e40*/  VIADD R14, R10, 0x98 ;  /* 0x000000980a0e7836 */ /* 0x000fe40000000000 */
[----:B------:R-:W-:Y:S01]  /*5e50*/  @!P1 IMAD.MOV R214, RZ, RZ, -R214 ;  /* 0x000000ffffd69224 */ /* 0x000fe200078e0ad6 */
[----:B------:R-:W-:Y:S01]  /*5e60*/  IABS R228, R13 ;  /* 0x0000000d00e47213 */ /* 0x000fe20000000000 */
[----:B------:R-:W-:Y:S01]  /*5e70*/  @!P2 IMAD.MOV R212, RZ, RZ, -R212 ;  /* 0x000000ffffd4a224 */ /* 0x000fe200078e0ad4 */
[----:B------:R-:W-:Y:S01]  /*5e80*/  ISETP.GE.AND P1, PT, R16, RZ, PT ;  /* 0x000000ff1000720c */ /* 0x000fe20003f26270 */
[----:B------:R-:W-:Y:S01]  /*5e90*/  @!P0 IMAD.IADD R224, R224, 0x1, -R11 ;  /* 0x00000001e0e08824 */ /* 0x000fe200078e0a0b */
[----:B------:R-:W-:Y:S01]  /*5ea0*/  IABS R230, R14 ;  /* 0x0000000e00e67213 */ /* 0x000fe20000000000 */
[----:B------:R-:W-:Y:S01]  /*5eb0*/  IMAD.HI.U32 R0, R12, R228, RZ ;  /* 0x000000e40c007227 */ /* 0x000fe200078e00ff */
[----:B------:R-:W-:-:S02]  /*5ec0*/  ISETP.GE.AND P2, PT, R15, RZ, PT ;  /* 0x000000ff0f00720c */ /* 0x000fc40003f46270 */
[----:B------:R-:W-:Y:S01]  /*5ed0*/  ISETP.GE.AND P0, PT, R14, RZ, PT ;  /* 0x000000ff0e00720c */ /* 0x000fe20003f06270 */
[--C-:B------:R-:W-:Y:S01]  /*5ee0*/  @!P4 IMAD.IADD R222, R222, 0x1, -R11.reuse ;  /* 0x00000001dedec824 */ /* 0x100fe200078e0a0b */
[----:B------:R-:W-:Y:S01]  /*5ef0*/  ISETP.GE.AND P4, PT, R13, RZ, PT ;  /* 0x000000ff0d00720c */ /* 0x000fe20003f86270 */
[----:B------:R-:W-:Y:S01]  /*5f00*/  @!P5 IMAD.IADD R226, R226, 0x1, -R11 ;  /* 0x00000001e2e2d824 */ /* 0x000fe200078e0a0b */
[----:B------:R-:W-:Y:S01]  /*5f10*/  ISETP.GT.U32.AND P5, PT, R11, R224, PT ;  /* 0x000000e00b00720c */ /* 0x000fe20003fa4070 */
[----:B------:R-:W-:-:S04]  /*5f20*/  IMAD.HI.U32 R6, R12, R230, RZ ;  /* 0x000000e60c067227 */ /* 0x000fc800078e00ff */
[----:B------:R-:W-:Y:S02]  /*5f30*/  IMAD.MOV R13, RZ, RZ, -R0 ;  /* 0x000000ffff0d7224 */ /* 0x000fe400078e0a00 */
[----:B------:R-:W-:Y:S02]  /*5f40*/  IMAD.MOV R6, RZ, RZ, -R6 ;  /* 0x000000ffff067224 */ /* 0x000fe400078e0a06 */
[C---:B------:R-:W-:Y:S02]  /*5f50*/  IMAD R228, R11.reuse, R13, R228 ;  /* 0x0000000d0be47224 */ /* 0x040fe400078e02e4 */
[----:B------:R-:W-:Y:S02]  /*5f60*/  VIADD R15, R10, 0x94 ;  /* 0x000000940a0f7836 */ /* 0x000fe40000000000 */
[C---:B------:R-:W-:Y:S02]  /*5f70*/  IMAD R230, R11.reuse, R6, R230 ;  /* 0x000000060be67224 */ /* 0x040fe400078e02e6 */
[----:B------:R-:W-:Y:S01]  /*5f80*/  @!P1 IMAD.MOV R222, RZ, RZ, -R222 ;  /* 0x000000ffffde9224 */ /* 0x000fe200078e0ade */
[C---:B------:R-:W-:Y:S01]  /*5f90*/  ISETP.GT.U32.AND P1, PT, R11.reuse, R228, PT ;  /* 0x000000e40b00720c */ /* 0x040fe20003f24070 */
[----:B------:R-:W-:Y:S01]  /*5fa0*/  @!P5 IMAD.IADD R224, R224, 0x1, -R11 ;  /* 0x00000001e0e0d824 */ /* 0x000fe200078e0a0b */
[----:B------:R-:W-:Y:S01]  /*5fb0*/  IABS R232, R15 ;  /* 0x0000000f00e87213 */ /* 0x000fe20000000000 */
[----:B------:R-:W-:Y:S01]  /*5fc0*/  @!P2 IMAD.MOV R220, RZ, RZ, -R220 ;  /* 0x000000ffffdca224 */ /* 0x000fe200078e0adc */
[C---:B------:R-:W-:Y:S01]  /*5fd0*/  ISETP.GT.U32.AND P5, PT, R11.reuse, R230, PT ;  /* 0x000000e60b00720c */ /* 0x040fe20003fa4070 */
[----:B------:R-:W-:Y:S01]  /*5fe0*/  VIADD R14, R10, 0x90 ;  /* 0x000000900a0e7836 */ /* 0x000fe20000000000 */
[----:B------:R-:W-:Y:S01]  /*5ff0*/  ISETP.GT.U32.AND P2, PT, R11, R226, PT ;  /* 0x000000e20b00720c */ /* 0x000fe20003f44070 */
[----:B------:R-:W-:-:S03]  /*6000*/  IMAD.HI.U32 R0, R12, R232, RZ ;  /* 0x000000e80c007227 */ /* 0x000fc600078e00ff */
[----:B------:R-:W-:Y:S01]  /*6010*/  IABS R234, R14 ;  /* 0x0000000e00ea7213 */ /* 0x000fe20000000000 */
[----:B------:R-:W-:Y:S02]  /*6020*/  IMAD.MOV R0, RZ, RZ, -R0 ;  /* 0x000000ffff007224 */ /* 0x000fe400078e0a00 */
[--C-:B------:R-:W-:Y:S01]  /*6030*/  @!P1 IMAD.IADD R228, R228, 0x1, -R11.reuse ;  /* 0x00000001e4e49824 */ /* 0x100fe200078e0a0b */
[----:B------:R-:W-:Y:S01]  /*6040*/  ISETP.GE.AND P1, PT, R15, RZ, PT ;  /* 0x000000ff0f00720c */ /* 0x000fe20003f26270 */
[C---:B------:R-:W-:Y:S02]  /*6050*/  IMAD R232, R11.reuse, R0, R232 ;  /* 0x000000000be87224 */ /* 0x040fe400078e02e8 */
[--C-:B------:R-:W-:Y:S01]  /*6060*/  @!P5 IMAD.IADD R230, R230, 0x1, -R11.reuse ;  /* 0x00000001e6e6d824 */ /* 0x100fe200078e0a0b */
[C---:B------:R-:W-:Y:S01]  /*6070*/  ISETP.GT.U32.AND P5, PT, R11.reuse, R228, PT ;  /* 0x000000e40b00720c */ /* 0x040fe20003fa4070 */
[----:B------:R-:W-:Y:S01]  /*6080*/  @!P2 IMAD.IADD R226, R226, 0x1, -R11 ;  /* 0x00000001e2e2a824 */ /* 0x000fe200078e0a0b */
[----:B------:R-:W-:Y:S01]  /*6090*/  ISETP.GT.U32.AND P2, PT, R11, R232, PT ;  /* 0x000000e80b00720c */ /* 0x000fe20003f44070 */
[----:B------:R-:W-:-:S04]  /*60a0*/  IMAD.HI.U32 R0, R12, R234, RZ ;  /* 0x000000ea0c007227 */ /* 0x000fc800078e00ff */
[C---:B------:R-:W-:Y:S02]  /*60b0*/  VIADD R17, R10.reuse, 0x88 ;  /* 0x000000880a117836 */ /* 0x040fe40000000000 */
[----:B------:R-:W-:Y:S02]  /*60c0*/  IMAD.MOV R0, RZ, RZ, -R0 ;  /* 0x000000ffff007224 */ /* 0x000fe400078e0a00 */
[----:B------:R-:W-:Y:S01]  /*60d0*/  VIADD R16, R10, 0x8c ;  /* 0x0000008c0a107836 */ /* 0x000fe20000000000 */
[----:B------:R-:W-:Y:S01]  /*60e0*/  IABS R238, R17 ;  /* 0x0000001100ee7213 */ /* 0x000fe20000000000 */
        /* <DEDUP_REMOVED lines=10> */
[----:B------:R-:W-:Y:S02]  /*6190*/  VIADD R18, R10, 0x84 ;  /* 0x000000840a127836 */ /* 0x000fe40000000000 */
[C---:B------:R-:W-:Y:S02]  /*61a0*/  IMAD R238, R11.reuse, R0, R238 ;  /* 0x000000000bee7224 */ /* 0x040fe400078e02ee */
[C---:B------:R-:W-:Y:S01]  /*61b0*/  IMAD R236, R11.reuse, R13, R236 ;  /* 0x0000000d0bec7224 */ /* 0x040fe200078e02ec */
[----:B------:R-:W-:Y:S01]  /*61c0*/  IABS R240, R18 ;  /* 0x0000001200f07213 */ /* 0x000fe20000000000 */
[--C-:B------:R-:W-:Y:S01]  /*61d0*/  @!P5 IMAD.IADD R234, R234, 0x1, -R11.reuse ;  /* 0x00000001eaead824 */ /* 0x100fe200078e0a0b */
[C---:B------:R-:W-:Y:S01]  /*61e0*/  ISETP.GT.U32.AND P5, PT, R11.reuse, R238, PT ;  /* 0x000000ee0b00720c */ /* 0x040fe20003fa4070 */
[----:B------:R-:W-:Y:S01]  /*61f0*/  @!P2 IMAD.IADD R230, R230, 0x1, -R11 ;  /* 0x00000001e6e6a824 */ /* 0x000fe200078e0a0b */
[----:B------:R-:W-:Y:S01]  /*6200*/  ISETP.GT.U32.AND P2, PT, R11, R236, PT ;  /* 0x000000ec0b00720c */ /* 0x000fe20003f44070 */
[----:B------:R-:W-:-:S04]  /*6210*/  IMAD.HI.U32 R6, R12, R240, RZ ;  /* 0x000000f00c067227 */ /* 0x000fc800078e00ff */
[----:B------:R-:W-:Y:S01]  /*6220*/  @!P6 IMAD.MOV R224, RZ, RZ, -R224 ;  /* 0x000000ffffe0e224 */ /* 0x000fe200078e0ae0 */
[C---:B------:R-:W-:Y:S01]  /*6230*/  ISETP.GT.U32.AND P6, PT, R11.reuse, R232, PT ;  /* 0x000000e80b00720c */ /* 0x040fe20003fc4070 */
[----:B------:R-:W-:Y:S02]  /*6240*/  IMAD.MOV R6, RZ, RZ, -R6 ;  /* 0x000000ffff067224 */ /* 0x000fe400078e0a06 */
[----:B------:R-:W-:Y:S02]  /*6250*/  VIADD R13, R10, 0x80 ;  /* 0x000000800a0d7836 */ /* 0x000fe40000000000 */
[----:B------:R-:W-:Y:S01]  /*6260*/  @!P3 IMAD.MOV R226, RZ, RZ, -R226 ;  /* 0x000000ffffe2b224 */ /* 0x000fe200078e0ae2 */
[----:B------:R-:W-:Y:S01]  /*6270*/  ISETP.GE.AND P3, PT, R14, RZ, PT ;  /* 0x000000ff0e00720c */ /* 0x000fe20003f66270 */
[----:B------:R-:W-:Y:S01]  /*6280*/  IMAD R240, R11, R6, R240 ;  /* 0x000000060bf07224 */ /* 0x000fe200078e02f0 */
[----:B------:R-:W-:Y:S01]  /*6290*/  IABS R242, R13 ;  /* 0x0000000d00f27213 */ /* 0x000fe20000000000 */
[----:B------:R-:W-:-:S02]  /*62a0*/  @!P5 IMAD.IADD R238, R238, 0x1, -R11 ;  /* 0x00000001eeeed824 */ /* 0x000fc400078e0a0b */
[----:B------:R-:W-:Y:S02]  /*62b0*/  VIADD R14, R10, 0x7c ;  /* 0x0000007c0a0e7836 */ /* 0x000fe40000000000 */
[--C-:B------:R-:W-:Y:S01]  /*62c0*/  @!P2 IMAD.IADD R236, R236, 0x1, -R11.reuse ;  /* 0x00000001ececa824 */ /* 0x100fe200078e0a0b */
[C---:B------:R-:W-:Y:S01]  /*62d0*/  ISETP.GT.U32.AND P5, PT, R11.reuse, R238, PT ;  /* 0x000000ee0b00720c */ /* 0x040fe20003fa4070 */
[----:B------:R-:W-:Y:S01]  /*62e0*/  @!P0 IMAD.MOV R230, RZ, RZ, -R230 ;  /* 0x000000ffffe68224 */ /* 0x000fe200078e0ae6 */
[C---:B------:R-:W-:Y:S01]  /*62f0*/  ISETP.GT.U32.AND P0, PT, R11.reuse, R240, PT ;  /* 0x000000f00b00720c */ /* 0x040fe20003f04070 */
[----:B------:R-:W-:Y:S01]  /*6300*/  @!P4 IMAD.MOV R228, RZ, RZ, -R228 ;  /* 0x000000ffffe4c224 */ /* 0x000fe200078e0ae4 */
[----:B------:R-:W-:Y:S01]  /*6310*/  IABS R244, R14 ;  /* 0x0000000e00f47213 */ /* 0x000fe20000000000 */
[----:B------:R-:W-:Y:S01]  /*6320*/  IMAD.HI.U32 R0, R12, R242, RZ ;  /* 0x000000f20c007227 */ /* 0x000fe200078e00ff */
[C---:B------:R-:W-:Y:S02]  /*6330*/  ISETP.GT.U32.AND P4, PT, R11.reuse, R236, PT ;  /* 0x000000ec0b00720c */ /* 0x040fe40003f84070 */
[----:B------:R-:W-:Y:S01]  /*6340*/  ISETP.GT.U32.AND P2, PT, R11, R234, PT ;  /* 0x000000ea0b00720c */ /* 0x000fe20003f44070 */
[----:B------:R-:W-:Y:S01]  /*6350*/  @!P6 IMAD.IADD R232, R232, 0x1, -R11 ;  /* 0x00000001e8e8e824 */ /* 0x000fe200078e0a0b */
[----:B------:R-:W-:Y:S01]  /*6360*/  ISETP.GE.AND P6, PT, R16, RZ, PT ;  /* 0x000000ff1000720c */ /* 0x000fe20003fc6270 */
[----:B------:R-:W-:-:S02]  /*6370*/  IMAD.MOV R0, RZ, RZ, -R0 ;  /* 0x000000ffff007224 */ /* 0x000fc400078e0a00 */
[----:B------:R-:W-:-:S04]  /*6380*/  IMAD.HI.U32 R6, R12, R244, RZ ;  /* 0x000000f40c067227 */ /* 0x000fc800078e00ff */
[----:B------:R-:W-:Y:S02]  /*6390*/  IMAD R242, R11, R0, R242 ;  /* 0x000000000bf27224 */ /* 0x000fe400078e02f2 */
[----:B------:R-:W-:Y:S01]  /*63a0*/  @!P1 IMAD.MOV R232, RZ, RZ, -R232 ;  /* 0x000000ffffe89224 */ /* 0x000fe200078e0ae8 */
[----:B------:R-:W-:Y:S01]  /*63b0*/  ISETP.GE.AND P1, PT, R17, RZ, PT ;  /* 0x000000ff1100720c */ /* 0x000fe20003f26270 */
[----:B------:R-:W-:Y:S02]  /*63c0*/  IMAD.MOV R6, RZ, RZ, -R6 ;  /* 0x000000ffff067224 */ /* 0x000fe400078e0a06 */
[--C-:B------:R-:W-:Y:S02]  /*63d0*/  @!P0 IMAD.IADD R240, R240, 0x1, -R11.reuse ;  /* 0x00000001f0f08824 */ /* 0x100fe400078e0a0b */
[--C-:B------:R-:W-:Y:S01]  /*63e0*/  @!P5 IMAD.IADD R238, R238, 0x1, -R11.reuse ;  /* 0x00000001eeeed824 */ /* 0x100fe200078e0a0b */
[C---:B------:R-:W-:Y:S01]  /*63f0*/  ISETP.GT.U32.AND P5, PT, R11.reuse, R242, PT ;  /* 0x000000f20b00720c */ /* 0x040fe20003fa4070 */
[----:B------:R-:W-:Y:S01]  /*6400*/  @!P4 IMAD.IADD R236, R236, 0x1, -R11 ;  /* 0x00000001ececc824 */ /* 0x000fe200078e0a0b */
[C---:B------:R-:W-:Y:S01]  /*6410*/  ISETP.GT.U32.AND P0, PT, R11.reuse, R240, PT ;  /* 0x000000f00b00720c */ /* 0x040fe20003f04070 */
[----:B------:R-:W-:Y:S01]  /*6420*/  IMAD R244, R11, R6, R244 ;  /* 0x000000060bf47224 */ /* 0x000fe200078e02f4 */
[----:B------:R-:W-:Y:S01]  /*6430*/  ISETP.GE.AND P4, PT, R13, RZ, PT ;  /* 0x000000ff0d00720c */ /* 0x000fe20003f86270 */
[----:B------:R-:W-:-:S02]  /*6440*/  @!P6 IMAD.MOV R236, RZ, RZ, -R236 ;  /* 0x000000ffffece224 */ /* 0x000fc400078e0aec */
[----:B------:R-:W-:Y:S01]  /*6450*/  VIADD R0, R10, 0x78 ;  /* 0x000000780a007836 */ /* 0x000fe20000000000 */
[C---:B------:R-:W-:Y:S01]  /*6460*/  ISETP.GT.U32.AND P6, PT, R11.reuse, R244, PT ;  /* 0x000000f40b00720c */ /* 0x040fe20003fc4070 */
[----:B------:R-:W-:Y:S02]  /*6470*/  @!P1 IMAD.MOV R238, RZ, RZ, -R238 ;  /* 0x000000ffffee9224 */ /* 0x000fe400078e0aee */
[--C-:B------:R-:W-:Y:S01]  /*6480*/  @!P2 IMAD.IADD R234, R234, 0x1, -R11.reuse ;  /* 0x00000001eaeaa824 */ /* 0x100fe200078e0a0b */
[----:B------:R-:W-:Y:S01]  /*6490*/  IABS R246, R0 ;  /* 0x0000000000f67213 */ /* 0x000fe20000000000 */
[--C-:B------:R-:W-:Y:S01]  /*64a0*/  @!P5 IMAD.IADD R242, R242, 0x1, -R11.reuse ;  /* 0x00000001f2f2d824 */ /* 0x100fe200078e0a0b */
[----:B------:R-:W-:Y:S01]  /*64b0*/  ISETP.GE.AND P1, PT, R0, RZ, PT ;  /* 0x000000ff0000720c */ /* 0x000fe20003f26270 */
[----:B------:R-:W-:Y:S01]  /*64c0*/  VIADD R0, R10, 0x74 ;  /* 0x000000740a007836 */ /* 0x000fe20000000000 */
[----:B------:R-:W-:Y:S01]  /*64d0*/  ISETP.GE.AND P2, PT, R18, RZ, PT ;  /* 0x000000ff1200720c */ /* 0x000fe20003f46270 */
[--C-:B------:R-:W-:Y:S01]  /*64e0*/  @!P0 IMAD.IADD R240, R240, 0x1, -R11.reuse ;  /* 0x00000001f0f08824 */ /* 0x100fe200078e0a0b */
[----:B------:R-:W-:Y:S01]  /*64f0*/  ISETP.GT.U32.AND P5, PT, R11, R242, PT ;  /* 0x000000f20b00720c */ /* 0x000fe20003fa4070 */
[----:B------:R-:W-:Y:S01]  /*6500*/  @!P3 IMAD.MOV R234, RZ, RZ, -R234 ;  /* 0x000000ffffeab224 */ /* 0x000fe200078e0aea */
[----:B------:R-:W-:Y:S01]  /*6510*/  ISETP.GE.AND P0, PT, R0, RZ, PT ;  /* 0x000000ff0000720c */ /* 0x000fe20003f06270 */
[----:B------:R-:W-:Y:S01]  /*6520*/  @!P6 IMAD.IADD R244, R244, 0x1, -R11 ;  /* 0x00000001f4f4e824 */ /* 0x000fe200078e0a0b */
[----:B------:R-:W-:Y:S01]  /*6530*/  IABS R13, R0 ;  /* 0x00000000000d7213 */ /* 0x000fe20000000000 */
[----:B------:R-:W-:Y:S01]  /*6540*/  IMAD.HI.U32 R0, R12, R246, RZ ;  /* 0x000000f60c007227 */ /* 0x000fe200078e00ff */
[----:B------:R-:W-:-:S02]  /*6550*/  ISETP.GE.AND P3, PT, R14, RZ, PT ;  /* 0x000000ff0e00720c */ /* 0x000fc40003f66270 */
[C---:B------:R-:W-:Y:S01]  /*6560*/  ISETP.GT.U32.AND P6, PT, R11.reuse, R244, PT ;  /* 0x000000f40b00720c */ /* 0x040fe20003fc4070 */
[----:B------:R-:W-:Y:S02]  /*6570*/  IMAD.MOV R0, RZ, RZ, -R0 ;  /* 0x000000ffff007224 */ /* 0x000fe400078e0a00 */
[----:B------:R-:W-:Y:S02]  /*6580*/  VIADD R6, R10, 0x70 ;  /* 0x000000700a067836 */ /* 0x000fe40000000000 */
[----:B------:R-:W-:Y:S02]  /*6590*/  IMAD R246, R11, R0, R246 ;  /* 0x000000000bf67224 */ /* 0x000fe400078e02f6 */
[----:B------:R-:W-:Y:S01]  /*65a0*/  IMAD.HI.U32 R0, R12, R13, RZ ;  /* 0x0000000d0c007227 */ /* 0x000fe200078e00ff */
[----:B------:R-:W-:-:S03]  /*65b0*/  IABS R39, R6 ;  /* 0x0000000600277213 */ /* 0x000fc60000000000 */
[--C-:B------:R-:W-:Y:S01]  /*65c0*/  @!P5 IMAD.IADD R242, R242, 0x1, -R11.reuse ;  /* 0x00000001f2f2d824 */ /* 0x100fe200078e0a0b */
[C---:B------:R-:W-:Y:S01]  /*65d0*/  ISETP.GT.U32.AND P5, PT, R11.reuse, R246, PT ;  /* 0x000000f60b00720c */ /* 0x040fe20003fa4070 */
[----:B------:R-:W-:Y:S02]  /*65e0*/  IMAD.MOV R0, RZ, RZ, -R0 ;  /* 0x000000ffff007224 */ /* 0x000fe400078e0a00 */
[----:B------:R-:W-:Y:S02]  /*65f0*/  @!P6 IMAD.IADD R244, R244, 0x1, -R11 ;  /* 0x00000001f4f4e824 */ /* 0x000fe400078e0a0b */
[C---:B------:R-:W-:Y:S02]  /*6600*/  IMAD R13, R11.reuse, R0, R13 ;  /* 0x000000000b0d7224 */ /* 0x040fe400078e020d */
[----:B------:R-:W-:Y:S02]  /*6610*/  @!P3 IMAD.MOV R244, RZ, RZ, -R244 ;  /* 0x000000fffff4b224 */ /* 0x000fe400078e0af4 */
[----:B------:R-:W-:Y:S01]  /*6620*/  @!P2 IMAD.MOV R240, RZ, RZ, -R240 ;  /* 0x000000fffff0a224 */ /* 0x000fe200078e0af0 */
[----:B------:R-:W-:Y:S01]  /*6630*/  ISETP.GT.U32.AND P3, PT, R11, R13, PT ;  /* 0x0000000d0b00720c */ /* 0x000fe20003f64070 */
[----:B------:R-:W-:Y:S01]  /*6640*/  VIADD R14, R10, 0x6c ;  /* 0x0000006c0a0e7836 */ /* 0x000fe20000000000 */
[----:B------:R-:W-:Y:S01]  /*6650*/  ISETP.GE.AND P2, PT, R6, RZ, PT ;  /* 0x000000ff0600720c */ /* 0x000fe20003f46270 */
[----:B------:R-:W-:-:S02]  /*6660*/  @!P5 IMAD.IADD R246, R246, 0x1, -R11 ;  /* 0x00000001f6f6d824 */ /* 0x000fc400078e0a0b */
[----:B------:R-:W-:Y:S01]  /*6670*/  IMAD.HI.U32 R6, R12, R39, RZ ;  /* 0x000000270c067227 */ /* 0x000fe200078e00ff */
[----:B------:R-:W-:Y:S02]  /*6680*/  IABS R15, R14 ;  /* 0x0000000e000f7213 */ /* 0x000fe40000000000 */
[----:B------:R-:W-:Y:S01]  /*6690*/  ISETP.GT.U32.AND P5, PT, R11, R246, PT ;  /* 0x000000f60b00720c */ /* 0x000fe20003fa4070 */
[----:B------:R-:W-:Y:S01]  /*66a0*/  IMAD.MOV R6, RZ, RZ, -R6 ;  /* 0x000000ffff067224 */ /* 0x000fe200078e0a06 */
[----:B------:R-:W-:Y:S01]  /*66b0*/  ISETP.GE.AND P6, PT, R14, RZ, PT ;  /* 0x000000ff0e00720c */ /* 0x000fe20003fc6270 */
[----:B------:R-:W-:-:S04]  /*66c0*/  IMAD.HI.U32 R0, R12, R15, RZ ;  /* 0x0000000f0c007227 */ /* 0x000fc800078e00ff */
[----:B------:R-:W-:Y:S02]  /*66d0*/  IMAD R39, R11, R6, R39 ;  /* 0x000000060b277224 */ /* 0x000fe400078e0227 */
[--C-:B------:R-:W-:Y:S02]  /*66e0*/  @!P3 IMAD.IADD R13, R13, 0x1, -R11.reuse ;  /* 0x000000010d0db824 */ /* 0x100fe400078e0a0b */
[C---:B------:R-:W-:Y:S02]  /*66f0*/  VIADD R6, R10.reuse, 0x68 ;  /* 0x000000680a067836 */ /* 0x040fe40000000000 */
[----:B------:R-:W-:Y:S01]  /*6700*/  VIADD R14, R10, 0x64 ;  /* 0x000000640a0e7836 */ /* 0x000fe20000000000 */
[C---:B------:R-:W-:Y:S01]  /*6710*/  ISETP.GT.U32.AND P3, PT, R11.reuse, R13, PT ;  /* 0x0000000d0b00720c */ /* 0x040fe20003f64070 */
[----:B------:R-:W-:Y:S01]  /*6720*/  IMAD.MOV R0, RZ, RZ, -R0 ;  /* 0x000000ffff007224 */ /* 0x000fe200078e0a00 */
[----:B------:R-:W-:Y:S01]  /*6730*/  IABS R37, R6 ;  /* 0x0000000600257213 */ /* 0x000fe20000000000 */
[----:B------:R-:W-:Y:S01]  /*6740*/  @!P5 IMAD.IADD R246, R246, 0x1, -R11 ;  /* 0x00000001f6f6d824 */ /* 0x000fe200078e0a0b */
[C---:B------:R-:W-:Y:S01]  /*6750*/  ISETP.GT.U32.AND P5, PT, R11.reuse, R39, PT ;  /* 0x000000270b00720c */ /* 0x040fe20003fa4070 */
[----:B------:R-:W-:Y:S01]  /*6760*/  IMAD R15, R11, R0, R15 ;  /* 0x000000000b0f7224 */ /* 0x000fe200078e020f */
[----:B------:R-:W-:Y:S01]  /*6770*/  IABS R35, R14 ;  /* 0x0000000e00237213 */ /* 0x000fe20000000000 */
[----:B------:R-:W-:-:S02]  /*6780*/  VIADD R16, R10, 0x60 ;  /* 0x000000600a107836 */ /* 0x000fc40000000000 */
[----:B------:R-:W-:-:S03]  /*6790*/  IMAD.HI.U32 R0, R12, R37, RZ ;  /* 0x000000250c007227 */ /* 0x000fc600078e00ff */
[----:B------:R-:W-:Y:S01]  /*67a0*/  IABS R33, R16 ;  /* 0x0000001000217213 */ /* 0x000fe20000000000 */
[----:B------:R-:W-:Y:S01]  /*67b0*/  @!P4 IMAD.MOV R242, RZ, RZ, -R242 ;  /* 0x000000fffff2c224 */ /* 0x000fe200078e0af2 */
[----:B------:R-:W-:Y:S01]  /*67c0*/  ISETP.GE.AND P4, PT, R6, RZ, PT ;  /* 0x000000ff0600720c */ /* 0x000fe20003f86270 */
[----:B------:R-:W-:-:S04]  /*67d0*/  IMAD.HI.U32 R6, R12, R35, RZ ;  /* 0x000000230c067227 */ /* 0x000fc800078e00ff */
[----:B------:R-:W-:Y:S02]  /*67e0*/  IMAD.MOV R0, RZ, RZ, -R0 ;  /* 0x000000ffff007224 */ /* 0x000fe400078e0a00 */
[----:B------:R-:W-:Y:S01]  /*67f0*/  @!P3 IMAD.IADD R13, R13, 0x1, -R11 ;  /* 0x000000010d0db824 */ /* 0x000fe200078e0a0b */
[C---:B------:R-:W-:Y:S01]  /*6800*/  ISETP.GT.U32.AND P3, PT, R11.reuse, R15, PT ;  /* 0x0000000f0b00720c */ /* 0x040fe20003f64070 */
[----:B------:R-:W-:Y:S02]  /*6810*/  IMAD.MOV R6, RZ, RZ, -R6 ;  /* 0x000000ffff067224 */ /* 0x000fe400078e0a06 */
[----:B------:R-:W-:Y:S02]  /*6820*/  IMAD R37, R11, R0, R37 ;  /* 0x000000000b257224 */ /* 0x000fe400078e0225 */
[----:B------:R-:W-:-:S04]  /*6830*/  IMAD.HI.U32 R0, R12, R33, RZ ;  /* 0x000000210c007227 */ /* 0x000fc800078e00ff */
[----:B------:R-:W-:Y:S02]  /*6840*/  @!P5 IMAD.IADD R39, R39, 0x1, -R11 ;  /* 0x000000012727d824 */ /* 0x000fe400078e0a0b */
[C---:B------:R-:W-:Y:S02]  /*6850*/  IMAD R35, R11.reuse, R6, R35 ;  /* 0x000000060b237224 */ /* 0x040fe400078e0223 */
[----:B------:R-:W-:Y:S01]  /*6860*/  IMAD.MOV R6, RZ, RZ, -R0 ;  /* 0x000000ffff067224 */ /* 0x000fe200078e0a00 */
[C---:B------:R-:W-:Y:S01]  /*6870*/  ISETP.GT.U32.AND P5, PT, R11.reuse, R39, PT ;  /* 0x000000270b00720c */ /* 0x040fe20003fa4070 */
[----:B------:R-:W-:Y:S01]  /*6880*/  @!P1 IMAD.MOV R246, RZ, RZ, -R246 ;  /* 0x000000fffff69224 */ /* 0x000fe200078e0af6 */
[C---:B------:R-:W-:Y:S01]  /*6890*/  ISETP.GT.U32.AND P1, PT, R11.reuse, R37, PT ;  /* 0x000000250b00720c */ /* 0x040fe20003f24070 */
[----:B------:R-:W-:Y:S02]  /*68a0*/  IMAD R33, R11, R6, R33 ;  /* 0x000000060b217224 */ /* 0x000fe400078e0221 */
[----:B------:R-:W-:-:S02]  /*68b0*/  @!P3 IMAD.IADD R15, R15, 0x1, -R11 ;  /* 0x000000010f0fb824 */ /* 0x000fc400078e0a0b */
[C---:B------:R-:W-:Y:S01]  /*68c0*/  VIADD R18, R10.reuse, 0x5c ;  /* 0x0000005c0a127836 */ /* 0x040fe20000000000 */
[C---:B------:R-:W-:Y:S01]  /*68d0*/  ISETP.GT.U32.AND P3, PT, R11.reuse, R33, PT ;  /* 0x000000210b00720c */ /* 0x040fe20003f64070 */
[----:B------:R-:W-:Y:S01]  /*68e0*/  @!P0 IMAD.MOV R13, RZ, RZ, -R13 ;  /* 0x000000ffff0d8224 */ /* 0x000fe200078e0a0d */
[----:B------:R-:W-:Y:S01]  /*68f0*/  ISETP.GT.U32.AND P0, PT, R11, R35, PT ;  /* 0x000000230b00720c */ /* 0x000fe20003f04070 */
[----:B------:R-:W-:Y:S01]  /*6900*/  VIADD R19, R10, 0x58 ;  /* 0x000000580a137836 */ /* 0x000fe20000000000 */
[----:B------:R-:W-:Y:S01]  /*6910*/  IABS R17, R18 ;  /* 0x0000001200117213 */ /* 0x000fe20000000000 */
[----:B------:R-:W-:Y:S01]  /*6920*/  @!P5 IMAD.IADD R39, R39, 0x1, -R11 ;  /* 0x000000012727d824 */ /* 0x000fe200078e0a0b */
[----:B------:R-:W-:Y:S01]  /*6930*/  ISETP.GE.AND P5, PT, R14, RZ, PT ;  /* 0x000000ff0e00720c */ /* 0x000fe20003fa6270 */
[----:B------:R-:W-:Y:S01]  /*6940*/  VIADD R14, R10, 0x54 ;  /* 0x000000540a0e7836 */ /* 0x000fe20000000000 */
[----:B------:R-:W-:Y:S01]  /*6950*/  IABS R156, R19 ;  /* 0x00000013009c7213 */ /* 0x000fe20000000000 */
[----:B------:R-:W-:-:S03]  /*6960*/  IMAD.HI.U32 R0, R12, R17, RZ ;  /* 0x000000110c007227 */ /* 0x000fc600078e00ff */
[----:B------:R-:W-:Y:S01]  /*6970*/  IABS R30, R14 ;  /* 0x0000000e001e7213 */ /* 0x000fe20000000000 */
[--C-:B------:R-:W-:Y:S01]  /*6980*/  @!P1 IMAD.IADD R37, R37, 0x1, -R11.reuse ;  /* 0x0000000125259824 */ /* 0x100fe200078e0a0b */
[----:B------:R-:W-:Y:S01]  /*6990*/  ISETP.GT.U32.AND P1, PT, R11, R15, PT ;  /* 0x0000000f0b00720c */ /* 0x000fe20003f24070 */
[----:B------:R-:W-:Y:S02]  /*69a0*/  @!P3 IMAD.IADD R33, R33, 0x1, -R11 ;  /* 0x000000012121b824 */ /* 0x000fe400078e0a0b */
[----:B------:R-:W-:Y:S02]  /*69b0*/  IMAD.MOV R0, RZ, RZ, -R0 ;  /* 0x000000ffff007224 */ /* 0x000fe400078e0a00 */
[----:B------:R-:W-:Y:S01]  /*69c0*/  @!P2 IMAD.MOV R39, RZ, RZ, -R39 ;  /* 0x000000ffff27a224 */ /* 0x000fe200078e0a27 */
[C---:B------:R-:W-:Y:S01]  /*69d0*/  ISETP.GT.U32.AND P2, PT, R11.reuse, R33, PT ;  /* 0x000000210b00720c */ /* 0x040fe20003f44070 */
[----:B------:R-:W-:Y:S02]  /*69e0*/  IMAD R17, R11, R0, R17 ;  /* 0x000000000b117224 */ /* 0x000fe400078e0211 */
[----:B------:R-:W-:-:S04]  /*69f0*/  IMAD.HI.U32 R0, R12, R30, RZ ;  /* 0x0000001e0c007227 */ /* 0x000fc800078e00ff */
[----:B------:R-:W-:Y:S02]  /*6a00*/  IMAD.MOV R0, RZ, RZ, -R0 ;  /* 0x000000ffff007224 */ /* 0x000fe400078e0a00 */
[--C-:B------:R-:W-:Y:S01]  /*6a10*/  @!P0 IMAD.IADD R35, R35, 0x1, -R11.reuse ;  /* 0x0000000123238824 */ /* 0x100fe200078e0a0b */
[----:B------:R-:W-:Y:S01]  /*6a20*/  ISETP.GT.U32.AND P0, PT, R11, R37, PT ;  /* 0x000000250b00720c */ /* 0x000fe20003f04070 */
[--C-:B------:R-:W-:Y:S01]  /*6a30*/  @!P1 IMAD.IADD R15, R15, 0x1, -R11.reuse ;  /* 0x000000010f0f9824 */ /* 0x100fe200078e0a0b */
[C---:B------:R-:W-:Y:S01]  /*6a40*/  ISETP.GT.U32.AND P1, PT, R11.reuse, R17, PT ;  /* 0x000000110b00720c */ /* 0x040fe20003f24070 */
[C---:B------:R-:W-:Y:S01]  /*6a50*/  IMAD R30, R11.reuse, R0, R30 ;  /* 0x000000000b1e7224 */ /* 0x040fe200078e021e */
[----:B------:R-:W-:Y:S01]  /*6a60*/  ISETP.GT.U32.AND P3, PT, R11, R35, PT ;  /* 0x000000230b00720c */ /* 0x000fe20003f64070 */
[----:B------:R-:W-:Y:S02]  /*6a70*/  @!P2 IMAD.IADD R33, R33, 0x1, -R11 ;  /* 0x000000012121a824 */ /* 0x000fe400078e0a0b */
[----:B------:R-:W-:Y:S01]  /*6a80*/  IMAD.HI.U32 R6, R12, R156, RZ ;  /* 0x0000009c0c067227 */ /* 0x000fe200078e00ff */
[----:B------:R-:W-:-:S03]  /*6a90*/  ISETP.GT.U32.AND P2, PT, R11, R30, PT ;  /* 0x0000001e0b00720c */ /* 0x000fc60003f44070 */
[C---:B------:R-:W-:Y:S02]  /*6aa0*/  VIADD R20, R10.reuse, 0x50 ;  /* 0x000000500a147836 */ /* 0x040fe40000000000 */
[----:B------:R-:W-:Y:S02]  /*6ab0*/  IMAD.MOV R6, RZ, RZ, -R6 ;  /* 0x000000ffff067224 */ /* 0x000fe400078e0a06 */
[----:B------:R-:W-:Y:S01]  /*6ac0*/  VIADD R21, R10, 0x4c ;  /* 0x0000004c0a157836 */ /* 0x000fe20000000000 */
[----:B------:R-:W-:Y:S01]  /*6ad0*/  IABS R28, R20 ;  /* 0x00000014001c7213 */ /* 0x000fe20000000000 */
[----:B------:R-:W-:Y:S02]  /*6ae0*/  IMAD R156, R11, R6, R156 ;  /* 0x000000060b9c7224 */ /* 0x000fe400078e029c */
[----:B------:R-:W-:Y:S01]  /*6af0*/  @!P1 IMAD.IADD R17, R17, 0x1, -R11 ;  /* 0x0000000111119824 */ /* 0x000fe200078e0a0b */
[----:B------:R-:W-:Y:S01]  /*6b00*/  IABS R26, R21 ;  /* 0x00000015001a7213 */ /* 0x000fe20000000000 */
[----:B------:R-:W-:Y:S01]  /*6b10*/  IMAD.HI.U32 R0, R12, R28, RZ ;  /* 0x0000001c0c007227 */ /* 0x000fe200078e00ff */
[----:B------:R-:W-:-:S03]  /*6b20*/  ISETP.GE.AND P1, PT, R18, RZ, PT ;  /* 0x000000ff1200720c */ /* 0x000fc60003f26270 */
[--C-:B------:R-:W-:Y:S01]  /*6b30*/  @!P0 IMAD.IADD R37, R37, 0x1, -R11.reuse ;  /* 0x0000000125258824 */ /* 0x100fe200078e0a0b */
[----:B------:R-:W-:Y:S01]  /*6b40*/  ISETP.GT.U32.AND P0, PT, R11, R156, PT ;  /* 0x0000009c0b00720c */ /* 0x000fe20003f04070 */
[--C-:B------:R-:W-:Y:S01]  /*6b50*/  @!P3 IMAD.IADD R35, R35, 0x1, -R11.reuse ;  /* 0x000000012323b824 */ /* 0x100fe200078e0a0b */
[----:B------:R-:W-:Y:S01]  /*6b60*/  ISETP.GE.AND P3, PT, R16, RZ, PT ;  /* 0x000000ff1000720c */ /* 0x000fe20003f66270 */
[----:B------:R-:W-:Y:S01]  /*6b70*/  @!P2 IMAD.IADD R30, R30, 0x1, -R11 ;  /* 0x000000011e1ea824 */ /* 0x000fe200078e0a0b */
[----:B------:R-:W-:Y:S01]  /*6b80*/  ISETP.GT.U32.AND P2, PT, R11, R17, PT ;  /* 0x000000110b00720c */ /* 0x000fe20003f44070 */
[----:B------:R-:W-:-:S04]  /*6b90*/  IMAD.HI.U32 R6, R12, R26, RZ ;  /* 0x0000001a0c067227 */ /* 0x000fc800078e00ff */
[----:B------:R-:W-:Y:S02]  /*6ba0*/  IMAD.MOV R0, RZ, RZ, -R0 ;  /* 0x000000ffff007224 */ /* 0x000fe400078e0a00 */
[----:B------:R-:W-:Y:S02]  /*6bb0*/  IMAD.MOV R6, RZ, RZ, -R6 ;  /* 0x000000ffff067224 */ /* 0x000fe400078e0a06 */
[----:B------:R-:W-:Y:S02]  /*6bc0*/  VIADD R16, R10, 0x48 ;  /* 0x000000480a107836 */ /* 0x000fe40000000000 */
[C---:B------:R-:W-:Y:S02]  /*6bd0*/  IMAD R28, R11.reuse, R0, R28 ;  /* 0x000000000b1c7224 */ /* 0x040fe400078e021c */
[C---:B------:R-:W-:Y:S01]  /*6be0*/  IMAD R26, R11.reuse, R6, R26 ;  /* 0x000000060b1a7224 */ /* 0x040fe200078e021a */
[----:B------:R-:W-:Y:S01]  /*6bf0*/  IABS R24, R16 ;  /* 0x0000001000187213 */ /* 0x000fe20000000000 */
[----:B------:R-:W-:Y:S01]  /*6c00*/  @!P4 IMAD.MOV R37, RZ, RZ, -R37 ;  /* 0x000000ffff25c224 */ /* 0x000fe200078e0a25 */
[C---:B------:R-:W-:Y:S01]  /*6c10*/  ISETP.GT.U32.AND P4, PT, R11.reuse, R30, PT ;  /* 0x0000001e0b00720c */ /* 0x040fe20003f84070 */
[----:B------:R-:W-:Y:S01]  /*6c20*/  @!P5 IMAD.MOV R35, RZ, RZ, -R35 ;  /* 0x000000ffff23d224 */ /* 0x000fe200078e0a23 */
[----:B------:R-:W-:Y:S01]  /*6c30*/  ISETP.GT.U32.AND P5, PT, R11, R28, PT ;  /* 0x0000001c0b00720c */ /* 0x000fe20003fa4070 */
[----:B------:R-:W-:Y:S01]  /*6c40*/  @!P0 IMAD.IADD R156, R156, 0x1, -R11 ;  /* 0x000000019c9c8824 */ /* 0x000fe200078e0a0b */
[----:B------:R-:W-:Y:S01]  /*6c50*/  ISETP.GE.AND P0, PT, R19, RZ, PT ;  /* 0x000000ff1300720c */ /* 0x000fe20003f06270 */
[----:B------:R-:W-:Y:S01]  /*6c60*/  @!P3 IMAD.MOV R33, RZ, RZ, -R33 ;  /* 0x000000ffff21b224 */ /* 0x000fe200078e0a21 */
[----:B------:R-:W-:Y:S01]  /*6c70*/  ISETP.GE.AND P3, PT, R14, RZ, PT ;  /* 0x000000ff0e00720c */ /* 0x000fe20003f66270 */
[----:B------:R-:W-:Y:S01]  /*6c80*/  @!P2 IMAD.IADD R17, R17, 0x1, -R11 ;  /* 0x000000011111a824 */ /* 0x000fe200078e0a0b */
[----:B------:R-:W-:Y:S01]  /*6c90*/  ISETP.GT.U32.AND P2, PT, R11, R26, PT ;  /* 0x0000001a0b00720c */ /* 0x000fe20003f44070 */
[----:B------:R-:W-:-:S04]  /*6ca0*/  IMAD.HI.U32 R0, R12, R24, RZ ;  /* 0x000000180c007227 */ /* 0x000fc800078e00ff */
[----:B------:R-:W-:Y:S01]  /*6cb0*/  @!P6 IMAD.MOV R15, RZ, RZ, -R15 ;  /* 0x000000ffff0fe224 */ /* 0x000fe200078e0a0f */
[----:B------:R-:W-:Y:S01]  /*6cc0*/  ISETP.GT.U32.AND P6, PT, R11, R156, PT ;  /* 0x0000009c0b00720c */ /* 0x000fe20003fc4070 */
[----:B------:R-:W-:Y:S02]  /*6cd0*/  VIADD R6, R10, 0x44 ;  /* 0x000000440a067836 */ /* 0x000fe40000000000 */
[----:B------:R-:W-:Y:S02]  /*6ce0*/  IMAD.MOV R0, RZ, RZ, -R0 ;  /* 0x000000ffff007224 */ /* 0x000fe400078e0a00 */
[--C-:B------:R-:W-:Y:S01]  /*6cf0*/  @!P4 IMAD.IADD R30, R30, 0x1, -R11.reuse ;  /* 0x000000011e1ec824 */ /* 0x100fe200078e0a0b */
[----:B------:R-:W-:Y:S01]  /*6d00*/  IABS R22, R6 ;  /* 0x0000000600167213 */ /* 0x000fe20000000000 */
[--C-:B------:R-:W-:Y:S01]  /*6d10*/  @!P5 IMAD.IADD R28, R28, 0x1, -R11.reuse ;  /* 0x000000011c1cd824 */ /* 0x100fe200078e0a0b */
[----:B------:R-:W-:Y:S01]  /*6d20*/  ISETP.GE.AND P4, PT, R21, RZ, PT ;  /* 0x000000ff1500720c */ /* 0x000fe20003f86270 */
[C---:B------:R-:W-:Y:S01]  /*6d30*/  IMAD R24, R11.reuse, R0, R24 ;  /* 0x000000000b187224 */ /* 0x040fe200078e0218 */
[----:B------:R-:W-:Y:S01]  /*6d40*/  ISETP.GE.AND P5, PT, R16, RZ, PT ;  /* 0x000000ff1000720c */ /* 0x000fe20003fa6270 */
[----:B------:R-:W-:Y:S01]  /*6d50*/  @!P2 IMAD.IADD R26, R26, 0x1, -R11 ;  /* 0x000000011a1aa824 */ /* 0x000fe200078e0a0b */
[C---:B------:R-:W-:Y:S01]  /*6d60*/  ISETP.GT.U32.AND P2, PT, R11.reuse, R28, PT ;  /* 0x0000001c0b00720c */ /* 0x040fe20003f44070 */
[----:B------:R-:W-:Y:S01]  /*6d70*/  @!P3 IMAD.MOV R30, RZ, RZ, -R30 ;  /* 0x000000ffff1eb224 */ /* 0x000fe200078e0a1e */
[----:B------:R-:W-:Y:S01]  /*6d80*/  ISETP.GT.U32.AND P3, PT, R11, R24, PT ;  /* 0x000000180b00720c */ /* 0x000fe20003f64070 */
[----:B------:R-:W-:-:S04]  /*6d90*/  IMAD.HI.U32 R0, R12, R22, RZ ;  /* 0x000000160c007227 */ /* 0x000fc800078e00ff */
[----:B------:R-:W-:Y:S01]  /*6da0*/  @!P6 IMAD.IADD R156, R156, 0x1, -R11 ;  /* 0x000000019c9ce824 */ /* 0x000fe200078e0a0b */
[----:B------:R-:W-:Y:S01]  /*6db0*/  ISETP.GE.AND P6, PT, R20, RZ, PT ;  /* 0x000000ff1400720c */ /* 0x000fe20003fc6270 */
[----:B------:R-:W-:Y:S02]  /*6dc0*/  IMAD.MOV R0, RZ, RZ, -R0 ;  /* 0x000000ffff007224 */ /* 0x000fe400078e0a00 */
[----:B------:R-:W-:Y:S01]  /*6dd0*/  @!P1 IMAD.MOV R17, RZ, RZ, -R17 ;  /* 0x000000ffff119224 */ /* 0x000fe200078e0a11 */
[C---:B------:R-:W-:Y:S01]  /*6de0*/  ISETP.GT.U32.AND P1, PT, R11.reuse, R26, PT ;  /* 0x0000001a0b00720c */ /* 0x040fe20003f24070 */
[----:B------:R-:W-:Y:S02]  /*6df0*/  IMAD R22, R11, R0, R22 ;  /* 0x000000000b167224 */ /* 0x000fe400078e0216 */
[----:B------:R-:W-:Y:S02]  /*6e00*/  VIADD R0, R10, 0x40 ;  /* 0x000000400a007836 */ /* 0x000fe40000000000 */
[----:B------:R-:W-:-:S02]  /*6e10*/  @!P2 IMAD.IADD R28, R28, 0x1, -R11 ;  /* 0x000000011c1ca824 */ /* 0x000fc400078e0a0b */
[----:B------:R-:W-:Y:S01]  /*6e20*/  @!P3 IMAD.IADD R24, R24, 0x1, -R11 ;  /* 0x000000011818b824 */ /* 0x000fe200078e0a0b */
[----:B------:R-:W-:Y:S01]  /*6e30*/  IABS R20, R0 ;  /* 0x0000000000147213 */ /* 0x000fe20000000000 */
[----:B------:R-:W-:Y:S01]  /*6e40*/  @!P6 IMAD.MOV R28, RZ, RZ, -R28 ;  /* 0x000000ffff1ce224 */ /* 0x000fe200078e0a1c */
[----:B------:R-:W-:Y:S01]  /*6e50*/  ISETP.GE.AND P2, PT, R0, RZ, PT ;  /* 0x000000ff0000720c */ /* 0x000fe20003f46270 */
[----:B------:R-:W-:Y:S01]  /*6e60*/  @!P0 IMAD.MOV R156, RZ, RZ, -R156 ;  /* 0x000000ffff9c8224 */ /* 0x000fe200078e0a9c */
[C---:B------:R-:W-:Y:S01]  /*6e70*/  ISETP.GT.U32.AND P6, PT, R11.reuse, R24, PT ;  /* 0x000000180b00720c */ /* 0x040fe20003fc4070 */
[----:B------:R-:W-:Y:S01]  /*6e80*/  IMAD.HI.U32 R0, R12, R20, RZ ;  /* 0x000000140c007227 */ /* 0x000fe200078e00ff */
[----:B------:R-:W-:Y:S02]  /*6e90*/  ISETP.GT.U32.AND P3, PT, R11, R22, PT ;  /* 0x000000160b00720c */ /* 0x000fe40003f64070 */
[----:B------:R-:W-:Y:S01]  /*6ea0*/  ISETP.GE.AND P0, PT, R6, RZ, PT ;  /* 0x000000ff0600720c */ /* 0x000fe20003f06270 */
[----:B------:R-:W-:-:S02]  /*6eb0*/  IMAD.MOV R0, RZ, RZ, -R0 ;  /* 0x000000ffff007224 */ /* 0x000fc400078e0a00 */
[C---:B------:R-:W-:Y:S02]  /*6ec0*/  VIADD R6, R10.reuse, 0x3c ;  /* 0x0000003c0a067836 */ /* 0x040fe40000000000 */
[C---:B------:R-:W-:Y:S02]  /*6ed0*/  IMAD R20, R11.reuse, R0, R20 ;  /* 0x000000000b147224 */ /* 0x040fe400078e0214 */
[----:B------:R-:W-:Y:S01]  /*6ee0*/  VIADD R21, R10, 0x34 ;  /* 0x000000340a157836 */ /* 0x000fe20000000000 */
[----:B------:R-:W-:Y:S01]  /*6ef0*/  IABS R18, R6 ;  /* 0x0000000600127213 */ /* 0x000fe20000000000 */
[--C-:B------:R-:W-:Y:S01]  /*6f00*/  @!P6 IMAD.IADD R24, R24, 0x1, -R11.reuse ;  /* 0x000000011818e824 */ /* 0x100fe200078e0a0b */
[----:B------:R-:W-:Y:S01]  /*6f10*/  ISETP.GT.U32.AND P6, PT, R11, R20, PT ;  /* 0x000000140b00720c */ /* 0x000fe20003fc4070 */
[----:B------:R-:W-:Y:S01]  /*6f20*/  @!P3 IMAD.IADD R22, R22, 0x1, -R11 ;  /* 0x000000011616b824 */ /* 0x000fe200078e0a0b */
[----:B------:R-:W-:Y:S01]  /*6f30*/  IABS R19, R21 ;  /* 0x0000001500137213 */ /* 0x000fe20000000000 */
[----:B------:R-:W-:-:S03]  /*6f40*/  IMAD.HI.U32 R0, R12, R18, RZ ;  /* 0x000000120c007227 */ /* 0x000fc600078e00ff */
[C---:B------:R-:W-:Y:S01]  /*6f50*/  ISETP.GT.U32.AND P3, PT, R11.reuse, R22, PT ;  /* 0x000000160b00720c */ /* 0x040fe20003f64070 */
[----:B------:R-:W-:Y:S02]  /*6f60*/  VIADD R14, R10, 0x38 ;  /* 0x000000380a0e7836 */ /* 0x000fe40000000000 */
[--C-:B------:R-:W-:Y:S01]  /*6f70*/  @!P1 IMAD.IADD R26, R26, 0x1, -R11.reuse ;  /* 0x000000011a1a9824 */ /* 0x100fe200078e0a0b */
[----:B------:R-:W-:Y:S01]  /*6f80*/  ISETP.GE.AND P1, PT, R6, RZ, PT ;  /* 0x000000ff0600720c */ /* 0x000fe20003f26270 */
[----:B------:R-:W-:Y:S01]  /*6f90*/  IMAD.MOV R0, RZ, RZ, -R0 ;  /* 0x000000ffff007224 */ /* 0x000fe200078e0a00 */
[----:B------:R-:W-:Y:S01]  /*6fa0*/  IABS R16, R14 ;  /* 0x0000000e00107213 */ /* 0x000fe20000000000 */
[----:B------:R-:W-:Y:S02]  /*6fb0*/  @!P6 IMAD.IADD R20, R20, 0x1, -R11 ;  /* 0x000000011414e824 */ /* 0x000fe400078e0a0b */
[----:B------:R-:W-:Y:S01]  /*6fc0*/  @!P4 IMAD.MOV R26, RZ, RZ, -R26 ;  /* 0x000000ffff1ac224 */ /* 0x000fe200078e0a1a */
[----:B------:R-:W-:Y:S01]  /*6fd0*/  ISETP.GE.AND P4, PT, R14, RZ, PT ;  /* 0x000000ff0e00720c */ /* 0x000fe20003f86270 */
[----:B------:R-:W-:Y:S01]  /*6fe0*/  IMAD.HI.U32 R14, R12, R19, RZ ;  /* 0x000000130c0e7227 */ /* 0x000fe200078e00ff */
[----:B------:R-:W-:-:S03]  /*6ff0*/  ISETP.GT.U32.AND P6, PT, R11, R20, PT ;  /* 0x000000140b00720c */ /* 0x000fc60003fc4070 */
[C---:B------:R-:W-:Y:S02]  /*7000*/  IMAD R18, R11.reuse, R0, R18 ;  /* 0x000000000b127224 */ /* 0x040fe400078e0212 */
[----:B------:R-:W-:Y:S02]  /*7010*/  @!P3 IMAD.IADD R22, R22, 0x1, -R11 ;  /* 0x000000011616b824 */ /* 0x000fe400078e0a0b */
[----:B------:R-:W-:Y:S02]  /*7020*/  IMAD.MOV R14, RZ, RZ, -R14 ;  /* 0x000000ffff0e7224 */ /* 0x000fe400078e0a0e */
[----:B------:R-:W-:Y:S01]  /*7030*/  @!P0 IMAD.MOV R22, RZ, RZ, -R22 ;  /* 0x000000ffff168224 */ /* 0x000fe200078e0a16 */
[C---:B------:R-:W-:Y:S01]  /*7040*/  ISETP.GT.U32.AND P0, PT, R11.reuse, R18, PT ;  /* 0x000000120b00720c */ /* 0x040fe20003f04070 */
[----:B------:R-:W-:Y:S02]  /*7050*/  IMAD R14, R11, R14, R19 ;  /* 0x0000000e0b0e7224 */ /* 0x000fe400078e0213 */
[----:B------:R-:W-:-:S02]  /*7060*/  @!P6 IMAD.IADD R20, R20, 0x1, -R11 ;  /* 0x000000011414e824 */ /* 0x000fc400078e0a0b */
[----:B------:R-:W-:-:S04]  /*7070*/  IMAD.HI.U32 R6, R12, R16, RZ ;  /* 0x000000100c067227 */ /* 0x000fc800078e00ff */
[----:B------:R-:W-:Y:S01]  /*7080*/  @!P2 IMAD.MOV R20, RZ, RZ, -R20 ;  /* 0x000000ffff14a224 */ /* 0x000fe200078e0a14 */
[----:B------:R-:W-:Y:S01]  /*7090*/  ISETP.GT.U32.AND P2, PT, R11, R14, PT ;  /* 0x0000000e0b00720c */ /* 0x000fe20003f44070 */
[----:B------:R-:W-:Y:S02]  /*70a0*/  IMAD.MOV R6, RZ, RZ, -R6 ;  /* 0x000000ffff067224 */ /* 0x000fe400078e0a06 */
[----:B------:R-:W-:Y:S02]  /*70b0*/  VIADD R0, R10, 0x30 ;  /* 0x000000300a007836 */ /* 0x000fe40000000000 */
[----:B------:R-:W-:Y:S01]  /*70c0*/  @!P5 IMAD.MOV R24, RZ, RZ, -R24 ;  /* 0x000000ffff18d224 */ /* 0x000fe200078e0a18 */
[----:B------:R-:W-:Y:S01]  /*70d0*/  ISETP.GE.AND P5, PT, R21, RZ, PT ;  /* 0x000000ff1500720c */ /* 0x000fe20003fa6270 */
[C---:B------:R-:W-:Y:S01]  /*70e0*/  IMAD R16, R11.reuse, R6, R16 ;  /* 0x000000060b107224 */ /* 0x040fe200078e0210 */
[----:B------:R-:W-:Y:S01]  /*70f0*/  IABS R21, R0 ;  /* 0x0000000000157213 */ /* 0x000fe20000000000 */
[----:B------:R-:W-:Y:S01]  /*7100*/  @!P0 IMAD.IADD R18, R18, 0x1, -R11 ;  /* 0x0000000112128824 */ /* 0x000fe200078e0a0b */
[----:B------:R-:W-:Y:S01]  /*7110*/  ISETP.GE.AND P3, PT, R0, RZ, PT ;  /* 0x000000ff0000720c */ /* 0x000fe20003f66270 */
[----:B------:R-:W-:Y:S01]  /*7120*/  VIADD R27, R10, 0x28 ;  /* 0x000000280a1b7836 */ /* 0x000fe20000000000 */
[C---:B------:R-:W-:Y:S01]  /*7130*/  ISETP.GT.U32.AND P6, PT, R11.reuse, R16, PT ;  /* 0x000000100b00720c */ /* 0x040fe20003fc4070 */
[----:B------:R-:W-:Y:S01]  /*7140*/  IMAD.HI.U32 R0, R12, R21, RZ ;  /* 0x000000150c007227 */ /* 0x000fe200078e00ff */
[----:B------:R-:W-:-:S02]  /*7150*/  ISETP.GT.U32.AND P0, PT, R11, R18, PT ;  /* 0x000000120b00720c */ /* 0x000fc40003f04070 */
[----:B------:R-:W-:Y:S01]  /*7160*/  IABS R154, R27 ;  /* 0x0000001b009a7213 */ /* 0x000fe20000000000 */
[----:B------:R-:W-:Y:S02]  /*7170*/  @!P2 IMAD.IADD R14, R14, 0x1, -R11 ;  /* 0x000000010e0ea824 */ /* 0x000fe400078e0a0b */
[----:B------:R-:W-:Y:S02]  /*7180*/  IMAD.MOV R0, RZ, RZ, -R0 ;  /* 0x000000ffff007224 */ /* 0x000fe400078e0a00 */
[----:B------:R-:W-:Y:S01]  /*7190*/  VIADD R25, R10, 0x2c ;  /* 0x0000002c0a197836 */ /* 0x000fe20000000000 */
[----:B------:R-:W-:Y:S01]  /*71a0*/  ISETP.GT.U32.AND P2, PT, R11, R14, PT ;  /* 0x0000000e0b00720c */ /* 0x000fe20003f44070 */
[----:B------:R-:W-:-:S03]  /*71b0*/  IMAD.HI.U32 R19, R12, R154, RZ ;  /* 0x0000009a0c137227 */ /* 0x000fc600078e00ff */
[----:B------:R-:W-:Y:S01]  /*71c0*/  IABS R23, R25 ;  /* 0x0000001900177213 */ /* 0x000fe20000000000 */
[C---:B------:R-:W-:Y:S02]  /*71d0*/  IMAD R0, R11.reuse, R0, R21 ;  /* 0x000000000b007224 */ /* 0x040fe400078e0215 */
[----:B------:R-:W-:Y:S02]  /*71e0*/  IMAD.MOV R21, RZ, RZ, -R19 ;  /* 0x000000ffff157224 */ /* 0x000fe400078e0a13 */
[--C-:B------:R-:W-:Y:S02]  /*71f0*/  @!P6 IMAD.IADD R16, R16, 0x1, -R11.reuse ;  /* 0x000000011010e824 */ /* 0x100fe400078e0a0b */
[----:B------:R-:W-:Y:S01]  /*7200*/  @!P0 IMAD.IADD R18, R18, 0x1, -R11 ;  /* 0x0000000112128824 */ /* 0x000fe200078e0a0b */
[C---:B------:R-:W-:Y:S01]  /*7210*/  ISETP.GT.U32.AND P0, PT, R11.reuse, R0, PT ;  /* 0x000000000b00720c */ /* 0x040fe20003f04070 */
[C---:B------:R-:W-:Y:S01]  /*7220*/  IMAD R154, R11.reuse, R21, R154 ;  /* 0x000000150b9a7224 */ /* 0x040fe200078e029a */
[----:B------:R-:W-:Y:S01]  /*7230*/  ISETP.GT.U32.AND P6, PT, R11, R16, PT ;  /* 0x000000100b00720c */ /* 0x000fe20003fc4070 */
[----:B------:R-:W-:-:S02]  /*7240*/  VIADD R29, R10, 0x24 ;  /* 0x000000240a1d7836 */ /* 0x000fc40000000000 */
[----:B------:R-:W-:-:S03]  /*7250*/  IMAD.HI.U32 R6, R12, R23, RZ ;  /* 0x000000170c067227 */ /* 0x000fc600078e00ff */
[----:B------:R-:W-:Y:S01]  /*7260*/  IABS R152, R29 ;  /* 0x0000001d00987213 */ /* 0x000fe20000000000 */
[----:B------:R-:W-:Y:S01]  /*7270*/  @!P2 IMAD.IADD R14, R14, 0x1, -R11 ;  /* 0x000000010e0ea824 */ /* 0x000fe200078e0a0b */
[C---:B------:R-:W-:Y:S01]  /*7280*/  ISETP.GT.U32.AND P2, PT, R11.reuse, R154, PT ;  /* 0x0000009a0b00720c */ /* 0x040fe20003f44070 */
[----:B------:R-:W-:Y:S02]  /*7290*/  IMAD.MOV R6, RZ, RZ, -R6 ;  /* 0x000000ffff067224 */ /* 0x000fe400078e0a06 */
[----:B------:R-:W-:Y:S02]  /*72a0*/  VIADD R31, R10, 0x20 ;  /* 0x000000200a1f7836 */ /* 0x000fe40000000000 */
[----:B------:R-:W-:Y:S02]  /*72b0*/  IMAD R6, R11, R6, R23 ;  /* 0x000000060b067224 */ /* 0x000fe400078e0217 */
[----:B------:R-:W-:Y:S01]  /*72c0*/  @!P0 IMAD.IADD R0, R0, 0x1, -R11 ;  /* 0x0000000100008824 */ /* 0x000fe200078e0a0b */
[----:B------:R-:W-:Y:S01]  /*72d0*/  IABS R148, R31 ;  /* 0x0000001f00947213 */ /* 0x000fe20000000000 */
[----:B------:R-:W-:-:S03]  /*72e0*/  IMAD.HI.U32 R19, R12, R152, RZ ;  /* 0x000000980c137227 */ /* 0x000fc600078e00ff */
[C---:B------:R-:W-:Y:S01]  /*72f0*/  ISETP.GT.U32.AND P0, PT, R11.reuse, R0, PT ;  /* 0x000000000b00720c */ /* 0x040fe20003f04070 */
[----:B------:R-:W-:Y:S02]  /*7300*/  VIADD R41, R10, 0x1c ;  /* 0x0000001c0a297836 */ /* 0x000fe40000000000 */
[----:B------:R-:W-:Y:S01]  /*7310*/  @!P6 IMAD.IADD R16, R16, 0x1, -R11 ;  /* 0x000000011010e824 */ /* 0x000fe200078e0a0b */
[C---:B------:R-:W-:Y:S01]  /*7320*/  ISETP.GT.U32.AND P6, PT, R11.reuse, R6, PT ;  /* 0x000000060b00720c */ /* 0x040fe20003fc4070 */
[----:B------:R-:W-:Y:S01]  /*7330*/  IMAD.MOV R19, RZ, RZ, -R19 ;  /* 0x000000ffff137224 */ /* 0x000fe200078e0a13 */
[----:B------:R-:W-:Y:S01]  /*7340*/  IABS R144, R41 ;  /* 0x0000002900907213 */ /* 0x000fe20000000000 */
[----:B------:R-:W-:Y:S02]  /*7350*/  @!P2 IMAD.IADD R154, R154, 0x1, -R11 ;  /* 0x000000019a9aa824 */ /* 0x000fe400078e0a0b */
[C---:B------:R-:W-:Y:S02]  /*7360*/  IMAD R152, R11.reuse, R19, R152 ;  /* 0x000000130b987224 */ /* 0x040fe400078e0298 */
[----:B------:R-:W-:Y:S01]  /*7370*/  VIADD R43, R10, 0x18 ;  /* 0x000000180a2b7836 */ /* 0x000fe20000000000 */
[----:B------:R-:W-:Y:S01]  /*7380*/  ISETP.GT.U32.AND P2, PT, R11, R154, PT ;  /* 0x0000009a0b00720c */ /* 0x000fe20003f44070 */
[----:B------:R-:W-:-:S03]  /*7390*/  IMAD.HI.U32 R19, R12, R148, RZ ;  /* 0x000000940c137227 */ /* 0x000fc600078e00ff */
[----:B------:R-:W-:Y:S01]  /*73a0*/  IABS R140, R43 ;  /* 0x0000002b008c7213 */ /* 0x000fe20000000000 */
[----:B------:R-:W-:Y:S02]  /*73b0*/  VIADD R45, R10, 0x14 ;  /* 0x000000140a2d7836 */ /* 0x000fe40000000000 */
[----:B------:R-:W-:-:S03]  /*73c0*/  IMAD.HI.U32 R21, R12, R144, RZ ;  /* 0x000000900c157227 */ /* 0x000fc600078e00ff */
[----:B------:R-:W-:Y:S01]  /*73d0*/  IABS R150, R45 ;  /* 0x0000002d00967213 */ /* 0x000fe20000000000 */
[----:B------:R-:W-:Y:S02]  /*73e0*/  IMAD.MOV R19, RZ, RZ, -R19 ;  /* 0x000000ffff137224 */ /* 0x000fe400078e0a13 */
[----:B------:R-:W-:Y:S02]  /*73f0*/  IMAD.MOV R21, RZ, RZ, -R21 ;  /* 0x000000ffff157224 */ /* 0x000fe400078e0a15 */
[--C-:B------:R-:W-:Y:S02]  /*7400*/  @!P6 IMAD.IADD R6, R6, 0x1, -R11.reuse ;  /* 0x000000010606e824 */ /* 0x100fe400078e0a0b */
[C---:B------:R-:W-:Y:S02]  /*7410*/  IMAD R148, R11.reuse, R19, R148 ;  /* 0x000000130b947224 */ /* 0x040fe400078e0294 */
[----:B------:R-:W-:Y:S01]  /*7420*/  VIADD R47, R10, 0x10 ;  /* 0x000000100a2f7836 */ /* 0x000fe20000000000 */
[C---:B------:R-:W-:Y:S01]  /*7430*/  ISETP.GT.U32.AND P6, PT, R11.reuse, R6, PT ;  /* 0x000000060b00720c */ /* 0x040fe20003fc4070 */
[----:B------:R-:W-:Y:S01]  /*7440*/  @!P0 IMAD.IADD R0, R0, 0x1, -R11 ;  /* 0x0000000100008824 */ /* 0x000fe200078e0a0b */
[----:B------:R-:W-:Y:S01]  /*7450*/  ISETP.GT.U32.AND P0, PT, R11, R152, PT ;  /* 0x000000980b00720c */ /* 0x000fe20003f04070 */
[----:B------:R-:W-:Y:S01]  /*7460*/  IMAD.HI.U32 R19, R12, R140, RZ ;  /* 0x0000008c0c137227 */ /* 0x000fe200078e00ff */
[----:B------:R-:W-:-:S03]  /*7470*/  IABS R146, R47 ;  /* 0x0000002f00927213 */ /* 0x000fc60000000000 */
[----:B------:R-:W-:Y:S02]  /*7480*/  IMAD R144, R11, R21, R144 ;  /* 0x000000150b907224 */ /* 0x000fe400078e0290 */
[----:B------:R-:W-:-:S04]  /*7490*/  IMAD.HI.U32 R21, R12, R150, RZ ;  /* 0x000000960c157227 */ /* 0x000fc800078e00ff */
[----:B------:R-:W-:Y:S02]  /*74a0*/  IMAD.MOV R19, RZ, RZ, -R19 ;  /* 0x000000ffff137224 */ /* 0x000fe400078e0a13 */
[----:B------:R-:W-:Y:S02]  /*74b0*/  VIADD R49, R10, 0xc ;  /* 0x0000000c0a317836 */ /* 0x000fe40000000000 */
[----:B------:R-:W-:Y:S01]  /*74c0*/  @!P2 IMAD.IADD R154, R154, 0x1, -R11 ;  /* 0x000000019a9aa824 */ /* 0x000fe200078e0a0b */
[C---:B------:R-:W-:Y:S01]  /*74d0*/  ISETP.GT.U32.AND P2, PT, R11.reuse, R144, PT ;  /* 0x000000900b00720c */ /* 0x040fe20003f44070 */
[----:B------:R-:W-:Y:S01]  /*74e0*/  IMAD.MOV R21, RZ, RZ, -R21 ;  /* 0x000000ffff157224 */ /* 0x000fe200078e0a15 */
[----:B------:R-:W-:Y:S01]  /*74f0*/  IABS R142, R49 ;  /* 0x00000031008e7213 */ /* 0x000fe20000000000 */
[----:B------:R-:W-:Y:S02]  /*7500*/  IMAD R140, R11, R19, R140 ;  /* 0x000000130b8c7224 */ /* 0x000fe400078e028c */
[----:B------:R-:W-:-:S04]  /*7510*/  IMAD.HI.U32 R19, R12, R146, RZ ;  /* 0x000000920c137227 */ /* 0x000fc800078e00ff */
[C---:B------:R-:W-:Y:S02]  /*7520*/  IMAD R150, R11.reuse, R21, R150 ;  /* 0x000000150b967224 */ /* 0x040fe400078e0296 */
[----:B------:R-:W-:Y:S01]  /*7530*/  @!P0 IMAD.IADD R152, R152, 0x1, -R11 ;  /* 0x0000000198988824 */ /* 0x000fe200078e0a0b */
[C---:B------:R-:W-:Y:S01]  /*7540*/  ISETP.GT.U32.AND P0, PT, R11.reuse, R140, PT ;  /* 0x0000008c0b00720c */ /* 0x040fe20003f04070 */
[----:B------:R-:W-:Y:S02]  /*7550*/  IMAD.MOV R21, RZ, RZ, -R19 ;  /* 0x000000ffff157224 */ /* 0x000fe400078e0a13 */
[C---:B------:R-:W-:Y:S02]  /*7560*/  VIADD R51, R10.reuse, 0x8 ;  /* 0x000000080a337836 */ /* 0x040fe40000000000 */
[----:B------:R-:W-:Y:S02]  /*7570*/  VIADD R19, R10, 0x4 ;  /* 0x000000040a137836 */ /* 0x000fe40000000000 */
[----:B------:R-:W-:Y:S01]  /*7580*/  @!P6 IMAD.IADD R6, R6, 0x1, -R11 ;  /* 0x000000010606e824 */ /* 0x000fe200078e0a0b */
[C---:B------:R-:W-:Y:S01]  /*7590*/  ISETP.GT.U32.AND P6, PT, R11.reuse, R148, PT ;  /* 0x000000940b00720c */ /* 0x040fe20003fc4070 */
[----:B------:R-:W-:Y:S01]  /*75a0*/  IMAD R146, R11, R21, R146 ;  /* 0x000000150b927224 */ /* 0x000fe200078e0292 */
[----:B------:R-:W-:Y:S01]  /*75b0*/  IABS R36, R51 ;  /* 0x0000003300247213 */ /* 0x000fe20000000000 */
[----:B------:R-:W-:Y:S01]  /*75c0*/  IMAD.HI.U32 R10, R12, R142, RZ ;  /* 0x0000008e0c0a7227 */ /* 0x000fe200078e00ff */
[----:B------:R-:W-:-:S03]  /*75d0*/  IABS R34, R19 ;  /* 0x0000001300227213 */ /* 0x000fc60000000000 */
[----:B------:R-:W-:Y:S01]  /*75e0*/  @!P2 IMAD.IADD R144, R144, 0x1, -R11 ;  /* 0x000000019090a824 */ /* 0x000fe200078e0a0b */
[----:B------:R-:W-:Y:S01]  /*75f0*/  ISETP.GT.U32.AND P2, PT, R11, R146, PT ;  /* 0x000000920b00720c */ /* 0x000fe20003f44070 */
[----:B------:R-:W-:Y:S02]  /*7600*/  IMAD.MOV R21, RZ, RZ, -R10 ;  /* 0x000000ffff157224 */ /* 0x000fe400078e0a0a */
[----:B------:R-:W-:-:S04]  /*7610*/  IMAD.HI.U32 R10, R12, R36, RZ ;  /* 0x000000240c0a7227 */ /* 0x000fc800078e00ff */
[----:B------:R-:W-:Y:S02]  /*7620*/  IMAD R142, R11, R21, R142 ;  /* 0x000000150b8e7224 */ /* 0x000fe400078e028e */
[----:B------:R-:W-:-:S04]  /*7630*/  IMAD.HI.U32 R21, R12, R34, RZ ;  /* 0x000000220c157227 */ /* 0x000fc800078e00ff */
[--C-:B------:R-:W-:Y:S01]  /*7640*/  @!P0 IMAD.IADD R140, R140, 0x1, -R11.reuse ;  /* 0x000000018c8c8824 */ /* 0x100fe200078e0a0b */
[----:B------:R-:W-:Y:S01]  /*7650*/  ISETP.GE.AND P0, PT, R25, RZ, PT ;  /* 0x000000ff1900720c */ /* 0x000fe20003f06270 */
[----:B------:R-:W-:Y:S02]  /*7660*/  IMAD.MOV.U32 R12, RZ, RZ, R0 ;  /* 0x000000ffff0c7224 */ /* 0x000fe400078e0000 */
[--C-:B------:R-:W-:Y:S01]  /*7670*/  @!P6 IMAD.IADD R148, R148, 0x1, -R11.reuse ;  /* 0x000000019494e824 */ /* 0x100fe200078e0a0b */
[C---:B------:R-:W-:Y:S01]  /*7680*/  ISETP.GT.U32.AND P6, PT, R11.reuse, R150, PT ;  /* 0x000000960b00720c */ /* 0x040fe20003fc4070 */
[----:B------:R-:W-:Y:S01]  /*7690*/  @!P3 IMAD.MOV R12, RZ, RZ, -R12 ;  /* 0x000000ffff0cb224 */ /* 0x000fe200078e0a0c */
[C---:B------:R-:W-:Y:S01]  /*76a0*/  ISETP.GT.U32.AND P3, PT, R11.reuse, R140, PT ;  /* 0x0000008c0b00720c */ /* 0x040fe20003f64070 */
[----:B------:R-:W-:Y:S01]  /*76b0*/  @!P1 IMAD.MOV R18, RZ, RZ, -R18 ;  /* 0x000000ffff129224 */ /* 0x000fe200078e0a12 */
[C---:B------:R-:W-:Y:S01]  /*76c0*/  ISETP.GT.U32.AND P1, PT, R11.reuse, R152, PT ;  /* 0x000000980b00720c */ /* 0x040fe20003f24070 */
[----:B------:R-:W-:Y:S01]  /*76d0*/  @!P2 IMAD.IADD R146, R146, 0x1, -R11 ;  /* 0x000000019292a824 */ /* 0x000fe200078e0a0b */
[C---:B------:R-:W-:Y:S01]  /*76e0*/  ISETP.GT.U32.AND P2, PT, R11.reuse, R148, PT ;  /* 0x000000940b00720c */ /* 0x040fe20003f44070 */
[----:B------:R-:W-:Y:S01]  /*76f0*/  @!P4 IMAD.MOV R16, RZ, RZ, -R16 ;  /* 0x000000ffff10c224 */ /* 0x000fe200078e0a10 */
[----:B------:R-:W-:Y:S01]  /*7700*/  ISETP.GT.U32.AND P4, PT, R11, R144, PT ;  /* 0x000000900b00720c */ /* 0x000fe20003f84070 */
[----:B------:R-:W-:-:S02]  /*7710*/  IMAD.MOV R21, RZ, RZ, -R21 ;  /* 0x000000ffff157224 */ /* 0x000fc400078e0a15 */
[----:B------:R-:W-:Y:S02]  /*7720*/  IMAD.MOV R23, RZ, RZ, -R10 ;  /* 0x000000ffff177224 */ /* 0x000fe400078e0a0a */
[C---:B------:R-:W-:Y:S01]  /*7730*/  IMAD R34, R11.reuse, R21, R34 ;  /* 0x000000150b227224 */ /* 0x040fe200078e0222 */
[----:B------:R-:W-:Y:S01]  /*7740*/  SHF.R.S32.HI R21, RZ, 0x6, R2 ;  /* 0x00000006ff157819 */ /* 0x000fe20000011402 */
[C---:B------:R-:W-:Y:S01]  /*7750*/  IMAD R36, R11.reuse, R23, R36 ;  /* 0x000000170b247224 */ /* 0x040fe200078e0224 */
[----:B------:R-:W-:Y:S01]  /*7760*/  LOP3.LUT R23, R2, 0x40, RZ, 0xc0, !PT ;  /* 0x0000004002177812 */ /* 0x000fe200078ec0ff */
[--C-:B------:R-:W-:Y:S01]  /*7770*/  @!P3 IMAD.IADD R140, R140, 0x1, -R11.reuse ;  /* 0x000000018c8cb824 */ /* 0x100fe200078e0a0b */
[----:B------:R-:W-:Y:S01]  /*7780*/  ISETP.GT.U32.AND P3, PT, R11, R34, PT ;  /* 0x000000220b00720c */ /* 0x000fe20003f64070 */
[--C-:B------:R-:W-:Y:S01]  /*7790*/  @!P6 IMAD.IADD R150, R150, 0x1, -R11.reuse ;  /* 0x000000019696e824 */ /* 0x100fe200078e0a0b */
[----:B------:R-:W-:Y:S01]  /*77a0*/  ISETP.GE.AND P6, PT, R27, RZ, PT ;  /* 0x000000ff1b00720c */ /* 0x000fe20003fc6270 */
[----:B------:R-:W-:Y:S01]  /*77b0*/  IMAD.MOV.U32 R10, RZ, RZ, R6 ;  /* 0x000000ffff0a7224 */ /* 0x000fe200078e0006 */
[----:B------:R-:W-:Y:S01]  /*77c0*/  SGXT R21, R21, 0x1 ;  /* 0x000000011515781a */ /* 0x000fe20000000200 */
[--C-:B------:R-:W-:Y:S01]  /*77d0*/  @!P1 IMAD.IADD R152, R152, 0x1, -R11.reuse ;  /* 0x0000000198989824 */ /* 0x100fe200078e0a0b */
[C---:B------:R-:W-:Y:S01]  /*77e0*/  ISETP.GT.U32.AND P1, PT, R11.reuse, R142, PT ;  /* 0x0000008e0b00720c */ /* 0x040fe20003f24070 */
[----:B------:R-:W-:Y:S01]  /*77f0*/  @!P5 IMAD.MOV R14, RZ, RZ, -R14 ;  /* 0x000000ffff0ed224 */ /* 0x000fe200078e0a0e */
[C---:B------:R-:W-:Y:S01]  /*7800*/  ISETP.GT.U32.AND P5, PT, R11.reuse, R146, PT ;  /* 0x000000920b00720c */ /* 0x040fe20003fa4070 */
[--C-:B------:R-:W-:Y:S01]  /*7810*/  @!P2 IMAD.IADD R148, R148, 0x1, -R11.reuse ;  /* 0x000000019494a824 */ /* 0x100fe200078e0a0b */
[----:B------:R-:W-:Y:S01]  /*7820*/  ISETP.GT.U32.AND P2, PT, R11, R36, PT ;  /* 0x000000240b00720c */ /* 0x000fe20003f44070 */
[--C-:B------:R-:W-:Y:S01]  /*7830*/  @!P4 IMAD.IADD R144, R144, 0x1, -R11.reuse ;  /* 0x000000019090c824 */ /* 0x100fe200078e0a0b */
[----:B------:R-:W-:Y:S01]  /*7840*/  ISETP.GE.AND P4, PT, R29, RZ, PT ;  /* 0x000000ff1d00720c */ /* 0x000fe20003f86270 */
[----:B------:R-:W-:Y:S01]  /*7850*/  @!P0 IMAD.MOV R10, RZ, RZ, -R10 ;  /* 0x000000ffff0a8224 */ /* 0x000fe200078e0a0a */
[----:B------:R-:W-:Y:S01]  /*7860*/  ISETP.GT.U32.AND P0, PT, R11, R150, PT ;  /* 0x000000960b00720c */ /* 0x000fe20003f04070 */
[--C-:B------:R-:W-:Y:S01]  /*7870*/  @!P3 IMAD.IADD R34, R34, 0x1, -R11.reuse ;  /* 0x000000012222b824 */ /* 0x100fe200078e0a0b */
[----:B------:R-:W-:Y:S01]  /*7880*/  LOP3.LUT R29, RZ, R7, RZ, 0x33, !PT ;  /* 0x00000007ff1d7212 */ /* 0x000fe200078e33ff */
[----:B------:R-:W-:Y:S01]  /*7890*/  @!P6 IMAD.MOV R154, RZ, RZ, -R154 ;  /* 0x000000ffff9ae224 */ /* 0x000fe200078e0a9a */
[----:B------:R-:W-:Y:S01]  /*78a0*/  ISETP.GE.AND P6, PT, R43, RZ, PT ;  /* 0x000000ff2b00720c */ /* 0x000fe20003fc6270 */
[--C-:B------:R-:W-:Y:S01]  /*78b0*/  @!P1 IMAD.IADD R142, R142, 0x1, -R11.reuse ;  /* 0x000000018e8e9824 */ /* 0x100fe200078e0a0b */
[----:B------:R-:W-:Y:S01]  /*78c0*/  ISETP.GE.AND P1, PT, R45, RZ, PT ;  /* 0x000000ff2d00720c */ /* 0x000fe20003f26270 */
[--C-:B------:R-:W-:Y:S01]  /*78d0*/  @!P5 IMAD.IADD R146, R146, 0x1, -R11.reuse ;  /* 0x000000019292d824 */ /* 0x100fe200078e0a0b */
[----:B------:R-:W-:Y:S01]  /*78e0*/  ISETP.GE.AND P5, PT, R41, RZ, PT ;  /* 0x000000ff2900720c */ /* 0x000fe20003fa6270 */
[--C-:B------:R-:W-:Y:S01]  /*78f0*/  @!P2 IMAD.IADD R36, R36, 0x1, -R11.reuse ;  /* 0x000000012424a824 */ /* 0x100fe200078e0a0b */
[C---:B------:R-:W-:Y:S01]  /*7900*/  ISETP.GT.U32.AND P2, PT, R11.reuse, R142, PT ;  /* 0x0000008e0b00720c */ /* 0x040fe20003f44070 */
[----:B------:R-:W-:Y:S01]  /*7910*/  @!P4 IMAD.MOV R152, RZ, RZ, -R152 ;  /* 0x000000ffff98c224 */ /* 0x000fe200078e0a98 */
[----:B------:R-:W-:Y:S01]  /*7920*/  ISETP.GT.U32.AND P4, PT, R11, R34, PT ;  /* 0x000000220b00720c */ /* 0x000fe20003f84070 */
[--C-:B------:R-:W-:Y:S01]  /*7930*/  @!P0 IMAD.IADD R150, R150, 0x1, -R11.reuse ;  /* 0x0000000196968824 */ /* 0x100fe200078e0a0b */
[----:B------:R-:W-:Y:S01]  /*7940*/  ISETP.GE.AND P0, PT, R31, RZ, PT ;  /* 0x000000ff1f00720c */ /* 0x000fe20003f06270 */
[----:B------:R-:W-:Y:S01]  /*7950*/  IMAD.SHL.U32 R0, R2, 0x2, RZ ;  /* 0x0000000202007824 */ /* 0x000fe200078e00ff */
[----:B------:R-:W-:Y:S01]  /*7960*/  ISETP.GT.U32.AND P3, PT, R11, R36, PT ;  /* 0x000000240b00720c */ /* 0x000fe20003f64070 */
[----:B------:R-:W-:Y:S01]  /*7970*/  IMAD R2, R53, UR8, RZ ;  /* 0x0000000835027c24 */ /* 0x000fe2000f8e02ff */
[----:B------:R-:W-:Y:S01]  /*7980*/  USHF.L.U32 UR8, UR8, 0x5, URZ ;  /* 0x0000000508087899 */ /* 0x000fe2000800063f */
[----:B------:R-:W-:Y:S01]  /*7990*/  IMAD R9, R9, UR5, RZ ;  /* 0x0000000509097c24 */ /* 0x000fe2000f8e02ff */
[----:B------:R-:W-:Y:S01]  /*79a0*/  LOP3.LUT R0, R0, 0x7e, RZ, 0xc0, !PT ;  /* 0x0000007e00007812 */ /* 0x000fe200078ec0ff */
[----:B------:R-:W-:Y:S01]  /*79b0*/  @!P5 IMAD.MOV R144, RZ, RZ, -R144 ;  /* 0x000000ffff90d224 */ /* 0x000fe200078e0a90 */
[----:B------:R-:W-:Y:S01]  /*79c0*/  ISETP.GE.AND P5, PT, R49, RZ, PT ;  /* 0x000000ff3100720c */ /* 0x000fe20003fa6270 */
[--C-:B------:R-:W-:Y:S01]  /*79d0*/  @!P2 IMAD.IADD R142, R142, 0x1, -R11.reuse ;  /* 0x000000018e8ea824 */ /* 0x100fe200078e0a0b */
[----:B------:R-:W-:Y:S01]  /*79e0*/  ISETP.GE.AND P2, PT, R51, RZ, PT ;  /* 0x000000ff3300720c */ /* 0x000fe20003f46270 */
[--C-:B------:R-:W-:Y:S01]  /*79f0*/  @!P4 IMAD.IADD R34, R34, 0x1, -R11.reuse ;  /* 0x000000012222c824 */ /* 0x100fe200078e0a0b */
[----:B------:R-:W-:Y:S01]  /*7a00*/  ISETP.NE.AND P4, PT, R7, RZ, PT ;  /* 0x000000ff0700720c */ /* 0x000fe20003f85270 */
[----:B------:R-:W-:Y:S01]  /*7a10*/  @!P0 IMAD.MOV R148, RZ, RZ, -R148 ;  /* 0x000000ffff948224 */ /* 0x000fe200078e0a94 */
[----:B------:R-:W-:Y:S01]  /*7a20*/  ISETP.GE.AND P0, PT, R47, RZ, PT ;  /* 0x000000ff2f00720c */ /* 0x000fe20003f06270 */
[----:B------:R-:W-:Y:S01]  /*7a30*/  @!P3 IMAD.IADD R36, R36, 0x1, -R11 ;  /* 0x000000012424b824 */ /* 0x000fe200078e0a0b */
[----:B------:R-:W-:Y:S01]  /*7a40*/  ISETP.GE.AND P3, PT, R19, RZ, PT ;  /* 0x000000ff1300720c */ /* 0x000fe20003f66270 */
[----:B------:R-:W-:Y:S01]  /*7a50*/  @!P6 IMAD.MOV R140, RZ, RZ, -R140 ;  /* 0x000000ffff8ce224 */ /* 0x000fe200078e0a8c */
[C---:B------:R-:W-:Y:S01]  /*7a60*/  SEL R138, R29.reuse, R138, !P4 ;  /* 0x0000008a1d8a7207 */ /* 0x040fe20006000000 */
[----:B------:R-:W-:Y:S01]  /*7a70*/  @!P1 IMAD.MOV R150, RZ, RZ, -R150 ;  /* 0x000000ffff969224 */ /* 0x000fe200078e0a96 */
[C---:B------:R-:W-:Y:S01]  /*7a80*/  SEL R41, R29.reuse, R246, !P4 ;  /* 0x000000f61d297207 */ /* 0x040fe20006000000 */
[----:B------:R-:W-:Y:S01]  /*7a90*/  IMAD R246, R8, UR5, RZ ;  /* 0x0000000508f67c24 */ /* 0x000fe2000f8e02ff */
[----:B------:R-:W-:Y:S01]  /*7aa0*/  ULDC UR5, c[0x0][0x240] ;  /* 0x0000900000057ab9 */ /* 0x000fe20000000800 */
[C---:B------:R-:W-:Y:S01]  /*7ab0*/  SEL R252, R29.reuse, R252, !P4 ;  /* 0x000000fc1dfc7207 */ /* 0x040fe20006000000 */
[----:B------:R-:W-:Y:S01]  /*7ac0*/  IMAD R138, R138, UR5, RZ ;  /* 0x000000058a8a7c24 */ /* 0x000fe2000f8e02ff */
[----:B------:R-:W-:Y:S01]  /*7ad0*/  LEA R7, P6, R2, UR6, 0x1 ;  /* 0x0000000602077c11 */ /* 0x000fe2000f8c08ff */
[----:B------:R-:W-:Y:S01]  /*7ae0*/  @!P5 IMAD.MOV R142, RZ, RZ, -R142 ;  /* 0x000000ffff8ed224 */ /* 0x000fe200078e0a8e */
[C---:B------:R-:W-:Y:S01]  /*7af0*/  SEL R137, R29.reuse, R32, !P4 ;  /* 0x000000201d897207 */ /* 0x040fe20006000000 */
[----:B------:R-:W-:Y:S01]  /*7b00*/  IMAD R252, R252, UR5, RZ ;  /* 0x00000005fcfc7c24 */ /* 0x000fe2000f8e02ff */
[C---:B------:R-:W-:Y:S01]  /*7b10*/  SEL R136, R29.reuse, R136, !P4 ;  /* 0x000000881d887207 */ /* 0x040fe20006000000 */
[----:B------:R-:W-:Y:S01]  /*7b20*/  @!P0 IMAD.MOV R146, RZ, RZ, -R146 ;  /* 0x000000ffff928224 */ /* 0x000fe200078e0a92 */
[----:B------:R-:W-:Y:S01]  /*7b30*/  SEL R248, R29, R248, !P4 ;  /* 0x000000f81df87207 */ /* 0x000fe20006000000 */
[----:B------:R-:W-:Y:S01]  /*7b40*/  IMAD R137, R137, UR5, RZ ;  /* 0x0000000589897c24 */ /* 0x000fe2000f8e02ff */
[----:B------:R-:W-:Y:S01]  /*7b50*/  LEA R247, P1, R246, UR10, 0x1 ;  /* 0x0000000af6f77c11 */ /* 0x000fe2000f8208ff */
[----:B------:R-:W-:Y:S01]  /*7b60*/  @!P2 IMAD.MOV R36, RZ, RZ, -R36 ;  /* 0x000000ffff24a224 */ /* 0x000fe200078e0a24 */
[-C--:B------:R-:W-:Y:S01]  /*7b70*/  LEA R139, P5, R138, R7.reuse, 0x1 ;  /* 0x000000078a8b7211 */ /* 0x080fe200078a08ff */
[----:B------:R-:W-:Y:S01]  /*7b80*/  IMAD R136, R136, UR5, RZ ;  /* 0x0000000588887c24 */ /* 0x000fe2000f8e02ff */
[C---:B------:R-:W-:Y:S01]  /*7b90*/  SEL R135, R29.reuse, R38, !P4 ;  /* 0x000000261d877207 */ /* 0x040fe20006000000 */
[----:B------:R-:W-:Y:S01]  /*7ba0*/  @!P3 IMAD.MOV R34, RZ, RZ, -R34 ;  /* 0x000000ffff22b224 */ /* 0x000fe200078e0a22 */
[C---:B------:R-:W-:Y:S01]  /*7bb0*/  SEL R250, R29.reuse, R250, !P4 ;  /* 0x000000fa1dfa7207 */ /* 0x040fe20006000000 */
[----:B------:R-:W-:Y:S01]  /*7bc0*/  IMAD R248, R248, UR5, RZ ;  /* 0x00000005f8f87c24 */ /* 0x000fe2000f8e02ff */
[----:B------:R-:W-:Y:S01]  /*7bd0*/  SEL R134, R29, R134, !P4 ;  /* 0x000000861d867207 */ /* 0x000fe20006000000 */
[----:B------:R-:W-:Y:S01]  /*7be0*/  IMAD R6, R23, 0x40, R0 ;  /* 0x0000004017067824 */ /* 0x000fe200078e0200 */
[----:B------:R-:W-:Y:S01]  /*7bf0*/  LEA.HI.X.SX32 R2, R2, UR7, 0x1, P6 ;  /* 0x0000000702027c11 */ /* 0x000fe2000b0f0eff */
[----:B------:R0:W-:Y:S01]  /*7c00*/  STL [R1+0x13d8], R139 ;  /* 0x0013d88b01007387 */ /* 0x0001e20000100800 */
[----:B------:R-:W-:Y:S01]  /*7c10*/  LEA.HI.X.SX32 R246, R246, UR11, 0x1, P1 ;  /* 0x0000000bf6f67c11 */ /* 0x000fe200088f0eff */
[----:B------:R-:W-:Y:S01]  /*7c20*/  IMAD R135, R135, UR5, RZ ;  /* 0x0000000587877c24 */ /* 0x000fe2000f8e02ff */
[----:B------:R-:W-:Y:S01]  /*7c30*/  SEL R133, R29, R40, !P4 ;  /* 0x000000281d857207 */ /* 0x000fe20006000000 */
[----:B------:R-:W-:Y:S01]  /*7c40*/  IMAD R250, R250, UR5, RZ ;  /* 0x00000005fafa7c24 */ /* 0x000fe2000f8e02ff */
[----:B------:R-:W-:Y:S01]  /*7c50*/  LEA R141, P1, R252, R7, 0x1 ;  /* 0x00000007fc8d7211 */ /* 0x000fe200078208ff */
[----:B------:R-:W-:Y:S01]  /*7c60*/  IMAD R134, R134, UR5, RZ ;  /* 0x0000000586867c24 */ /* 0x000fe2000f8e02ff */
[----:B------:R-:W-:Y:S01]  /*7c70*/  LOP3.LUT R0, R0, 0x90, R21, 0x78, !PT ;  /* 0x0000009000007812 */ /* 0x000fe200078e7815 */
[----:B------:R-:W-:Y:S01]  /*7c80*/  IMAD R133, R133, UR5, RZ ;  /* 0x0000000585857c24 */ /* 0x000fe2000f8e02ff */
[C---:B------:R-:W-:Y:S01]  /*7c90*/  SEL R131, R29.reuse, R42, !P4 ;  /* 0x0000002a1d837207 */ /* 0x040fe20006000000 */
[----:B------:R-:W-:Y:S01]  /*7ca0*/  STL [R1+0xe00], R141 ;  /* 0x000e008d01007387 */ /* 0x000fe20000100800 */
[----:B------:R-:W-:Y:S01]  /*7cb0*/  SEL R129, R29, R44, !P4 ;  /* 0x0000002c1d817207 */ /* 0x000fe20006000000 */
[----:B------:R-:W-:Y:S01]  /*7cc0*/  IMAD R41, R41, UR5, RZ ;  /* 0x0000000529297c24 */ /* 0x000fe2000f8e02ff */
        /* <DEDUP_REMOVED lines=44> */
[C---:B------:R-:W-:Y:S01]  /*7f90*/  SEL R32, R29.reuse, R17, !P4 ;  /* 0x000000111d207207 */ /* 0x040fe20006000000 */
[----:B------:R-:W-:Y:S01]  /*7fa0*/  IMAD R40, R40, UR5, RZ ;  /* 0x0000000528287c24 */ /* 0x000fe2000f8e02ff */
[----:B------:R-:W-:Y:S01]  /*7fb0*/  SEL R19, R29, R140, !P4 ;  /* 0x0000008c1d137207 */ /* 0x000fe20006000000 */
[----:B------:R-:W-:Y:S01]  /*7fc0*/  IMAD R38, R38, UR5, RZ ;  /* 0x0000000526267c24 */ /* 0x000fe2000f8e02ff */
[----:B0-----:R-:W-:Y:S01]  /*7fd0*/  LEA R139, P2, R137, R7, 0x1 ;  /* 0x00000007898b7211 */ /* 0x001fe200078408ff */
[----:B------:R-:W-:Y:S01]  /*7fe0*/  IMAD R32, R32, UR5, RZ ;  /* 0x0000000520207c24 */ /* 0x000fe2000f8e02ff */
[----:B------:R-:W-:Y:S01]  /*7ff0*/  SEL R132, R29, R132, !P4 ;  /* 0x000000841d847207 */ /* 0x000fe20006000000 */
[----:B------:R-:W-:Y:S01]  /*8000*/  IMAD R19, R19, UR5, RZ ;  /* 0x0000000513137c24 */ /* 0x000fe2000f8e02ff */
[C---:B------:R-:W-:Y:S01]  /*8010*/  SEL R130, R29.reuse, R130, !P4 ;  /* 0x000000821d827207 */ /* 0x040fe20006000000 */
[----:B------:R0:W-:Y:S01]  /*8020*/  STL [R1+0xe08], R139 ;  /* 0x000e088b01007387 */ /* 0x0001e20000100800 */
[C---:B------:R-:W-:Y:S01]  /*8030*/  SEL R128, R29.reuse, R128, !P4 ;  /* 0x000000801d807207 */ /* 0x040fe20006000000 */
[----:B------:R-:W-:Y:S01]  /*8040*/  IMAD R132, R132, UR5, RZ ;  /* 0x0000000584847c24 */ /* 0x000fe2000f8e02ff */
        /* <DEDUP_REMOVED lines=44> */
[----:B------:R-:W-:Y:S01]  /*8310*/  SEL R85, R29, R162, !P4 ;  /* 0x000000a21d557207 */ /* 0x000fe20006000000 */
        /* <DEDUP_REMOVED lines=131> */
[-C--:B------:R-:W-:Y:S01]  /*8b50*/  LEA R140, P3, R136, R7.reuse, 0x1 ;  /* 0x00000007888c7211 */ /* 0x080fe200078608ff */
[----:B------:R-:W-:Y:S01]  /*8b60*/  IMAD R25, R25, UR5, RZ ;  /* 0x0000000519197c24 */ /* 0x000fe2000f8e02ff */
[----:B------:R-:W-:Y:S01]  /*8b70*/  SEL R29, R29, R34, !P4 ;  /* 0x000000221d1d7207 */ /* 0x000fe20006000000 */
[----:B------:R-:W-:Y:S01]  /*8b80*/  IMAD R27, R27, UR5, RZ ;  /* 0x000000051b1b7c24 */ /* 0x000fe2000f8e02ff */
[-C--:B------:R-:W-:Y:S01]  /*8b90*/  LEA.HI.X.SX32 R138, R138, R2.reuse, 0x1, P5 ;  /* 0x000000028a8a7211 */ /* 0x080fe200028f0eff */
[----:B------:R-:W-:Y:S01]  /*8ba0*/  STL [R1+0xe10], R140 ;  /* 0x000e108c01007387 */ /* 0x000fe20000100800 */
[----:B------:R-:W-:Y:S01]  /*8bb0*/  LEA R8, P0, R9, UR10, 0x1 ;  /* 0x0000000a09087c11 */ /* 0x000fe2000f8008ff */
[----:B------:R-:W-:Y:S01]  /*8bc0*/  IMAD R29, R29, UR5, RZ ;  /* 0x000000051d1d7c24 */ /* 0x000fe2000f8e02ff */
[-C--:B------:R-:W-:Y:S01]  /*8bd0*/  LEA R249, P4, R248, R7.reuse, 0x1 ;  /* 0x00000007f8f97211 */ /* 0x080fe200078808ff */
[----:B------:R3:W-:Y:S01]  /*8be0*/  STL [R1+0x13d4], R138 ;  /* 0x0013d48a01007387 */ /* 0x0007e20000100800 */
[----:B------:R-:W-:Y:S01]  /*8bf0*/  LEA.HI.X.SX32 R9, R9, UR11, 0x1, P0 ;  /* 0x0000000b09097c11 */ /* 0x000fe200080f0eff */
[C---:B-1----:R-:W-:Y:S01]  /*8c00*/  IMAD R34, R76.reuse, 0x1f, RZ ;  /* 0x0000001f4c227824 */ /* 0x042fe200078e02ff */
[-C--:B0-----:R-:W-:Y:S01]  /*8c10*/  LEA R139, P5, R135, R7.reuse, 0x1 ;  /* 0x00000007878b7211 */ /* 0x081fe200078a08ff */
[----:B------:R-:W-:Y:S01]  /*8c20*/  IMAD R36, R76, 0x1e, RZ ;  /* 0x0000001e4c247824 */ /* 0x000fe200078e02ff */
[-C--:B------:R-:W-:Y:S01]  /*8c30*/  LEA.HI.X.SX32 R248, R248, R2.reuse, 0x1, P4 ;  /* 0x00000002f8f87211 */ /* 0x080fe200020f0eff */
[----:B------:R-:W-:Y:S01]  /*8c40*/  UIADD3 UR7, UR4, 0x8000, URZ ;  /* 0x0000800004077890 */ /* 0x000fe2000fffe03f */
[-C--:B------:R-:W-:Y:S01]  /*8c50*/  LEA R251, P0, R250, R7.reuse, 0x1 ;  /* 0x00000007fafb7211 */ /* 0x080fe200078008ff */
[----:B------:R0:W-:Y:S01]  /*8c60*/  STL [R1+0xe18], R139 ;  /* 0x000e188b01007387 */ /* 0x0001e20000100800 */
[-C--:B------:R-:W-:Y:S01]  /*8c70*/  LEA.HI.X.SX32 R252, R252, R2.reuse, 0x1, P1 ;  /* 0x00000002fcfc7211 */ /* 0x080fe200008f0eff */
[----:B------:R-:W-:Y:S01]  /*8c80*/  USHF.R.U32.HI UR7, URZ, 0x4, UR7 ;  /* 0x000000043f077899 */ /* 0x000fe20008011607 */
[-C--:B---3--:R-:W-:Y:S01]  /*8c90*/  LEA R138, P4, R134, R7.reuse, 0x1 ;  /* 0x00000007868a7211 */ /* 0x088fe200078808ff */
[----:B------:R-:W-:Y:S01]  /*8ca0*/  UIADD3 UR10, UP1, UR34, 0x2, URZ ;  /* 0x00000002220a7890 */ /* 0x000fe2000ff3e03f */
[-C--:B------:R-:W-:Y:S01]  /*8cb0*/  LEA.HI.X.SX32 R250, R250, R2.reuse, 0x1, P0 ;  /* 0x00000002fafa7211 */ /* 0x080fe200000f0eff */
[----:B------:R-:W-:Y:S01]  /*8cc0*/  USGXT.U32 UR32, UR7, 0xe ;  /* 0x0000000e0720789a */ /* 0x000fe20008000000 */
[-C--:B------:R-:W-:Y:S01]  /*8cd0*/  LEA.HI.X.SX32 R137, R137, R2.reuse, 0x1, P2 ;  /* 0x0000000289897211 */ /* 0x080fe200010f0eff */
[----:B------:R1:W-:Y:S01]  /*8ce0*/  STL [R1+0xe20], R138 ;  /* 0x000e208a01007387 */ /* 0x0003e20000100800 */
[----:B------:R-:W-:Y:S01]  /*8cf0*/  LEA.HI.X.SX32 R134, R134, R2, 0x1, P4 ;  /* 0x0000000286867211 */ /* 0x000fe200020f0eff */
[----:B------:R-:W-:Y:S01]  /*8d00*/  UIADD3 UR12, UP0, UR32, 0x80, URZ ;  /* 0x00000080200c7890 */ /* 0x000fe2000ff1e03f */
[-C--:B0-----:R-:W-:Y:S01]  /*8d10*/  LEA R139, P0, R133, R7.reuse, 0x1 ;  /* 0x00000007858b7211 */ /* 0x081fe200078008ff */
[----:B------:R-:W-:Y:S01]  /*8d20*/  USHF.R.S32.HI UR7, URZ, 0x1f, UR8 ;  /* 0x0000001f3f077899 */ /* 0x000fe20008011408 */
[----:B------:R-:W-:Y:S01]  /*8d30*/  CS2R R140, SRZ ;  /* 0x00000000008c7805 */ /* 0x000fe2000001ff00 */
[----:B------:R-:W-:Y:S01]  /*8d40*/  UMOV UR5, URZ ;  /* 0x0000003f00057c82 */ /* 0x000fe20008000000 */
[----:B------:R-:W-:Y:S01]  /*8d50*/  UMOV UR6, URZ ;  /* 0x0000003f00067c82 */ /* 0x000fe20008000000 */
[----:B------:R0:W-:Y:S01]  /*8d60*/  STL [R1+0xe28], R139 ;  /* 0x000e288b01007387 */ /* 0x0001e20000100800 */
[----:B------:R-:W-:Y:S01]  /*8d70*/  UIADD3.X UR11, UR6, -0x7fffffe0, URZ, UP1, !UPT ;  /* 0x80000020060b7890 */ /* 0x000fe20008ffe43f */
[----:B-1----:R-:W-:Y:S01]  /*8d80*/  LEA R138, P1, R132, R7, 0x1 ;  /* 0x00000007848a7211 */ /* 0x002fe200078208ff */
[----:B------:R-:W-:Y:S01]  /*8d90*/  UIADD3.X UR9, UR5, 0x40000040, URZ, UP0, !UPT ;  /* 0x4000004005097890 */ /* 0x000fe200087fe43f */
[----:B------:R-:W-:Y:S01]  /*8da0*/  CS2R R142, SRZ ;  /* 0x00000000008e7805 */ /* 0x000fe2000001ff00 */
[----:B------:R-:W-:Y:S01]  /*8db0*/  USHF.L.U32 UR6, UR8, 0x1, URZ ;  /* 0x0000000108067899 */ /* 0x000fe2000800063f */
[----:B------:R-:W-:Y:S01]  /*8dc0*/  CS2R R144, SRZ ;  /* 0x0000000000907805 */ /* 0x000fe2000001ff00 */
[----:B------:R1:W-:Y:S01]  /*8dd0*/  STL [R1+0xe30], R138 ;  /* 0x000e308a01007387 */ /* 0x0003e20000100800 */
[----:B------:R-:W-:Y:S01]  /*8de0*/  USHF.L.U64.HI UR5, UR8, 0x1, UR7 ;  /* 0x0000000108057899 */ /* 0x000fe20008010207 */
[----:B------:R-:W-:-:S02]  /*8df0*/  CS2R R146, SRZ ;  /* 0x0000000000927805 */ /* 0x000fc4000001ff00 */
[CC--:B0-----:R-:W-:Y:S01]  /*8e00*/  LEA R139, P2, R131.reuse, R7.reuse, 0x1 ;  /* 0x00000007838b7211 */ /* 0x0c1fe200078408ff */
[----:B------:R0:W-:Y:S01]  /*8e10*/  STL [R1+0xe04], R137 ;  /* 0x000e048901007387 */ /* 0x0001e20000100800 */
[----:B------:R-:W-:Y:S02]  /*8e20*/  CS2R R148, SRZ ;  /* 0x0000000000947805 */ /* 0x000fe4000001ff00 */
[----:B------:R-:W-:Y:S02]  /*8e30*/  CS2R R150, SRZ ;  /* 0x0000000000967805 */ /* 0x000fe4000001ff00 */
[-C--:B------:R-:W-:Y:S01]  /*8e40*/  LEA.HI.X.SX32 R131, R131, R2.reuse, 0x1, P2 ;  /* 0x0000000283837211 */ /* 0x080fe200010f0eff */
[----:B------:R-:W-:Y:S01]  /*8e50*/  STL [R1+0xe38], R139 ;  /* 0x000e388b01007387 */ /* 0x000fe20000100800 */
[----:B------:R-:W-:Y:S01]  /*8e60*/  UMOV UR8, UR12 ;  /* 0x0000000c00087c82 */ /* 0x000fe20008000000 */
[-C--:B-1----:R-:W-:Y:S01]  /*8e70*/  LEA.HI.X.SX32 R138, R136, R2.reuse, 0x1, P3 ;  /* 0x00000002888a7211 */ /* 0x082fe200018f0eff */
[----:B------:R-:W-:Y:S01]  /*8e80*/  UIADD3.64 UR38, UR10, 0x3fe, URZ ;  /* 0x000003fe0a267897 */ /* 0x000fe2000fffe03f */
[----:B------:R-:W-:Y:S01]  /*8e90*/  LEA.HI.X.SX32 R136, R135, R2, 0x1, P5 ;  /* 0x0000000287887211 */ /* 0x000fe200028f0eff */
[----:B------:R-:W-:Y:S01]  /*8ea0*/  UIADD3.64 UR46, UR10, 0x400, URZ ;  /* 0x000004000a2e7897 */ /* 0x000fe2000fffe03f */
[-C--:B0-----:R-:W-:Y:S01]  /*8eb0*/  LEA R137, P3, R130, R7.reuse, 0x1 ;  /* 0x0000000782897211 */ /* 0x081fe200078608ff */
[----:B------:R0:W-:Y:S01]  /*8ec0*/  STL [R1+0xe0c], R138 ;  /* 0x000e0c8a01007387 */ /* 0x0001e20000100800 */
[----:B------:R-:W-:Y:S01]  /*8ed0*/  LEA R135, P5, R129, R7, 0x1 ;  /* 0x0000000781877211 */ /* 0x000fe200078a08ff */
[----:B------:R-:W-:-:S02]  /*8ee0*/  UIADD3.64 UR40, UR8, 0x80, URZ ;  /* 0x0000008008287897 */ /* 0x000fc4000fffe03f */
[----:B------:R-:W-:Y:S01]  /*8ef0*/  STL [R1+0xe40], R137 ;  /* 0x000e408901007387 */ /* 0x000fe20000100800 */
[----:B------:R-:W-:Y:S02]  /*8f00*/  UIADD3.64 UR12, UR8, 0x100, URZ ;  /* 0x00000100080c7897 */ /* 0x000fe4000fffe03f */
[----:B------:R-:W-:Y:S01]  /*8f10*/  UIADD3.64 UR16, UR8, 0x180, URZ ;  /* 0x0000018008107897 */ /* 0x000fe2000fffe03f */
[----:B------:R1:W-:Y:S01]  /*8f20*/  STL [R1+0xe14], R136 ;  /* 0x000e148801007387 */ /* 0x0003e20000100800 */
[----:B------:R-:W-:Y:S01]  /*8f30*/  UIADD3.64 UR20, UR8, 0x200, URZ ;  /* 0x0000020008147897 */ /* 0x000fe2000fffe03f */
[----:B0-----:R-:W-:Y:S01]  /*8f40*/  CS2R R138, SRZ ;  /* 0x00000000008a7805 */ /* 0x001fe2000001ff00 */
[----:B------:R-:W-:Y:S01]  /*8f50*/  UIADD3.64 UR24, UR8, 0x280, URZ ;  /* 0x0000028008187897 */ /* 0x000fe2000fffe03f */
[----:B------:R0:W-:Y:S01]  /*8f60*/  STL [R1+0xe48], R135 ;  /* 0x000e488701007387 */ /* 0x0001e20000100800 */
[----:B------:R-:W-:-:S03]  /*8f70*/  UIADD3.64 UR28, UR8, 0x300, URZ ;  /* 0x00000300081c7897 */ /* 0x000fc6000fffe03f */
[----:B------:R3:W-:Y:S01]  /*8f80*/  STL [R1+0xe1c], R134 ;  /* 0x000e1c8601007387 */ /* 0x0007e20000100800 */
[----:B-1----:R-:W-:Y:S02]  /*8f90*/  LEA R136, P4, R128, R7, 0x1 ;  /* 0x0000000780887211 */ /* 0x002fe400078808ff */
[----:B0-----:R-:W-:-:S03]  /*8fa0*/  LEA.HI.X.SX32 R135, R133, R2, 0x1, P0 ;  /* 0x0000000285877211 */ /* 0x001fc600000f0eff */
[----:B------:R0:W-:Y:S01]  /*8fb0*/  STL [R1+0xe50], R136 ;  /* 0x000e508801007387 */ /* 0x0001e20000100800 */
[-C--:B------:R-:W-:Y:S02]  /*8fc0*/  LEA.HI.X.SX32 R133, R132, R2.reuse, 0x1, P1 ;  /* 0x0000000284857211 */ /* 0x080fe400008f0eff */
[-C--:B---3--:R-:W-:Y:S01]  /*8fd0*/  LEA R134, P0, R127, R7.reuse, 0x1 ;  /* 0x000000077f867211 */ /* 0x088fe200078008ff */
[----:B------:R-:W-:Y:S01]  /*8fe0*/  STL [R1+0xe24], R135 ;  /* 0x000e248701007387 */ /* 0x000fe20000100800 */
[----:B------:R-:W-:Y:S02]  /*8ff0*/  LEA R132, P1, R126, R7, 0x1 ;  /* 0x000000077e847211 */ /* 0x000fe400078208ff */
[----:B------:R-:W-:Y:S01]  /*9000*/  LEA.HI.X.SX32 R128, R128, R2, 0x1, P4 ;  /* 0x0000000280807211 */ /* 0x000fe200020f0eff */
[----:B------:R1:W-:Y:S01]  /*9010*/  STL [R1+0xe58], R134 ;  /* 0x000e588601007387 */ /* 0x0003e20000100800 */
[----:B0-----:R-:W-:-:S03]  /*9020*/  CS2R R136, SRZ ;  /* 0x0000000000887805 */ /* 0x001fc6000001ff00 */
[----:B------:R0:W-:Y:S04]  /*9030*/  STL [R1+0xe2c], R133 ;  /* 0x000e2c8501007387 */ /* 0x0001e80000100800 */
[----:B------:R3:W-:Y:S01]  /*9040*/  STL [R1+0xe60], R132 ;  /* 0x000e608401007387 */ /* 0x0007e20000100800 */
[----:B-1----:R-:W-:-:S03]  /*9050*/  CS2R R134, SRZ ;  /* 0x0000000000867805 */ /* 0x002fc6000001ff00 */
[----:B------:R1:W-:Y:S01]  /*9060*/  STL [R1+0xe34], R131 ;  /* 0x000e348301007387 */ /* 0x0003e20000100800 */
[----:B0-----:R-:W-:Y:S02]  /*9070*/  LEA R133, P2, R125, R7, 0x1 ;  /* 0x000000077d857211 */ /* 0x001fe400078408ff */
[----:B---3--:R-:W-:-:S03]  /*9080*/  LEA.HI.X.SX32 R132, R130, R2, 0x1, P3 ;  /* 0x0000000282847211 */ /* 0x008fc600018f0eff */
[----:B------:R-:W-:Y:S01]  /*9090*/  STL [R1+0xe68], R133 ;  /* 0x000e688501007387 */ /* 0x000fe20000100800 */
[-C--:B------:R-:W-:Y:S02]  /*90a0*/  LEA.HI.X.SX32 R130, R129, R2.reuse, 0x1, P5 ;  /* 0x0000000281827211 */ /* 0x080fe400028f0eff */
[-C--:B-1----:R-:W-:Y:S01]  /*90b0*/  LEA R131, P3, R124, R7.reuse, 0x1 ;  /* 0x000000077c837211 */ /* 0x082fe200078608ff */
[----:B------:R0:W-:Y:S01]  /*90c0*/  STL [R1+0xe3c], R132 ;  /* 0x000e3c8401007387 */ /* 0x0001e20000100800 */
[----:B------:R-:W-:Y:S02]  /*90d0*/  LEA R129, P5, R123, R7, 0x1 ;  /* 0x000000077b817211 */ /* 0x000fe400078a08ff */
[----:B------:R-:W-:Y:S01]  /*90e0*/  LEA.HI.X.SX32 R125, R125, R2, 0x1, P2 ;  /* 0x000000027d7d7211 */ /* 0x000fe200010f0eff */
[----:B------:R-:W-:Y:S04]  /*90f0*/  STL [R1+0xe70], R131 ;  /* 0x000e708301007387 */ /* 0x000fe80000100800 */
[----:B------:R1:W-:Y:S01]  /*9100*/  STL [R1+0xe44], R130 ;  /* 0x000e448201007387 */ /* 0x0003e20000100800 */
[----:B0-----:R-:W-:-:S03]  /*9110*/  CS2R R132, SRZ ;  /* 0x0000000000847805 */ /* 0x001fc6000001ff00 */
[----:B------:R0:W-:Y:S04]  /*9120*/  STL [R1+0xe78], R129 ;  /* 0x000e788101007387 */ /* 0x0001e80000100800 */
        /* <DEDUP_REMOVED lines=414> */
[----:B------:R-:W-:Y:S01]  /*ab10*/  STL [R1+0x1158], R35 ;  /* 0x0011582301007387 */ /* 0x000fe20000100800 */
[----:B0-----:R-:W-:-:S03]  /*ab20*/  CS2R R38, SRZ ;  /* 0x0000000000267805 */ /* 0x001fc6000001ff00 */
[----:B------:R0:W-:Y:S04]  /*ab30*/  STL [R1+0x112c], R33 ;  /* 0x00112c2101007387 */ /* 0x0001e80000100800 */
[----:B------:R1:W-:Y:S04]  /*ab40*/  STL [R1+0x1160], R32 ;  /* 0x0011602001007387 */ /* 0x0003e80000100800 */
[----:B------:R3:W-:Y:S01]  /*ab50*/  STL [R1+0x1134], R31 ;  /* 0x0011341f01007387 */ /* 0x0007e20000100800 */
[----:B0-----:R-:W-:Y:S02]  /*ab60*/  LEA R33, P2, R20, R7, 0x1 ;  /* 0x0000000714217211 */ /* 0x001fe400078408ff */
[----:B-1----:R-:W-:-:S03]  /*ab70*/  LEA.HI.X.SX32 R32, R30, R2, 0x1, P3 ;  /* 0x000000021e207211 */ /* 0x002fc600018f0eff */
[----:B------:R-:W-:Y:S01]  /*ab80*/  STL [R1+0x1168], R33 ;  /* 0x0011682101007387 */ /* 0x000fe20000100800 */
[-C--:B------:R-:W-:Y:S02]  /*ab90*/  LEA.HI.X.SX32 R30, R28, R2.reuse, 0x1, P5 ;  /* 0x000000021c1e7211 */ /* 0x080fe400028f0eff */
[-C--:B---3--:R-:W-:Y:S01]  /*aba0*/  LEA R31, P3, R18, R7.reuse, 0x1 ;  /* 0x00000007121f7211 */ /* 0x088fe200078608ff */
        /* <DEDUP_REMOVED lines=26> */
[----:B------:R-:W-:Y:S01]  /*ad50*/  STL [R1+0x116c], R22 ;  /* 0x00116c1601007387 */ /* 0x000fe20000100800 */
[-C--:B------:R-:W-:Y:S02]  /*ad60*/  LEA R16, P5, R15, R7.reuse, 0x1 ;  /* 0x000000070f107211 */ /* 0x080fe400078a08ff */
[----:B------:R-:W-:Y:S01]  /*ad70*/  LEA.HI.X.SX32 R11, R11, R2, 0x1, P2 ;  /* 0x000000020b0b7211 */ /* 0x000fe200010f0eff */
[----:B------:R-:W-:Y:S04]  /*ad80*/  STL [R1+0x11a0], R20 ;  /* 0x0011a01401007387 */ /* 0x000fe80000100800 */
[----:B------:R0:W-:Y:S04]  /*ad90*/  STL [R1+0x1174], R18 ;  /* 0x0011741201007387 */ /* 0x0001e80000100800 */
[----:B------:R1:W-:Y:S04]  /*ada0*/  STL [R1+0x11a8], R16 ;  /* 0x0011a81001007387 */ /* 0x0003e80000100800 */
[----:B------:R3:W-:Y:S01]  /*adb0*/  STL [R1+0x117c], R14 ;  /* 0x00117c0e01007387 */ /* 0x0007e20000100800 */
[----:B0-----:R-:W-:-:S02]  /*adc0*/  LEA R18, P4, R17, R7, 0x1 ;  /* 0x0000000711127211 */ /* 0x001fc400078808ff */
[----:B-1----:R-:W-:-:S03]  /*add0*/  LEA.HI.X.SX32 R16, R12, R2, 0x1, P0 ;  /* 0x000000020c107211 */ /* 0x002fc600000f0eff */
[----:B------:R-:W-:Y:S01]  /*ade0*/  STL [R1+0x13bc], R18 ;  /* 0x0013bc1201007387 */ /* 0x000fe20000100800 */
[----:B------:R-:W-:Y:S02]  /*adf0*/  LEA.HI.X.SX32 R12, R10, R2, 0x1, P1 ;  /* 0x000000020a0c7211 */ /* 0x000fe400008f0eff */
[-C--:B---3--:R-:W-:Y:S01]  /*ae00*/  LEA R14, P0, R19, R7.reuse, 0x1 ;  /* 0x00000007130e7211 */ /* 0x088fe200078008ff */
[----:B------:R0:W-:Y:S01]  /*ae10*/  STL [R1+0x1184], R16 ;  /* 0x0011841001007387 */ /* 0x0001e20000100800 */
[----:B------:R-:W-:-:S03]  /*ae20*/  LEA R10, P1, R21, R7, 0x1 ;  /* 0x00000007150a7211 */ /* 0x000fc600078208ff */
[----:B------:R-:W-:Y:S04]  /*ae30*/  STL [R1+0x13c0], R14 ;  /* 0x0013c00e01007387 */ /* 0x000fe80000100800 */
[----:B------:R1:W-:Y:S01]  /*ae40*/  STL [R1+0x118c], R12 ;  /* 0x00118c0c01007387 */ /* 0x0003e20000100800 */
[----:B0-----:R-:W-:-:S03]  /*ae50*/  IMAD R16, R76, 0x1d, RZ ;  /* 0x0000001d4c107824 */ /* 0x001fc600078e02ff */
[----:B------:R0:W-:Y:S04]  /*ae60*/  STL [R1+0x13c4], R10 ;  /* 0x0013c40a01007387 */ /* 0x0001e80000100800 */
[----:B------:R3:W-:Y:S01]  /*ae70*/  STL [R1+0x1194], R11 ;  /* 0x0011940b01007387 */ /* 0x0007e20000100800 */
[----:B-1----:R-:W-:Y:S02]  /*ae80*/  LEA R12, P2, R23, R7, 0x1 ;  /* 0x00000007170c7211 */ /* 0x002fe400078408ff */
[----:B0-----:R-:W-:-:S03]  /*ae90*/  LEA.HI.X.SX32 R10, R13, R2, 0x1, P3 ;  /* 0x000000020d0a7211 */ /* 0x001fc600018f0eff */
[----:B------:R0:W-:Y:S01]  /*aea0*/  STL [R1+0x13c8], R12 ;  /* 0x0013c80c01007387 */ /* 0x0001e20000100800 */
[----:B---3--:R-:W-:-:S03]  /*aeb0*/  LEA R11, P3, R25, R7, 0x1 ;  /* 0x00000007190b7211 */ /* 0x008fc600078608ff */
[----:B------:R1:W-:Y:S04]  /*aec0*/  STL [R1+0x119c], R10 ;  /* 0x00119c0a01007387 */ /* 0x0003e80000100800 */
[----:B------:R3:W-:Y:S01]  /*aed0*/  STL [R1+0x13cc], R11 ;  /* 0x0013cc0b01007387 */ /* 0x0007e20000100800 */
[----:B0-----:R-:W-:Y:S02]  /*aee0*/  LEA.HI.X.SX32 R12, R15, R2, 0x1, P5 ;  /* 0x000000020f0c7211 */ /* 0x001fe400028f0eff */
[----:B-1----:R-:W-:-:S03]  /*aef0*/  LEA R10, P5, R27, R7, 0x1 ;  /* 0x000000071b0a7211 */ /* 0x002fc600078a08ff */
[----:B------:R0:W-:Y:S01]  /*af00*/  STL [R1+0x11a4], R12 ;  /* 0x0011a40c01007387 */ /* 0x0001e20000100800 */
[----:B---3--:R-:W-:-:S03]  /*af10*/  LEA.HI.X.SX32 R11, R17, R2, 0x1, P4 ;  /* 0x00000002110b7211 */ /* 0x008fc600020f0eff */
[----:B------:R1:W-:Y:S01]  /*af20*/  STL [R1+0x13d0], R10 ;  /* 0x0013d00a01007387 */ /* 0x0003e20000100800 */
[----:B------:R-:W-:-:S03]  /*af30*/  LEA R7, P4, R29, R7, 0x1 ;  /* 0x000000071d077211 */ /* 0x000fc600078808ff */
[----:B------:R3:W-:Y:S01]  /*af40*/  STL [R1+0x11ac], R11 ;  /* 0x0011ac0b01007387 */ /* 0x0007e20000100800 */
[----:B0-----:R-:W-:-:S03]  /*af50*/  IMAD.WIDE R12, R34, 0x2, R8 ;  /* 0x00000002220c7825 */ /* 0x001fc600078e0208 */
[----:B------:R0:W-:Y:S01]  /*af60*/  STL [R1+0x13b8], R7 ;  /* 0x0013b80701007387 */ /* 0x0001e20000100800 */
[-C--:B-1----:R-:W-:Y:S02]  /*af70*/  LEA.HI.X.SX32 R10, R19, R2.reuse, 0x1, P0 ;  /* 0x00000002130a7211 */ /* 0x082fe400000f0eff */
[----:B---3--:R-:W-:-:S03]  /*af80*/  LEA.HI.X.SX32 R11, R21, R2, 0x1, P1 ;  /* 0x00000002150b7211 */ /* 0x008fc600008f0eff */
[----:B------:R1:W-:Y:S01]  /*af90*/  STL [R1+0x11b0], R10 ;  /* 0x0011b00a01007387 */ /* 0x0003e20000100800 */
[----:B0-----:R-:W-:-:S03]  /*afa0*/  LEA.HI.X.SX32 R7, R23, R2, 0x1, P2 ;  /* 0x0000000217077211 */ /* 0x001fc600010f0eff */
[----:B------:R0:W-:Y:S04]  /*afb0*/  STL [R1+0x13a8], R11 ;  /* 0x0013a80b01007387 */ /* 0x0001e80000100800 */
[----:B------:R3:W-:Y:S01]  /*afc0*/  STL [R1+0x13ac], R7 ;  /* 0x0013ac0701007387 */ /* 0x0007e20000100800 */
[-C--:B-1----:R-:W-:Y:S02]  /*afd0*/  LEA.HI.X.SX32 R10, R25, R2.reuse, 0x1, P3 ;  /* 0x00000002190a7211 */ /* 0x082fe400018f0eff */
[----:B------:R-:W-:Y:S01]  /*afe0*/  CS2R R24, SRZ ;  /* 0x0000000000187805 */ /* 0x000fe2000001ff00 */
[----:B0-----:R-:W-:Y:S02]  /*aff0*/  IMAD.MOV.U32 R11, RZ, RZ, R246 ;  /* 0x000000ffff0b7224 */ /* 0x001fe400078e00f6 */
[----:B------:R0:W-:Y:S01]  /*b000*/  STL [R1+0x13b0], R10 ;  /* 0x0013b00a01007387 */ /* 0x0001e20000100800 */
[----:B---3--:R-:W-:-:S02]  /*b010*/  LEA.HI.X.SX32 R7, R27, R2, 0x1, P5 ;  /* 0x000000021b077211 */ /* 0x008fc400028f0eff */
[----:B------:R-:W-:Y:S02]  /*b020*/  CS2R R26, SRZ ;  /* 0x00000000001a7805 */ /* 0x000fe4000001ff00 */
[----:B------:R-:W-:Y:S02]  /*b030*/  LEA.HI.X.SX32 R2, R29, R2, 0x1, P4 ;  /* 0x000000021d027211 */ /* 0x000fe400020f0eff */
[----:B------:R-:W-:Y:S01]  /*b040*/  CS2R R28, SRZ ;  /* 0x00000000001c7805 */ /* 0x000fe2000001ff00 */
[----:B------:R1:W-:Y:S01]  /*b050*/  STL [R1+0x13b4], R7 ;  /* 0x0013b40701007387 */ /* 0x0003e20000100800 */
[----:B0-----:R-:W-:-:S03]  /*b060*/  IMAD.MOV.U32 R10, RZ, RZ, R247 ;  /* 0x000000ffff0a7224 */ /* 0x001fc600078e00f7 */
[----:B------:R-:W-:Y:S01]  /*b070*/  STL [R1+0x11bc], R12 ;  /* 0x0011bc0c01007387 */ /* 0x000fe20000100800 */
[----:B------:R-:W-:Y:S01]  /*b080*/  IMAD.WIDE R14, R34, 0x2, R10 ;  /* 0x00000002220e7825 */ /* 0x000fe200078e020a */
[----:B------:R-:W-:Y:S02]  /*b090*/  CS2R R34, SRZ ;  /* 0x0000000000227805 */ /* 0x000fe4000001ff00 */
[----:B------:R0:W-:Y:S01]  /*b0a0*/  STL [R1+0x11b4], R2 ;  /* 0x0011b40201007387 */ /* 0x0001e20000100800 */
[----:B-1----:R-:W-:-:S03]  /*b0b0*/  SHF.R.S32.HI R7, RZ, 0x5, R77 ;  /* 0x00000005ff077819 */ /* 0x002fc6000001144d */
[----:B------:R1:W-:Y:S04]  /*b0c0*/  STL [R1+0x11b8], R13 ;  /* 0x0011b80d01007387 */ /* 0x0003e80000100800 */
[----:B------:R-:W-:Y:S01]  /*b0d0*/  STL [R1+0x11c4], R14 ;  /* 0x0011c40e01007387 */ /* 0x000fe20000100800 */
[----:B0-----:R-:W-:-:S03]  /*b0e0*/  IMAD R2, R76, 0x1c, RZ ;  /* 0x0000001c4c027824 */ /* 0x001fc600078e02ff */
[----:B------:R0:W-:Y:S01]  /*b0f0*/  STL [R1+0x11c0], R15 ;  /* 0x0011c00f01007387 */ /* 0x0001e20000100800 */
[----:B-1----:R-:W-:-:S05]  /*b100*/  IMAD.WIDE R12, R36, 0x2, R8 ;  /* 0x00000002240c7825 */ /* 0x002fca00078e0208 */
[----:B------:R-:W-:Y:S01]  /*b110*/  STL [R1+0x11cc], R12 ;  /* 0x0011cc0c01007387 */ /* 0x000fe20000100800 */
[----:B0-----:R-:W-:-:S03]  /*b120*/  IMAD.WIDE R14, R36, 0x2, R10 ;  /* 0x00000002240e7825 */ /* 0x001fc600078e020a */
[----:B------:R0:W-:Y:S01]  /*b130*/  STL [R1+0x11c8], R13 ;  /* 0x0011c80d01007387 */ /* 0x0001e20000100800 */
[----:B------:R-:W-:-:S03]  /*b140*/  CS2R R36, SRZ ;  /* 0x0000000000247805 */ /* 0x000fc6000001ff00 */
[----:B------:R-:W-:Y:S04]  /*b150*/  STL [R1+0x11d4], R14 ;  /* 0x0011d40e01007387 */ /* 0x000fe80000100800 */
[----:B------:R1:W-:Y:S01]  /*b160*/  STL [R1+0x11d0], R15 ;  /* 0x0011d00f01007387 */ /* 0x0003e20000100800 */
[----:B0-----:R-:W-:-:S04]  /*b170*/  IMAD.WIDE R12, R16, 0x2, R8 ;  /* 0x00000002100c7825 */ /* 0x001fc800078e0208 */
[--C-:B------:R-:W-:Y:S01]  /*b180*/  IMAD.WIDE R16, R16, 0x2, R10.reuse ;  /* 0x0000000210107825 */ /* 0x100fe200078e020a */
[----:B------:R-:W-:Y:S03]  /*b190*/  STL [R1+0x11dc], R12 ;  /* 0x0011dc0c01007387 */ /* 0x000fe60000100800 */
[C---:B-1----:R-:W-:Y:S01]  /*b1a0*/  IMAD.WIDE R14, R2.reuse, 0x2, R10 ;  /* 0x00000002020e7825 */ /* 0x042fe200078e020a */
[----:B------:R0:W-:Y:S04]  /*b1b0*/  STL [R1+0x11d8], R13 ;  /* 0x0011d80d01007387 */ /* 0x0001e80000100800 */
[----:B------:R1:W-:Y:S04]  /*b1c0*/  STL [R1+0x11e4], R16 ;  /* 0x0011e41001007387 */ /* 0x0003e80000100800 */
[----:B------:R-:W-:Y:S01]  /*b1d0*/  STL [R1+0x11e0], R17 ;  /* 0x0011e01101007387 */ /* 0x000fe20000100800 */
[----:B0-----:R-:W-:-:S04]  /*b1e0*/  IMAD.WIDE R12, R2, 0x2, R8 ;  /* 0x00000002020c7825 */ /* 0x001fc800078e0208 */
[C---:B------:R-:W-:Y:S01]  /*b1f0*/  IMAD R2, R76.reuse, 0x1a, RZ ;  /* 0x0000001a4c027824 */ /* 0x040fe200078e02ff */
[----:B------:R-:W-:Y:S01]  /*b200*/  STL [R1+0x11ec], R12 ;  /* 0x0011ec0c01007387 */ /* 0x000fe20000100800 */
[----:B-1----:R-:W-:-:S03]  /*b210*/  IMAD R16, R76, 0x1b, RZ ;  /* 0x0000001b4c107824 */ /* 0x002fc600078e02ff */
[----:B------:R0:W-:Y:S04]  /*b220*/  STL [R1+0x11e8], R13 ;  /* 0x0011e80d01007387 */ /* 0x0001e80000100800 */
        /* <DEDUP_REMOVED lines=66> */
[C---:B------:R-:W-:Y:S01]  /*b650*/  IMAD.SHL.U32 R2, R76.reuse, 0x10, RZ ;  /* 0x000000104c027824 */ /* 0x040fe200078e00ff */
        /* <DEDUP_REMOVED lines=104> */
[----:B------:R-:W-:Y:S01]  /*bce0*/  IMAD.WIDE R16, R16, 0x2, R10 ;  /* 0x0000000210107825 */ /* 0x000fe200078e020a */
[----:B------:R-:W-:Y:S03]  /*bcf0*/  STL [R1+0x137c], R12 ;  /* 0x00137c0c01007387 */ /* 0x000fe60000100800 */
[--C-:B-1----:R-:W-:Y:S01]  /*bd00*/  IMAD.WIDE R14, R76, 0x2, R8.reuse ;  /* 0x000000024c0e7825 */ /* 0x102fe200078e0208 */
[----:B------:R0:W-:Y:S04]  /*bd10*/  STL [R1+0x1378], R13 ;  /* 0x0013780d01007387 */ /* 0x0001e80000100800 */
[----:B------:R-:W-:Y:S04]  /*bd20*/  STL [R1+0x1384], R16 ;  /* 0x0013841001007387 */ /* 0x000fe80000100800 */
[----:B------:R1:W-:Y:S01]  /*bd30*/  STL [R1+0x1380], R17 ;  /* 0x0013801101007387 */ /* 0x0003e20000100800 */
[----:B0-----:R-:W-:-:S05]  /*bd40*/  IMAD.WIDE R12, R2, 0x2, R8 ;  /* 0x00000002020c7825 */ /* 0x001fca00078e0208 */
[----:B------:R0:W-:Y:S01]  /*bd50*/  STL [R1+0x138c], R12 ;  /* 0x00138c0c01007387 */ /* 0x0001e20000100800 */
[----:B-1----:R-:W-:-:S03]  /*bd60*/  IMAD.WIDE R16, R2, 0x2, R10 ;  /* 0x0000000202107825 */ /* 0x002fc600078e020a */
[----:B------:R1:W-:Y:S01]  /*bd70*/  STL [R1+0x1388], R13 ;  /* 0x0013880d01007387 */ /* 0x0003e20000100800 */
[----:B------:R-:W-:-:S03]  /*bd80*/  IMAD.WIDE R10, R76, 0x2, R10 ;  /* 0x000000024c0a7825 */ /* 0x000fc600078e020a */
[----:B------:R-:W-:Y:S04]  /*bd90*/  STL [R1+0x1394], R16 ;  /* 0x0013941001007387 */ /* 0x000fe80000100800 */
[----:B------:R-:W-:Y:S01]  /*bda0*/  STL [R1+0x1390], R17 ;  /* 0x0013901101007387 */ /* 0x000fe20000100800 */
[C---:B0-----:R-:W-:Y:S02]  /*bdb0*/  LOP3.LUT R12, R6.reuse, 0x10, RZ, 0x3c, !PT ;  /* 0x00000010060c7812 */ /* 0x041fe400078e3cff */
[----:B-1----:R-:W-:Y:S01]  /*bdc0*/  LOP3.LUT R13, R6, 0x30, RZ, 0x3c, !PT ;  /* 0x00000030060d7812 */ /* 0x002fe200078e3cff */
[----:B------:R-:W-:Y:S04]  /*bdd0*/  STL [R1+0x139c], R14 ;  /* 0x00139c0e01007387 */ /* 0x000fe80000100800 */
[----:B------:R-:W-:Y:S04]  /*bde0*/  STL [R1+0x1398], R15 ;  /* 0x0013980f01007387 */ /* 0x000fe80000100800 */
[----:B------:R0:W-:Y:S04]  /*bdf0*/  STL [R1+0x13a4], R10 ;  /* 0x0013a40a01007387 */ /* 0x0001e80000100800 */
[----:B------:R1:W-:Y:S04]  /*be00*/  STL [R1+0x13a0], R11 ;  /* 0x0013a00b01007387 */ /* 0x0003e80000100800 */
[----:B------:R-:W-:Y:S04]  /*be10*/  STL [R1+0xc00], RZ ;  /* 0x000c00ff01007387 */ /* 0x000fe80000100800 */
[----:B------:R-:W-:Y:S01]  /*be20*/  STL [R1+0xc04], RZ ;  /* 0x000c04ff01007387 */ /* 0x000fe20000100800 */
[----:B0-----:R-:W-:Y:S01]  /*be30*/  IMAD.SHL.U32 R10, R76, 0x20, RZ ;  /* 0x000000204c0a7824 */ /* 0x001fe200078e00ff */
[----:B------:R-:W-:Y:S01]  /*be40*/  CS2R R76, SRZ ;  /* 0x00000000004c7805 */ /* 0x000fe2000001ff00 */
[----:B-1----:R-:W-:Y:S01]  /*be50*/  IMAD.MOV.U32 R11, RZ, RZ, RZ ;  /* 0x000000ffff0b7224 */ /* 0x002fe200078e00ff */
[----:B------:R-:W-:Y:S02]  /*be60*/  STL [R1+0xc08], RZ ;  /* 0x000c08ff01007387 */ /* 0x000fe40000100800 */
[----:B------:R-:W-:-:S02]  /*be70*/  SHF.R.S32.HI R2, RZ, 0x1f, R10 ;  /* 0x0000001fff027819 */ /* 0x000fc4000001140a */
[----:B------:R-:W-:Y:S02]  /*be80*/  STL [R1+0xc0c], RZ ;  /* 0x000c0cff01007387 */ /* 0x000fe40000100800 */
[C---:B------:R-:W-:Y:S01]  /*be90*/  SHF.L.U64.HI R2, R10.reuse, 0x1, R2 ;  /* 0x000000010a027819 */ /* 0x040fe20000010202 */
[----:B------:R-:W-:Y:S01]  /*bea0*/  IMAD.SHL.U32 R10, R10, 0x2, RZ ;  /* 0x000000020a0a7824 */ /* 0x000fe200078e00ff */
[----:B------:R-:W-:Y:S04]  /*beb0*/  STL [R1+0xc10], RZ ;  /* 0x000c10ff01007387 */ /* 0x000fe80000100800 */
        /* <DEDUP_REMOVED lines=763> */
[----:B------:R-:W-:Y:S04]  /*ee70*/  STL [R1], RZ ;  /* 0x000000ff01007387 */ /* 0x000fe80000100800 */
        /* <DEDUP_REMOVED lines=127> */
[----:B------:R0:W-:Y:S04]  /*f670*/  STL [R1+0x13e0], R7 ;  /* 0x0013e00701007387 */ /* 0x0001e80000100800 */
[----:B------:R1:W-:Y:S01]  /*f680*/  STL [R1+0x13fc], R12 ;  /* 0x0013fc0c01007387 */ /* 0x0003e20000100800 */
[----:B0-----:R-:W-:-:S02]  /*f690*/  LOP3.LUT R7, R6, 0x20, RZ, 0x3c, !PT ;  /* 0x0000002006077812 */ /* 0x001fc400078e3cff */
[----:B-1----:R-:W-:-:S03]  /*f6a0*/  LOP3.LUT R12, R6, 0x40, RZ, 0x3c, !PT ;  /* 0x00000040060c7812 */ /* 0x002fc600078e3cff */
[----:B------:R0:W-:Y:S04]  /*f6b0*/  STL [R1+0x13f8], R7 ;  /* 0x0013f80701007387 */ /* 0x0001e80000100800 */
[----:B------:R1:W-:Y:S04]  /*f6c0*/  STL [R1+0x13f4], R13 ;  /* 0x0013f40d01007387 */ /* 0x0003e80000100800 */
[----:B------:R3:W-:Y:S01]  /*f6d0*/  STL [R1+0x13f0], R12 ;  /* 0x0013f00c01007387 */ /* 0x0007e20000100800 */
[C---:B0-----:R-:W-:Y:S02]  /*f6e0*/  LOP3.LUT R7, R6.reuse, 0x50, RZ, 0x3c, !PT ;  /* 0x0000005006077812 */ /* 0x041fe400078e3cff */
[----:B-1----:R-:W-:-:S03]  /*f6f0*/  LOP3.LUT R13, R6, 0x60, RZ, 0x3c, !PT ;  /* 0x00000060060d7812 */ /* 0x002fc600078e3cff */
[----:B------:R0:W-:Y:S01]  /*f700*/  STL [R1+0x13ec], R7 ;  /* 0x0013ec0701007387 */ /* 0x0001e20000100800 */
[----:B---3--:R-:W-:-:S03]  /*f710*/  LOP3.LUT R12, R6, 0x70, RZ, 0x3c, !PT ;  /* 0x00000070060c7812 */ /* 0x008fc600078e3cff */
[----:B------:R1:W-:Y:S04]  /*f720*/  STL [R1+0x13e8], R13 ;  /* 0x0013e80d01007387 */ /* 0x0003e80000100800 */
[----:B------:R1:W-:Y:S01]  /*f730*/  STL [R1+0x13e4], R12 ;  /* 0x0013e40c01007387 */ /* 0x0003e20000100800 */
[----:B0-----:R-:W-:-:S07]  /*f740*/  LOP3.LUT R7, R0, 0x20, RZ, 0x3c, !PT ;  /* 0x0000002000077812 */ /* 0x001fce00078e3cff */
.L_x_1:
[----:B------:R0:W-:Y:S01]  /*f750*/  STL [R1+0x1504], R125 ;  /* 0x0015047d01007387 */ /* 0x0001e20000100800 */
[----:B------:R-:W3:Y:S03]  /*f760*/  LDC R7, c[0x0][0x230] ;  /* 0x00008c00ff077b82 */ /* 0x000ee60000000800 */
[----:B0-----:R-:W4:Y:S04]  /*f770*/  LDL.LU R125, [R1+0x134c] ;  /* 0x00134c00017d7983 */ /* 0x001f280000300800 */
[----:B------:R0:W-:Y:S04]  /*f780*/  STL [R1+0x1500], R126 ;  /* 0x0015007e01007387 */ /* 0x0001e80000100800 */
[----:B0-----:R-:W2:Y:S04]  /*f790*/  LDL.LU R126, [R1+0x1370] ;  /* 0x00137000017e7983 */ /* 0x001ea80000300800 */
[----:B------:R0:W-:Y:S04]  /*f7a0*/  STL [R1+0x14fc], R127 ;  /* 0x0014fc7f01007387 */ /* 0x0001e80000100800 */
[----:B0-----:R-:W4:Y:S04]  /*f7b0*/  LDL.LU R127, [R1+0x1344] ;  /* 0x00134400017f7983 */ /* 0x001f280000300800 */
        /* <DEDUP_REMOVED lines=22> */
[----:B------:R0:W-:Y:S01]  /*f920*/  STL [R1+0x14cc], R139 ;  /* 0x0014cc8b01007387 */ /* 0x0001e20000100800 */
[----:B---3--:R-:W-:-:S03]  /*f930*/  IMAD R7, R11, -0x20, R7 ;  /* 0xffffffe00b077824 */ /* 0x008fc600078e0207 */
[----:B0-----:R-:W3:Y:S04]  /*f940*/  LDL.LU R139, [R1+0x1314] ;  /* 0x00131400018b7983 */ /* 0x001ee80000300800 */
[----:B------:R0:W-:Y:S04]  /*f950*/  STL [R1+0x14c8], R140 ;  /* 0x0014c88c01007387 */ /* 0x0001e80000100800 */
[----:B0-----:R-:W3:Y:S04]  /*f960*/  LDL.LU R140, [R1+0x1338] ;  /* 0x00133800018c7983 */ /* 0x001ee80000300800 */
[----:B------:R0:W-:Y:S04]  /*f970*/  STL [R1+0x14c4], R141 ;  /* 0x0014c48d01007387 */ /* 0x0001e80000100800 */
[----:B0-----:R-:W3:Y:S04]  /*f980*/  LDL.LU R141, [R1+0x130c] ;  /* 0x00130c00018d7983 */ /* 0x001ee80000300800 */
[----:B------:R0:W-:Y:S01]  /*f990*/  STL [R1+0x14c0], R142 ;  /* 0x0014c08e01007387 */ /* 0x0001e20000100800 */
[----:B------:R-:W-:-:S03]  /*f9a0*/  ISETP.GT.AND P0, PT, R7, RZ, PT ;  /* 0x000000ff0700720c */ /* 0x000fc60003f04270 */
[----:B0-----:R-:W3:Y:S04]  /*f9b0*/  LDL.LU R142, [R1+0x1330] ;  /* 0x00133000018e7983 */ /* 0x001ee80000300800 */
[----:B------:R0:W-:Y:S04]  /*f9c0*/  STL [R1+0x14bc], R143 ;  /* 0x0014bc8f01007387 */ /* 0x0001e80000100800 */
        /* <DEDUP_REMOVED lines=9> */
[----:B------:R0:W-:Y:S01]  /*fa60*/  STL [R1+0x14a8], R148 ;  /* 0x0014a89401007387 */ /* 0x0001e20000100800 */
[----:B------:R-:W-:-:S03]  /*fa70*/  PRMT R175, RZ, 0x7610, R175 ;  /* 0x00007610ffaf7816 */ /* 0x000fc600000000af */
[----:B0-----:R-:W3:Y:S04]  /*fa80*/  LDL.LU R148, [R1+0x1318] ;  /* 0x0013180001947983 */ /* 0x001ee80000300800 */
[----:B------:R0:W-:Y:S01]  /*fa90*/  STL [R1+0x14a4], R149 ;  /* 0x0014a49501007387 */ /* 0x0001e20000100800 */
[----:B-1----:R-:W-:Y:S02]  /*faa0*/  @P0 IMAD.MOV.U32 R12, RZ, RZ, R247 ;  /* 0x000000ffff0c0224 */ /* 0x002fe400078e00f7 */
[----:B------:R-:W-:-:S05]  /*fab0*/  @P0 IMAD.MOV.U32 R13, RZ, RZ, R246 ;  /* 0x000000ffff0d0224 */ /* 0x000fca00078e00f6 */
[----:B------:R1:W3:Y:S04]  /*fac0*/  @P0 LDG.E.U16 R175, desc[UR58][R12.64] ;  /* 0x0000003a0caf0981 */ /* 0x0002e8000c1e1500 */
[----:B0-----:R-:W3:Y:S04]  /*fad0*/  LDL.LU R149, [R1+0x12ec] ;  /* 0x0012ec0001957983 */ /* 0x001ee80000300800 */
[----:B------:R0:W-:Y:S04]  /*fae0*/  STL [R1+0x14a0], R150 ;  /* 0x0014a09601007387 */ /* 0x0001e80000100800 */
[----:B0-----:R-:W3:Y:S04]  /*faf0*/  LDL.LU R150, [R1+0x1310] ;  /* 0x0013100001967983 */ /* 0x001ee80000300800 */
[----:B------:R0:W-:Y:S04]  /*fb00*/  STL [R1+0x149c], R151 ;  /* 0x00149c9701007387 */ /* 0x0001e80000100800 */
[----:B0-----:R-:W3:Y:S04]  /*fb10*/  LDL.LU R151, [R1+0x12e4] ;  /* 0x0012e40001977983 */ /* 0x001ee80000300800 */
[----:B-----5:R0:W-:Y:S04]  /*fb20*/  STL [R1+0x1408], R5 ;  /* 0x0014080501007387 */ /* 0x0201e80000100800 */
[----:B0-----:R-:W1:Y:S04]  /*fb30*/  LDL.LU R5, [R1+0x13a4] ;  /* 0x0013a40001057983 */ /* 0x001e680000300800 */
[----:B------:R0:W-:Y:S04]  /*fb40*/  STL [R1+0x1404], R4 ;  /* 0x0014040401007387 */ /* 0x0001e80000100800 */
[----:B0-----:R-:W2:Y:S04]  /*fb50*/  LDL R4, [R1+0x1380] ;  /* 0x0013800001047983 */ /* 0x001ea80000100800 */
[----:B------:R0:W-:Y:S04]  /*fb60*/  STL [R1+0x1400], R3 ;  /* 0x0014000301007387 */ /* 0x0001e80000100800 */
[----:B0-----:R-:W4:Y:S04]  /*fb70*/  LDL R3, [R1+0x139c] ;  /* 0x00139c0001037983 */ /* 0x001f280000100800 */
[----:B------:R0:W-:Y:S04]  /*fb80*/  STL [R1+0x1708], R246 ;  /* 0x001708f601007387 */ /* 0x0001e80000100800 */
[----:B0-----:R-:W3:Y:S04]  /*fb90*/  LDL.LU R246, [R1+0x1384] ;  /* 0x0013840001f67983 */ /* 0x001ee80000300800 */
[----:B------:R-:W2:Y:S01]  /*fba0*/  LDL R13, [R1+0x13a0] ;  /* 0x0013a000010d7983 */ /* 0x000ea20000100800 */
[----:B------:R-:W-:-:S02]  /*fbb0*/  ISETP.GT.AND P1, PT, R7, 0x1, PT ;  /* 0x000000010700780c */ /* 0x000fc40003f24270 */
[----:B------:R-:W-:-:S11]  /*fbc0*/  PRMT R188, RZ, 0x7610, R188 ;  /* 0x00007610ffbc7816 */ /* 0x000fd600000000bc */
[----:B-1----:R-:W-:-:S05]  /*fbd0*/  @P1 IMAD.MOV.U32 R12, RZ, RZ, R5 ;  /* 0x000000ffff0c1224 */ /* 0x002fca00078e0005 */
[----:B--2---:R4:W2:Y:S04]  /*fbe0*/  @P1 LDG.E.U16 R188, desc[UR58][R12.64] ;  /* 0x0000003a0cbc1981 */ /* 0x0048a8000c1e1500 */
[----:B------:R-:W3:Y:S01]  /*fbf0*/  LDL R13, [R1+0x1398] ;  /* 0x00139800010d7983 */ /* 0x000ee20000100800 */
[----:B------:R-:W-:Y:S01]  /*fc00*/  PRMT R187, RZ, 0x7610, R187 ;  /* 0x00007610ffbb7816 */ /* 0x000fe200000000bb */
[----:B----4-:R-:W-:Y:S01]  /*fc10*/  @P1 IMAD.MOV.U32 R12, RZ, RZ, R3 ;  /* 0x000000ffff0c1224 */ /* 0x010fe200078e0003 */
[----:B------:R-:W-:Y:S01]  /*fc20*/  PRMT R174, RZ, 0x7610, R174 ;  /* 0x00007610ffae7816 */ /* 0x000fe200000000ae */
[----:B------:R-:W4:Y:S05]  /*fc30*/  LDL R3, [R1+0x1378] ;  /* 0x0013780001037983 */ /* 0x000f2a0000100800 */
[----:B------:R-:W2:Y:S01]  /*fc40*/  @P0 LDG.E.U16 R174, desc[UR58][R8.64] ;  /* 0x0000003a08ae0981 */ /* 0x000ea2000c1e1500 */
[----:B------:R-:W-:-:S03]  /*fc50*/  ISETP.GT.AND P0, PT, R7, 0x2, PT ;  /* 0x000000020700780c */ /* 0x000fc60003f04270 */
[----:B---3--:R0:W3:Y:S04]  /*fc60*/  @P1 LDG.E.U16 R187, desc[UR58][R12.64] ;  /* 0x0000003a0cbb1981 */ /* 0x0080e8000c1e1500 */
[----:B------:R-:W0:Y:S04]  /*fc70*/  LDL R12, [R1+0x1390] ;  /* 0x00139000010c7983 */ /* 0x000e280000100800 */
[----:B------:R-:W0:Y:S01]  /*fc80*/  LDL R13, [R1+0x1394] ;  /* 0x00139400010d7983 */ /* 0x000e220000100800 */
[----:B------:R-:W-:Y:S02]  /*fc90*/  PRMT R191, RZ, 0x7610, R191 ;  /* 0x00007610ffbf7816 */ /* 0x000fe400000000bf */
[----:B0-----:R-:W-:-:S04]  /*fca0*/  @P0 LOP3.LUT R13, R13, R12, RZ, 0x3c, !PT ;  /* 0x0000000c0d0d0212 */ /* 0x001fc800078e3cff */
[----:B------:R-:W-:-:S04]  /*fcb0*/  @P0 LOP3.LUT R12, R13, R12, RZ, 0x3c, !PT ;  /* 0x0000000c0d0c0212 */ /* 0x000fc800078e3cff */
[----:B------:R-:W-:-:S05]  /*fcc0*/  @P0 LOP3.LUT R13, R13, R12, RZ, 0x3c, !PT ;  /* 0x0000000c0d0d0212 */ /* 0x000fca00078e3cff */
[----:B------:R0:W3:Y:S04]  /*fcd0*/  @P0 LDG.E.U16 R191, desc[UR58][R12.64] ;  /* 0x0000003a0cbf0981 */ /* 0x0000e8000c1e1500 */
[----:B------:R-:W0:Y:S04]  /*fce0*/  LDL R12, [R1+0x1388] ;  /* 0x00138800010c7983 */ /* 0x000e280000100800 */
[----:B------:R-:W0:Y:S01]  /*fcf0*/  LDL R13, [R1+0x138c] ;  /* 0x00138c00010d7983 */ /* 0x000e220000100800 */
[----:B------:R-:W-:Y:S02]  /*fd00*/  ISETP.GT.AND P1, PT, R7, 0x3, PT ;  /* 0x000000030700780c */ /* 0x000fe40003f24270 */
[----:B------:R-:W-:-:S02]  /*fd10*/  PRMT R192, RZ, 0x7610, R192 ;  /* 0x00007610ffc07816 */ /* 0x000fc400000000c0 */
[----:B0-----:R-:W-:-:S04]  /*fd20*/  @P0 LOP3.LUT R13, R13, R12, RZ, 0x3c, !PT ;  /* 0x0000000c0d0d0212 */ /* 0x001fc800078e3cff */
[----:B------:R-:W-:-:S04]  /*fd30*/  @P0 LOP3.LUT R12, R13, R12, RZ, 0x3c, !PT ;  /* 0x0000000c0d0c0212 */ /* 0x000fc800078e3cff */
[----:B------:R-:W-:-:S05]  /*fd40*/  @P0 LOP3.LUT R13, R13, R12, RZ, 0x3c, !PT ;  /* 0x0000000c0d0d0212 */ /* 0x000fca00078e3cff */
[----:B------:R0:W3:Y:S02]  /*fd50*/  @P0 LDG.E.U16 R192, desc[UR58][R12.64] ;  /* 0x0000003a0cc00981 */ /* 0x0000e4000c1e1500 */
[----:B0-----:R-:W-:Y:S02]  /*fd60*/  @P1 IMAD.MOV.U32 R13, RZ, RZ, R4 ;  /* 0x000000ffff0d1224 */ /* 0x001fe400078e0004 */
[----:B------:R-:W2:Y:S01]  /*fd70*/  LDL R4, [R1+0x135c] ;  /* 0x00135c0001047983 */ /* 0x000ea20000100800 */
[----:B------:R-:W-:-:S03]  /*fd80*/  @P1 IMAD.MOV.U32 R12, RZ, RZ, R246 ;  /* 0x000000ffff0c1224 */ /* 0x000fc600078e00f6 */
[----:B------:R0:W-:Y:S04]  /*fd90*/  STL [R1+0x170c], R246 ;  /* 0x00170cf601007387 */ /* 0x0001e80000100800 */
[----:B0-----:R-:W3:Y:S01]  /*fda0*/  LDL.LU R246, [R1+0x137c] ;  /* 0x00137c0001f67983 */ /* 0x001ee20000300800 */
[----:B------:R-:W-:Y:S02]  /*fdb0*/  PRMT R195, RZ, 0x7610, R195 ;  /* 0x00007610ffc37816 */ /* 0x000fe400000000c3 */
[----:B------:R-:W-:-:S04]  /*fdc0*/  PRMT R196, RZ, 0x7610, R196 ;  /* 0x00007610ffc47816 */ /* 0x000fc800000000c4 */
[----:B------:R4:W2:Y:S02]  /*fdd0*/  @P1 LDG.E.U16 R195, desc[UR58][R12.64] ;  /* 0x0000003a0cc31981 */ /* 0x0008a4000c1e1500 */
[----:B----4-:R-:W-:Y:S01]  /*fde0*/  @P1 IMAD.MOV.U32 R13, RZ, RZ, R3 ;  /* 0x000000ffff0d1224 */ /* 0x010fe200078e0003 */
[----:B------:R-:W-:Y:S01]  /*fdf0*/  ISETP.GT.AND P0, PT, R7, 0x4, PT ;  /* 0x000000040700780c */ /* 0x000fe20003f04270 */
[----:B------:R-:W4:Y:S01]  /*fe00*/  LDL R3, [R1+0x1354] ;  /* 0x0013540001037983 */ /* 0x000f220000100800 */
[----:B---3--:R-:W-:-:S05]  /*fe10*/  @P1 IMAD.MOV.U32 R12, RZ, RZ, R246 ;  /* 0x000000ffff0c1224 */ /* 0x008fca00078e00f6 */
[----:B------:R0:W3:Y:S04]  /*fe20*/  @P1 LDG.E.U16 R196, desc[UR58][R12.64] ;  /* 0x0000003a0cc41981 */ /* 0x0000e8000c1e1500 */
[----:B------:R-:W0:Y:S01]  /*fe30*/  LDL R13, [R1+0x1374] ;  /* 0x00137400010d7983 */ /* 0x000e220000100800 */
[----:B------:R-:W-:Y:S01]  /*fe40*/  PRMT R200, RZ, 0x7610, R200 ;  /* 0x00007610ffc87816 */ /* 0x000fe200000000c8 */
[----:B0-----:R-:W-:Y:S02]  /*fe50*/  @P0 IMAD.MOV.U32 R12, RZ, RZ, R13 ;  /* 0x000000ffff0c0224 */ /* 0x001fe400078e000d */
[----:B------:R-:W-:-:S05]  /*fe60*/  @P0 IMAD.MOV.U32 R13, RZ, RZ, R126 ;  /* 0x000000ffff0d0224 */ /* 0x000fca00078e007e */
[----:B------:R0:W3:Y:S04]  /*fe70*/  @P0 LDG.E.U16 R200, desc[UR58][R12.64] ;  /* 0x0000003a0cc80981 */ /* 0x0000e8000c1e1500 */
[----:B------:R-:W0:Y:S01]  /*fe80*/  LDL R13, [R1+0x136c] ;  /* 0x00136c00010d7983 */ /* 0x000e220000100800 */
[----:B------:R-:W-:Y:S02]  /*fe90*/  PRMT R201, RZ, 0x7610, R201 ;  /* 0x00007610ffc97816 */ /* 0x000fe400000000c9 */
[----:B------:R-:W-:Y:S01]  /*fea0*/  ISETP.GT.AND P1, PT, R7, 0x5, PT ;  /* 0x000000050700780c */ /* 0x000fe20003f24270 */
[----:B0-----:R-:W-:Y:S02]  /*feb0*/  @P0 IMAD.MOV.U32 R12, RZ, RZ, R13 ;  /* 0x000000ffff0c0224 */ /* 0x001fe400078e000d */
[----:B------:R-:W-:-:S05]  /*fec0*/  @P0 IMAD.MOV.U32 R13, RZ, RZ, R128 ;  /* 0x000000ffff0d0224 */ /* 0x000fca00078e0080 */
[----:B------:R0:W3:Y:S04]  /*fed0*/  @P0 LDG.E.U16 R201, desc[UR58][R12.64] ;  /* 0x0000003a0cc90981 */ /* 0x0000e8000c1e1500 */
[----:B------:R-:W0:Y:S01]  /*fee0*/  LDL R13, [R1+0x1364] ;  /* 0x00136400010d7983 */ /* 0x000e220000100800 */
[----:B------:R-:W-:Y:S02]  /*fef0*/  PRMT R204, RZ, 0x7610, R204 ;  /* 0x00007610ffcc7816 */ /* 0x000fe400000000cc */
[----:B------:R-:W-:Y:S02]  /*ff00*/  ISETP.GT.AND P0, PT, R7, 0x6, PT ;  /* 0x000000060700780c */ /* 0x000fe40003f04270 */
[----:B------:R-:W-:Y:S02]  /*ff10*/  PRMT R205, RZ, 0x7610, R205 ;  /* 0x00007610ffcd7816 */ /* 0x000fe400000000cd */
[----:B------:R-:W-:-:S02]  /*ff20*/  PRMT R213, RZ, 0x7610, R213 ;  /* 0x00007610ffd57816 */ /* 0x000fc400000000d5 */
[----:B------:R-:W-:Y:S02]  /*ff30*/  PRMT R214, RZ, 0x7610, R214 ;  /* 0x00007610ffd67816 */ /* 0x000fe400000000d6 */
[----:B------:R-:W-:Y:S02]  /*ff40*/  PRMT R243, RZ, 0x7610, R243 ;  /* 0x00007610fff37816 */ /* 0x000fe400000000f3 */
[----:B------:R-:W-:Y:S02]  /*ff50*/  PRMT R244, RZ, 0x7610, R244 ;  /* 0x00007610fff47816 */ /* 0x000fe400000000f4 */
[----:B------:R-:W-:Y:S01]  /*ff60*/  PRMT R160, RZ, 0x7610, R160 ;  /* 0x00007610ffa07816 */ /* 0x000fe200000000a0 */
[----:B0-----:R-:W-:Y:S02]  /*ff70*/  @P1 IMAD.MOV.U32 R12, RZ, RZ, R13 ;  /* 0x000000ffff0c1224 */ /* 0x001fe400078e000d */
[----:B------:R-:W-:-:S05]  /*ff80*/  @P1 IMAD.MOV.U32 R13, RZ, RZ, R130 ;  /* 0x000000ffff0d1224 */ /* 0x000fca00078e0082 */
[----:B------:R2:W3:Y:S02]  /*ff90*/  @P1 LDG.E.U16 R204, desc[UR58][R12.64] ;  /* 0x0000003a0ccc1981 */ /* 0x0004e4000c1e1500 */
[----:B--2---:R-:W-:Y:S02]  /*ffa0*/  @P1 IMAD.MOV.U32 R12, RZ, RZ, R4 ;  /* 0x000000ffff0c1224 */ /* 0x004fe400078e0004 */
[----:B------:R-:W-:-:S05]  /*ffb0*/  @P1 IMAD.MOV.U32 R13, RZ, RZ, R132 ;  /* 0x000000ffff0d1224 */ /* 0x000fca00078e0084 */
[----:B------:R4:W2:Y:S02]  /*ffc0*/  @P1 LDG.E.U16 R205, desc[UR58][R12.64] ;  /* 0x0000003a0ccd1981 */ /* 0x0008a4000c1e1500 */
[----:B----4-:R-:W-:Y:S02]  /*ffd0*/  @P0 IMAD.MOV.U32 R12, RZ, RZ, R3 ;  /* 0x000000ffff0c0224 */ /* 0x010fe400078e0003 */
[----:B------:R-:W4:Y:S04]  /*ffe0*/  LDL R3, [R1+0x12e0] ;  /* 0x0012e00001037983 */ /* 0x000f280000100800 */
[----:B------:R-:W3:Y:S01]  /*fff0*/  LDL.LU R4, [R1+0x1308] ;  /* 0x0013080001047983 */ /* 0x000ee20000300800 */
[----:B------:R-:W-:Y:S01]  /*10000*/  @P0 IMAD.MOV.U32 R13, RZ, RZ, R134 ;  /* 0x000000ffff0d0224 */ /* 0x000fe200078e0086 */
[----:B------:R-:W-:-:S04]  /*10010*/  ISETP.GT.AND P1, PT, R7, 0x7, PT ;  /* 0x000000070700780c */ /* 0x000fc80003f24270 */
[----:B------:R0:W2:Y:S02]  /*10020*/  @P0 LDG.E.U16 R213, desc[UR58][R12.64] ;  /* 0x0000003a0cd50981 */ /* 0x0000a4000c1e1500 */
[----:B0-----:R-:W-:Y:S02]  /*10030*/  @P0 IMAD.MOV.U32 R12, RZ, RZ, R125 ;  /* 0x000000ffff0c0224 */ /* 0x001fe400078e007d */
[----:B------:R-:W-:-:S05]  /*10040*/  @P0 IMAD.MOV.U32 R13, RZ, RZ, R136 ;  /* 0x000000ffff0d0224 */ /* 0x000fca00078e0088 */
[----:B------:R0:W2:Y:S01]  /*10050*/  @P0 LDG.E.U16 R214, desc[UR58][R12.64] ;  /* 0x0000003a0cd60981 */ /* 0x0000a2000c1e1500 */
[----:B------:R-:W-:Y:S01]  /*10060*/  ISETP.GT.AND P0, PT, R7, 0x8, PT ;  /* 0x000000080700780c */ /* 0x000fe20003f04270 */
[----:B0-----:R-:W-:Y:S02]  /*10070*/  @P1 IMAD.MOV.U32 R12, RZ, RZ, R127 ;  /* 0x000000ffff0c1224 */ /* 0x001fe400078e007f */
[----:B------:R-:W-:-:S05]  /*10080*/  @P1 IMAD.MOV.U32 R13, RZ, RZ, R138 ;  /* 0x000000ffff0d1224 */ /* 0x000fca00078e008a */
[----:B------:R0:W2:Y:S02]  /*10090*/  @P1 LDG.E.U16 R243, desc[UR58][R12.64] ;  /* 0x0000003a0cf31981 */ /* 0x0000a4000c1e1500 */
[----:B0-----:R-:W-:Y:S02]  /*100a0*/  @P1 IMAD.MOV.U32 R12, RZ, RZ, R129 ;  /* 0x000000ffff0c1224 */ /* 0x001fe400078e0081 */
[----:B------:R-:W-:-:S05]  /*100b0*/  @P1 IMAD.MOV.U32 R13, RZ, RZ, R140 ;  /* 0x000000ffff0d1224 */ /* 0x000fca00078e008c */
[----:B------:R0:W2:Y:S01]  /*100c0*/  @P1 LDG.E.U16 R244, desc[UR58][R12.64] ;  /* 0x0000003a0cf41981 */ /* 0x0000a2000c1e1500 */
[----:B------:R-:W-:Y:S02]  /*100d0*/  ISETP.GT.AND P1, PT, R7, 0x9, PT ;  /* 0x000000090700780c */ /* 0x000fe40003f24270 */
[----:B------:R-:W-:Y:S01]  /*100e0*/  PRMT R159, RZ, 0x7610, R159 ;  /* 0x00007610ff9f7816 */ /* 0x000fe2000000009f */
[----:B0-----:R-:W-:Y:S02]  /*100f0*/  @P0 IMAD.MOV.U32 R12, RZ, RZ, R131 ;  /* 0x000000ffff0c0224 */ /* 0x001fe400078e0083 */
[----:B------:R-:W-:-:S05]  /*10100*/  @P0 IMAD.MOV.U32 R13, RZ, RZ, R142 ;  /* 0x000000ffff0d0224 */ /* 0x000fca00078e008e */
[----:B------:R0:W2:Y:S01]  /*10110*/  @P0 LDG.E.U16 R160, desc[UR58][R12.64] ;  /* 0x0000003a0ca00981 */ /* 0x0000a2000c1e1500 */
[----:B------:R-:W-:Y:S01]  /*10120*/  PRMT R167, RZ, 0x7610, R167 ;  /* 0x00007610ffa77816 */ /* 0x000fe200000000a7 */
        /* <DEDUP_REMOVED lines=12> */
[----:B------:R-:W-:Y:S01]  /*101f0*/  PRMT R172, RZ, 0x7610, R172 ;  /* 0x00007610ffac7816 */ /* 0x000fe200000000ac */
[----:B0-----:R-:W-:Y:S02]  /*10200*/  @P0 IMAD.MOV.U32 R12, RZ, RZ, R139 ;  /* 0x000000ffff0c0224 */ /* 0x001fe400078e008b */
[----:B------:R-:W-:-:S05]  /*10210*/  @P0 IMAD.MOV.U32 R13, RZ, RZ, R150 ;  /* 0x000000ffff0d0224 */ /* 0x000fca00078e0096 */
[----:B------:R0:W2:Y:S02]  /*10220*/  @P0 LDG.E.U16 R173, desc[UR58][R12.64] ;  /* 0x0000003a0cad0981 */ /* 0x0000a4000c1e1500 */
[----:B0-----:R-:W-:Y:S02]  /*10230*/  @P0 IMAD.MOV.U32 R12, RZ, RZ, R141 ;  /* 0x000000ffff0c0224 */ /* 0x001fe400078e008d */
[----:B---3--:R-:W-:-:S05]  /*10240*/  @P0 IMAD.MOV.U32 R13, RZ, RZ, R4 ;  /* 0x000000ffff0d0224 */ /* 0x008fca00078e0004 */
[----:B------:R0:W3:Y:S04]  /*10250*/  @P0 LDG.E.U16 R172, desc[UR58][R12.64] ;  /* 0x0000003a0cac0981 */ /* 0x0000e8000c1e1500 */
[----:B------:R-:W4:Y:S01]  /*10260*/  LDL R13, [R1+0x1300] ;  /* 0x00130000010d7983 */ /* 0x000f220000100800 */
[----:B------:R-:W-:Y:S02]  /*10270*/  ISETP.GT.AND P1, PT, R7, 0xb, PT ;  /* 0x0000000b0700780c */ /* 0x000fe40003f24270 */
[----:B------:R-:W-:-:S11]  /*10280*/  PRMT R184, RZ, 0x7610, R184 ;  /* 0x00007610ffb87816 */ /* 0x000fd600000000b8 */
[----:B0-----:R-:W-:-:S05]  /*10290*/  @P1 IMAD.MOV.U32 R12, RZ, RZ, R143 ;  /* 0x000000ffff0c1224 */ /* 0x001fca00078e008f */
[----:B----4-:R0:W4:Y:S04]  /*102a0*/  @P1 LDG.E.U16 R184, desc[UR58][R12.64] ;  /* 0x0000003a0cb81981 */ /* 0x010128000c1e1500 */
[----:B------:R-:W2:Y:S01]  /*102b0*/  LDL R13, [R1+0x12f8] ;  /* 0x0012f800010d7983 */ /* 0x000ea20000100800 */
[----:B------:R-:W-:Y:S01]  /*102c0*/  PRMT R183, RZ, 0x7610, R183 ;  /* 0x00007610ffb77816 */ /* 0x000fe200000000b7 */
[----:B0-----:R-:W-:Y:S01]  /*102d0*/  @P1 IMAD.MOV.U32 R12, RZ, RZ, R145 ;  /* 0x000000ffff0c1224 */ /* 0x001fe200078e0091 */
[C---:B------:R-:W-:Y:S02]  /*102e0*/  ISETP.GT.AND P0, PT, R7.reuse, 0xc, PT ;  /* 0x0000000c0700780c */ /* 0x040fe40003f04270 */
[----:B------:R-:W-:Y:S02]  /*102f0*/  PRMT R194, RZ, 0x7610, R194 ;  /* 0x00007610ffc27816 */ /* 0x000fe400000000c2 */
[----:B--2---:R0:W2:Y:S04]  /*10300*/  @P1 LDG.E.U16 R183, desc[UR58][R12.64] ;  /* 0x0000003a0cb71981 */ /* 0x0040a8000c1e1500 */
[----:B------:R-:W3:Y:S05]  /*10310*/  LDL R13, [R1+0x12f0] ;  /* 0x0012f000010d7983 */ /* 0x000eea0000100800 */
[----:B0-----:R-:W-:Y:S01]  /*10320*/  @P0 IMAD.MOV.U32 R12, RZ, RZ, R147 ;  /* 0x000000ffff0c0224 */ /* 0x001fe200078e0093 */
[----:B------:R-:W-:-:S02]  /*10330*/  ISETP.GT.AND P1, PT, R7, 0xd, PT ;  /* 0x0000000d0700780c */ /* 0x000fc40003f24270 */
[----:B------:R-:W-:Y:S02]  /*10340*/  PRMT R193, RZ, 0x7610, R193 ;  /* 0x00007610ffc17816 */ /* 0x000fe400000000c1 */
[----:B---3--:R0:W3:Y:S04]  /*10350*/  @P0 LDG.E.U16 R194, desc[UR58][R12.64] ;  /* 0x0000003a0cc20981 */ /* 0x0080e8000c1e1500 */
[----:B------:R-:W4:Y:S01]  /*10360*/  LDL R13, [R1+0x12e8] ;  /* 0x0012e800010d7983 */ /* 0x000f220000100800 */
[----:B0-----:R-:W-:-:S05]  /*10370*/  @P0 IMAD.MOV.U32 R12, RZ, RZ, R149 ;  /* 0x000000ffff0c0224 */ /* 0x001fca00078e0095 */
[----:B----4-:R0:W4:Y:S02]  /*10380*/  @P0 LDG.E.U16 R193, desc[UR58][R12.64] ;  /* 0x0000003a0cc10981 */ /* 0x010124000c1e1500 */
[----:B0-----:R-:W-:Y:S02]  /*10390*/  @P1 IMAD.MOV.U32 R13, RZ, RZ, R3 ;  /* 0x000000ffff0d1224 */ /* 0x001fe400078e0003 */
[----:B------:R-:W2:Y:S01]  /*103a0*/  LDL R3, [R1+0x12b4] ;  /* 0x0012b40001037983 */ /* 0x000ea20000100800 */
[----:B------:R-:W-:-:S03]  /*103b0*/  @P1 IMAD.MOV.U32 R12, RZ, RZ, R151 ;  /* 0x000000ffff0c1224 */ /* 0x000fc600078e0097 */
[----:B------:R0:W-:Y:S04]  /*103c0*/  STL.64 [R1+0x1700], R150 ;  /* 0x0017009601007387 */ /* 0x0001e80000100a00 */
[----:B0-----:R-:W3:Y:S04]  /*103d0*/  LDL R150, [R1+0x12bc] ;  /* 0x0012bc0001967983 */ /* 0x001ee80000100800 */
[----:B------:R-:W4:Y:S04]  /*103e0*/  LDL R151, [R1+0x12b0] ;  /* 0x0012b00001977983 */ /* 0x000f280000100800 */
[----:B------:R0:W-:Y:S04]  /*103f0*/  STL.64 [R1+0x16f8], R148 ;  /* 0x0016f89401007387 */ /* 0x0001e80000100a00 */
[----:B0-----:R-:W2:Y:S04]  /*10400*/  LDL R148, [R1+0x12c4] ;  /* 0x0012c40001947983 */ /* 0x001ea80000100800 */
[----:B------:R-:W4:Y:S04]  /*10410*/  LDL R149, [R1+0x12b8] ;  /* 0x0012b80001957983 */ /* 0x000f280000100800 */
        /* <DEDUP_REMOVED lines=11> */
[----:B------:R-:W-:Y:S04]  /*104d0*/  STL.64 [R1+0x16d0], R138 ;  /* 0x0016d08a01007387 */ /* 0x000fe80000100a00 */
        /* <DEDUP_REMOVED lines=53> */
[----:B------:R0:W-:Y:S04]  /*10830*/  STL.64 [R1+0x1520], R30 ;  /* 0x0015201e01007387 */ /* 0x0001e80000100a00 */
[----:B------:R-:W-:Y:S04]  /*10840*/  STL.64 [R1+0x1518], R28 ;  /* 0x0015181c01007387 */ /* 0x000fe80000100a00 */
[----:B------:R1:W-:Y:S04]  /*10850*/  STL.64 [R1+0x1510], R26 ;  /* 0x0015101a01007387 */ /* 0x0003e80000100a00 */
[----:B------:R1:W-:Y:S04]  /*10860*/  STL.64 [R1+0x1508], R24 ;  /* 0x0015081801007387 */ /* 0x0003e80000100a00 */
[----:B0-----:R-:W4:Y:S04]  /*10870*/  LDL R30, [R1+0x12a8] ;  /* 0x0012a800011e7983 */ /* 0x001f280000100800 */
[----:B-1----:R-:W4:Y:S04]  /*10880*/  LDL R26, [R1+0x12ac] ;  /* 0x0012ac00011a7983 */ /* 0x002f280000100800 */
[----:B------:R-:W4:Y:S04]  /*10890*/  LDL R34, [R1+0x1230] ;  /* 0x0012300001227983 */ /* 0x000f280000100800 */
[----:B------:R-:W4:Y:S04]  /*108a0*/  LDL R33, [R1+0x1234] ;  /* 0x0012340001217983 */ /* 0x000f280000100800 */
[----:B------:R-:W4:Y:S04]  /*108b0*/  LDL R29, [R1+0x1228] ;  /* 0x00122800011d7983 */ /* 0x000f280000100800 */
[----:B------:R-:W4:Y:S01]  /*108c0*/  LDL R25, [R1+0x122c] ;  /* 0x00122c0001197983 */ /* 0x000f220000100800 */
[----:B------:R-:W-:-:S02]  /*108d0*/  PRMT R197, RZ, 0x7610, R197 ;  /* 0x00007610ffc57816 */ /* 0x000fc400000000c5 */
[----:B------:R-:W-:Y:S01]  /*108e0*/  ISETP.GT.AND P0, PT, R7, 0xe, PT ;  /* 0x0000000e0700780c */ /* 0x000fe20003f04270 */
[----:B------:R-:W4:Y:S04]  /*108f0*/  LDL R32, [R1+0x12a0] ;  /* 0x0012a00001207983 */ /* 0x000f280000100800 */
[----:B------:R-:W4:Y:S01]  /*10900*/  LDL R31, [R1+0x12a4] ;  /* 0x0012a400011f7983 */ /* 0x000f220000100800 */
[----:B------:R-:W-:-:S03]  /*10910*/  PRMT R198, RZ, 0x7610, R198 ;  /* 0x00007610ffc67816 */ /* 0x000fc600000000c6 */
[----:B------:R3:W4:Y:S04]  /*10920*/  @P1 LDG.E.U16 R197, desc[UR58][R12.64] ;  /* 0x0000003a0cc51981 */ /* 0x000728000c1e1500 */
[----:B------:R-:W4:Y:S04]  /*10930*/  LDL R28, [R1+0x1298] ;  /* 0x00129800011c7983 */ /* 0x000f280000100800 */
[----:B------:R-:W4:Y:S01]  /*10940*/  LDL R27, [R1+0x129c] ;  /* 0x00129c00011b7983 */ /* 0x000f220000100800 */
[----:B---3--:R-:W-:Y:S01]  /*10950*/  @P1 IMAD.MOV.U32 R12, RZ, RZ, R142 ;  /* 0x000000ffff0c1224 */ /* 0x008fe200078e008e */
[----:B------:R-:W-:-:S02]  /*10960*/  PRMT R202, RZ, 0x7610, R202 ;  /* 0x00007610ffca7816 */ /* 0x000fc400000000ca */
[----:B------:R-:W3:Y:S01]  /*10970*/  LDL R24, [R1+0x1290] ;  /* 0x0012900001187983 */ /* 0x000ee20000100800 */
[----:B------:R-:W-:Y:S02]  /*10980*/  PRMT R203, RZ, 0x7610, R203 ;  /* 0x00007610ffcb7816 */ /* 0x000fe400000000cb */
[----:B------:R-:W-:Y:S01]  /*10990*/  PRMT R241, RZ, 0x7610, R241 ;  /* 0x00007610fff17816 */ /* 0x000fe200000000f1 */
[----:B------:R-:W3:Y:S01]  /*109a0*/  LDL R36, [R1+0x1218] ;  /* 0x0012180001247983 */ /* 0x000ee20000100800 */
[----:B------:R-:W-:Y:S02]  /*109b0*/  PRMT R242, RZ, 0x7610, R242 ;  /* 0x00007610fff27816 */ /* 0x000fe400000000f2 */
[----:B------:R-:W-:Y:S01]  /*109c0*/  PRMT R17, RZ, 0x7610, R17 ;  /* 0x00007610ff117816 */ /* 0x000fe20000000011 */
[----:B------:R-:W3:Y:S01]  /*109d0*/  LDL R35, [R1+0x121c] ;  /* 0x00121c0001237983 */ /* 0x000ee20000100800 */
[----:B------:R-:W-:Y:S02]  /*109e0*/  PRMT R16, RZ, 0x7610, R16 ;  /* 0x00007610ff107816 */ /* 0x000fe40000000010 */
[----:B------:R-:W-:Y:S01]  /*109f0*/  PRMT R15, RZ, 0x7610, R15 ;  /* 0x00007610ff0f7816 */ /* 0x000fe2000000000f */
[----:B------:R-:W3:Y:S01]  /*10a00*/  LDL R38, [R1+0x1238] ;  /* 0x0012380001267983 */ /* 0x000ee20000100800 */
[----:B------:R-:W-:-:S02]  /*10a10*/  PRMT R14, RZ, 0x7610, R14 ;  /* 0x00007610ff0e7816 */ /* 0x000fc4000000000e */
[----:B------:R-:W-:Y:S01]  /*10a20*/  PRMT R153, RZ, 0x7610, R153 ;  /* 0x00007610ff997816 */ /* 0x000fe20000000099 */
[----:B------:R-:W3:Y:S01]  /*10a30*/  LDL R37, [R1+0x123c] ;  /* 0x00123c0001257983 */ /* 0x000ee20000100800 */
[----:B--2---:R-:W-:-:S05]  /*10a40*/  @P1 IMAD.MOV.U32 R13, RZ, RZ, R141 ;  /* 0x000000ffff0d1224 */ /* 0x004fca00078e008d */
[----:B------:R0:W2:Y:S01]  /*10a50*/  @P1 LDG.E.U16 R198, desc[UR58][R12.64] ;  /* 0x0000003a0cc61981 */ /* 0x0000a2000c1e1500 */
[----:B------:R-:W-:Y:S01]  /*10a60*/  ISETP.GT.AND P1, PT, R7, 0xf, PT ;  /* 0x0000000f0700780c */ /* 0x000fe20003f24270 */
[----:B0-----:R-:W-:Y:S02]  /*10a70*/  @P0 IMAD.MOV.U32 R12, RZ, RZ, R144 ;  /* 0x000000ffff0c0224 */ /* 0x001fe400078e0090 */
[----:B----4-:R-:W-:-:S05]  /*10a80*/  @P0 IMAD.MOV.U32 R13, RZ, RZ, R143 ;  /* 0x000000ffff0d0224 */ /* 0x010fca00078e008f */
[----:B------:R0:W4:Y:S02]  /*10a90*/  @P0 LDG.E.U16 R202, desc[UR58][R12.64] ;  /* 0x0000003a0cca0981 */ /* 0x000124000c1e1500 */
[----:B0-----:R-:W-:Y:S02]  /*10aa0*/  @P0 IMAD.MOV.U32 R12, RZ, RZ, R146 ;  /* 0x000000ffff0c0224 */ /* 0x001fe400078e0092 */
[----:B------:R-:W-:-:S05]  /*10ab0*/  @P0 IMAD.MOV.U32 R13, RZ, RZ, R145 ;  /* 0x000000ffff0d0224 */ /* 0x000fca00078e0091 */
[----:B------:R0:W4:Y:S01]  /*10ac0*/  @P0 LDG.E.U16 R203, desc[UR58][R12.64] ;  /* 0x0000003a0ccb0981 */ /* 0x000122000c1e1500 */
[----:B------:R-:W-:Y:S01]  /*10ad0*/  ISETP.GT.AND P0, PT, R7, 0x10, PT ;  /* 0x000000100700780c */ /* 0x000fe20003f04270 */
[----:B0-----:R-:W-:Y:S02]  /*10ae0*/  @P1 IMAD.MOV.U32 R12, RZ, RZ, R148 ;  /* 0x000000ffff0c1224 */ /* 0x001fe400078e0094 */
[----:B------:R-:W-:-:S05]  /*10af0*/  @P1 IMAD.MOV.U32 R13, RZ, RZ, R147 ;  /* 0x000000ffff0d1224 */ /* 0x000fca00078e0093 */
[----:B------:R0:W4:Y:S02]  /*10b00*/  @P1 LDG.E.U16 R241, desc[UR58][R12.64] ;  /* 0x0000003a0cf11981 */ /* 0x000124000c1e1500 */
[----:B0-----:R-:W-:Y:S02]  /*10b10*/  @P1 IMAD.MOV.U32 R12, RZ, RZ, R150 ;  /* 0x000000ffff0c1224 */ /* 0x001fe400078e0096 */
[----:B------:R-:W-:-:S05]  /*10b20*/  @P1 IMAD.MOV.U32 R13, RZ, RZ, R149 ;  /* 0x000000ffff0d1224 */ /* 0x000fca00078e0095 */
[----:B------:R0:W4:Y:S02]  /*10b30*/  @P1 LDG.E.U16 R242, desc[UR58][R12.64] ;  /* 0x0000003a0cf21981 */ /* 0x000124000c1e1500 */
[----:B0-----:R-:W-:Y:S02]  /*10b40*/  @P0 IMAD.MOV.U32 R12, RZ, RZ, R3 ;  /* 0x000000ffff0c0224 */ /* 0x001fe400078e0003 */
[----:B------:R-:W2:Y:S01]  /*10b50*/  LDL R3, [R1+0x1294] ;  /* 0x0012940001037983 */ /* 0x000ea20000100800 */
[----:B------:R-:W-:Y:S01]  /*10b60*/  @P0 IMAD.MOV.U32 R13, RZ, RZ, R151 ;  /* 0x000000ffff0d0224 */ /* 0x000fe200078e0097 */
[----:B------:R-:W-:-:S04]  /*10b70*/  ISETP.GT.AND P1, PT, R7, 0x18, PT ;  /* 0x000000180700780c */ /* 0x000fc80003f24270 */
[----:B------:R0:W4:Y:S01]  /*10b80*/  @P0 LDG.E.U16 R17, desc[UR58][R12.64] ;  /* 0x0000003a0c110981 */ /* 0x000122000c1e1500 */
[----:B------:R-:W-:Y:S01]  /*10b90*/  PRMT R152, RZ, 0x7610, R152 ;  /* 0x00007610ff987816 */ /* 0x000fe20000000098 */
[----:B0-----:R-:W-:Y:S02]  /*10ba0*/  @P0 IMAD.MOV.U32 R13, RZ, RZ, R30 ;  /* 0x000000ffff0d0224 */ /* 0x001fe400078e001e */
[----:B------:R-:W4:Y:S01]  /*10bb0*/  LDL R30, [R1+0x1288] ;  /* 0x00128800011e7983 */ /* 0x000f220000100800 */
[----:B------:R-:W-:-:S03]  /*10bc0*/  @P0 IMAD.MOV.U32 R12, RZ, RZ, R26 ;  /* 0x000000ffff0c0224 */ /* 0x000fc600078e001a */
[----:B------:R-:W4:Y:S04]  /*10bd0*/  LDL R26, [R1+0x128c] ;  /* 0x00128c00011a7983 */ /* 0x000f280000100800 */
[----:B------:R0:W4:Y:S01]  /*10be0*/  @P0 LDG.E.U16 R16, desc[UR58][R12.64] ;  /* 0x0000003a0c100981 */ /* 0x000122000c1e1500 */
[----:B------:R-:W-:Y:S01]  /*10bf0*/  ISETP.GT.AND P0, PT, R7, 0x11, PT ;  /* 0x000000110700780c */ /* 0x000fe20003f04270 */
[----:B0-----:R-:W-:Y:S02]  /*10c00*/  @P1 IMAD.MOV.U32 R12, RZ, RZ, R33 ;  /* 0x000000ffff0c1224 */ /* 0x001fe400078e0021 */
[----:B------:R-:W-:Y:S01]  /*10c10*/  @P1 IMAD.MOV.U32 R13, RZ, RZ, R34 ;  /* 0x000000ffff0d1224 */ /* 0x000fe200078e0022 */
[----:B------:R-:W4:Y:S04]  /*10c20*/  LDL R33, [R1+0x1284] ;  /* 0x0012840001217983 */ /* 0x000f280000100800 */
[----:B------:R-:W4:Y:S04]  /*10c30*/  LDL R34, [R1+0x1280] ;  /* 0x0012800001227983 */ /* 0x000f280000100800 */
[----:B------:R0:W4:Y:S02]  /*10c40*/  @P1 LDG.E.U16 R15, desc[UR58][R12.64] ;  /* 0x0000003a0c0f1981 */ /* 0x000124000c1e1500 */
[----:B0-----:R-:W-:-:S02]  /*10c50*/  @P1 IMAD.MOV.U32 R12, RZ, RZ, R25 ;  /* 0x000000ffff0c1224 */ /* 0x001fc400078e0019 */
[----:B------:R-:W-:Y:S01]  /*10c60*/  @P1 IMAD.MOV.U32 R13, RZ, RZ, R29 ;  /* 0x000000ffff0d1224 */ /* 0x000fe200078e001d */
[----:B------:R-:W4:Y:S04]  /*10c70*/  LDL R25, [R1+0x1224] ;  /* 0x0012240001197983 */ /* 0x000f280000100800 */
[----:B------:R-:W4:Y:S04]  /*10c80*/  LDL R29, [R1+0x1220] ;  /* 0x00122000011d7983 */ /* 0x000f280000100800 */
[----:B------:R0:W4:Y:S01]  /*10c90*/  @P1 LDG.E.U16 R14, desc[UR58][R12.64] ;  /* 0x0000003a0c0e1981 */ /* 0x000122000c1e1500 */
[----:B------:R-:W-:Y:S01]  /*10ca0*/  ISETP.GT.AND P1, PT, R7, 0x12, PT ;  /* 0x000000120700780c */ /* 0x000fe20003f24270 */
[----:B0-----:R-:W-:-:S02]  /*10cb0*/  @P0 IMAD.MOV.U32 R12, RZ, RZ, R31 ;  /* 0x000000ffff0c0224 */ /* 0x001fc400078e001f */
[----:B------:R-:W-:Y:S01]  /*10cc0*/  @P0 IMAD.MOV.U32 R13, RZ, RZ, R32 ;  /* 0x000000ffff0d0224 */ /* 0x000fe200078e0020 */
[----:B------:R-:W-:Y:S01]  /*10cd0*/  PRMT R157, RZ, 0x7610, R157 ;  /* 0x00007610ff9d7816 */ /* 0x000fe2000000009d */
[----:B------:R-:W4:Y:S04]  /*10ce0*/  LDL R31, [R1+0x126c] ;  /* 0x00126c00011f7983 */ /* 0x000f280000100800 */
[----:B------:R0:W4:Y:S01]  /*10cf0*/  @P0 LDG.E.U16 R153, desc[UR58][R12.64] ;  /* 0x0000003a0c990981 */ /* 0x000122000c1e1500 */
[----:B------:R-:W-:-:S03]  /*10d00*/  PRMT R156, RZ, 0x7610, R156 ;  /* 0x00007610ff9c7816 */ /* 0x000fc6000000009c */
[----:B------:R-:W4:Y:S01]  /*10d10*/  LDL R32, [R1+0x1268] ;  /* 0x0012680001207983 */ /* 0x000f220000100800 */
[----:B0-----:R-:W-:Y:S02]  /*10d20*/  @P0 IMAD.MOV.U32 R12, RZ, RZ, R27 ;  /* 0x000000ffff0c0224 */ /* 0x001fe400078e001b */
[----:B------:R-:W-:Y:S01]  /*10d30*/  @P0 IMAD.MOV.U32 R13, RZ, RZ, R28 ;  /* 0x000000ffff0d0224 */ /* 0x000fe200078e001c */
[----:B------:R-:W4:Y:S04]  /*10d40*/  LDL R27, [R1+0x127c] ;  /* 0x00127c00011b7983 */ /* 0x000f280000100800 */
[----:B------:R-:W4:Y:S04]  /*10d50*/  LDL R28, [R1+0x1278] ;  /* 0x00127800011c7983 */ /* 0x000f280000100800 */
[----:B------:R3:W4:Y:S02]  /*10d60*/  @P0 LDG.E.U16 R152, desc[UR58][R12.64] ;  /* 0x0000003a0c980981 */ /* 0x000724000c1e1500 */
[----:B---3--:R-:W-:-:S02]  /*10d70*/  @P1 IMAD.MOV.U32 R13, RZ, RZ, R24 ;  /* 0x000000ffff0d1224 */ /* 0x008fc400078e0018 */
[----:B------:R-:W3:Y:S01]  /*10d80*/  LDL R24, [R1+0x1270] ;  /* 0x0012700001187983 */ /* 0x000ee20000100800 */
[----:B--2---:R-:W-:-:S03]  /*10d90*/  @P1 IMAD.MOV.U32 R12, RZ, RZ, R3 ;  /* 0x000000ffff0c1224 */ /* 0x004fc600078e0003 */
[----:B------:R-:W2:Y:S01]  /*10da0*/  LDL R3, [R1+0x1274] ;  /* 0x0012740001037983 */ /* 0x000ea20000100800 */
[----:B------:R-:W-:-:S03]  /*10db0*/  ISETP.GT.AND P0, PT, R7, 0x13, PT ;  /* 0x000000130700780c */ /* 0x000fc60003f04270 */
[----:B------:R4:W2:Y:S01]  /*10dc0*/  @P1 LDG.E.U16 R157, desc[UR58][R12.64] ;  /* 0x0000003a0c9d1981 */ /* 0x0008a2000c1e1500 */
[----:B------:R-:W-:Y:S02]  /*10dd0*/  PRMT R163, RZ, 0x7610, R163 ;  /* 0x00007610ffa37816 */ /* 0x000fe400000000a3 */
[----:B------:R-:W-:Y:S02]  /*10de0*/  PRMT R21, RZ, 0x7610, R21 ;  /* 0x00007610ff157816 */ /* 0x000fe40000000015 */
[----:B------:R-:W-:Y:S02]  /*10df0*/  PRMT R20, RZ, 0x7610, R20 ;  /* 0x00007610ff147816 */ /* 0x000fe40000000014 */
[----:B------:R-:W-:Y:S01]  /*10e00*/  PRMT R158, RZ, 0x7610, R158 ;  /* 0x00007610ff9e7816 */ /* 0x000fe2000000009e */
[----:B----4-:R-:W-:Y:S02]  /*10e10*/  @P1 IMAD.MOV.U32 R13, RZ, RZ, R30 ;  /* 0x000000ffff0d1224 */ /* 0x010fe400078e001e */
[----:B------:R-:W4:Y:S01]  /*10e20*/  LDL R30, [R1+0x1260] ;  /* 0x00126000011e7983 */ /* 0x000f220000100800 */
[----:B------:R-:W-:-:S03]  /*10e30*/  @P1 IMAD.MOV.U32 R12, RZ, RZ, R26 ;  /* 0x000000ffff0c1224 */ /* 0x000fc600078e001a */
[----:B------:R-:W4:Y:S04]  /*10e40*/  LDL R26, [R1+0x1264] ;  /* 0x00126400011a7983 */ /* 0x000f280000100800 */
[----:B------:R0:W4:Y:S01]  /*10e50*/  @P1 LDG.E.U16 R156, desc[UR58][R12.64] ;  /* 0x0000003a0c9c1981 */ /* 0x000122000c1e1500 */
[----:B------:R-:W-:Y:S01]  /*10e60*/  ISETP.GT.AND P1, PT, R7, 0x19, PT ;  /* 0x000000190700780c */ /* 0x000fe20003f24270 */
[----:B0-----:R-:W-:Y:S02]  /*10e70*/  @P0 IMAD.MOV.U32 R12, RZ, RZ, R33 ;  /* 0x000000ffff0c0224 */ /* 0x001fe400078e0021 */
[----:B------:R-:W4:Y:S01]  /*10e80*/  LDL R33, [R1+0x125c] ;  /* 0x00125c0001217983 */ /* 0x000f220000100800 */
[----:B------:R-:W-:-:S03]  /*10e90*/  @P0 IMAD.MOV.U32 R13, RZ, RZ, R34 ;  /* 0x000000ffff0d0224 */ /* 0x000fc600078e0022 */
[----:B------:R-:W4:Y:S04]  /*10ea0*/  LDL R34, [R1+0x1258] ;  /* 0x0012580001227983 */ /* 0x000f280000100800 */
[----:B------:R0:W4:Y:S02]  /*10eb0*/  @P0 LDG.E.U16 R163, desc[UR58][R12.64] ;  /* 0x0000003a0ca30981 */ /* 0x000124000c1e1500 */
[----:B0-----:R-:W-:Y:S02]  /*10ec0*/  @P1 IMAD.MOV.U32 R12, RZ, RZ, R25 ;  /* 0x000000ffff0c1224 */ /* 0x001fe400078e0019 */
[----:B------:R-:W4:Y:S01]  /*10ed0*/  LDL R25, [R1+0x1254] ;  /* 0x0012540001197983 */ /* 0x000f220000100800 */
[----:B------:R-:W-:-:S03]  /*10ee0*/  @P1 IMAD.MOV.U32 R13, RZ, RZ, R29 ;  /* 0x000000ffff0d1224 */ /* 0x000fc600078e001d */
[----:B------:R-:W4:Y:S04]  /*10ef0*/  LDL R29, [R1+0x1250] ;  /* 0x00125000011d7983 */ /* 0x000f280000100800 */
[----:B------:R0:W4:Y:S02]  /*10f00*/  @P1 LDG.E.U16 R21, desc[UR58][R12.64] ;  /* 0x0000003a0c151981 */ /* 0x000124000c1e1500 */
[----:B0-----:R-:W-:Y:S02]  /*10f10*/  @P1 IMAD.MOV.U32 R12, RZ, RZ, R35 ;  /* 0x000000ffff0c1224 */ /* 0x001fe400078e0023 */
[----:B------:R-:W-:Y:S01]  /*10f20*/  @P1 IMAD.MOV.U32 R13, RZ, RZ, R36 ;  /* 0x000000ffff0d1224 */ /* 0x000fe200078e0024 */
[----:B------:R-:W-:Y:S01]  /*10f30*/  PRMT R165, RZ, 0x7610, R165 ;  /* 0x00007610ffa57816 */ /* 0x000fe200000000a5 */
[----:B------:R-:W4:Y:S04]  /*10f40*/  LDL R36, [R1+0x11e8] ;  /* 0x0011e80001247983 */ /* 0x000f280000100800 */
[----:B------:R0:W4:Y:S01]  /*10f50*/  @P1 LDG.E.U16 R20, desc[UR58][R12.64] ;  /* 0x0000003a0c141981 */ /* 0x000122000c1e1500 */
[----:B------:R-:W-:-:S02]  /*10f60*/  ISETP.GT.AND P1, PT, R7, 0x14, PT ;  /* 0x000000140700780c */ /* 0x000fc40003f24270 */
[----:B------:R-:W-:Y:S01]  /*10f70*/  PRMT R164, RZ, 0x7610, R164 ;  /* 0x00007610ffa47816 */ /* 0x000fe200000000a4 */
[----:B------:R-:W4:Y:S01]  /*10f80*/  LDL R35, [R1+0x11ec] ;  /* 0x0011ec0001237983 */ /* 0x000f220000100800 */
[----:B0-----:R-:W-:-:S03]  /*10f90*/  @P0 IMAD.MOV.U32 R12, RZ, RZ, R27 ;  /* 0x000000ffff0c0224 */ /* 0x001fc600078e001b */
[----:B------:R-:W4:Y:S01]  /*10fa0*/  LDL R27, [R1+0x1214] ;  /* 0x00121400011b7983 */ /* 0x000f220000100800 */
[----:B------:R-:W-:-:S03]  /*10fb0*/  @P0 IMAD.MOV.U32 R13, RZ, RZ, R28 ;  /* 0x000000ffff0d0224 */ /* 0x000fc600078e001c */
[----:B------:R-:W4:Y:S04]  /*10fc0*/  LDL R28, [R1+0x1210] ;  /* 0x00121000011c7983 */ /* 0x000f280000100800 */
[----:B------:R3:W4:Y:S02]  /*10fd0*/  @P0 LDG.E.U16 R158, desc[UR58][R12.64] ;  /* 0x0000003a0c9e0981 */ /* 0x000724000c1e1500 */
[----:B---3--:R-:W-:Y:S02]  /*10fe0*/  @P1 IMAD.MOV.U32 R13, RZ, RZ, R24 ;  /* 0x000000ffff0d1224 */ /* 0x008fe400078e0018 */
[----:B------:R-:W3:Y:S01]  /*10ff0*/  LDL R24, [R1+0x1208] ;  /* 0x0012080001187983 */ /* 0x000ee20000100800 */
[----:B--2---:R-:W-:-:S03]  /*11000*/  @P1 IMAD.MOV.U32 R12, RZ, RZ, R3 ;  /* 0x000000ffff0c1224 */ /* 0x004fc600078e0003 */
[----:B------:R-:W2:Y:S01]  /*11010*/  LDL R3, [R1+0x120c] ;  /* 0x00120c0001037983 */ /* 0x000ea20000100800 */
[----:B------:R-:W-:-:S03]  /*11020*/  ISETP.GT.AND P0, PT, R7, 0x15, PT ;  /* 0x000000150700780c */ /* 0x000fc60003f04270 */
[----:B------:R0:W2:Y:S02]  /*11030*/  @P1 LDG.E.U16 R165, desc[UR58][R12.64] ;  /* 0x0000003a0ca51981 */ /* 0x0000a4000c1e1500 */
[----:B0-----:R-:W-:Y:S02]  /*11040*/  @P1 IMAD.MOV.U32 R12, RZ, RZ, R31 ;  /* 0x000000ffff0c1224 */ /* 0x001fe400078e001f */
[----:B------:R-:W2:Y:S01]  /*11050*/  LDL R31, [R1+0x124c] ;  /* 0x00124c00011f7983 */ /* 0x000ea20000100800 */
[----:B------:R-:W-:-:S03]  /*11060*/  @P1 IMAD.MOV.U32 R13, RZ, RZ, R32 ;  /* 0x000000ffff0d1224 */ /* 0x000fc600078e0020 */
[----:B------:R-:W2:Y:S01]  /*11070*/  LDL R32, [R1+0x1248] ;  /* 0x0012480001207983 */ /* 0x000ea20000100800 */
[----:B------:R-:W-:-:S03]  /*11080*/  PRMT R171, RZ, 0x7610, R171 ;  /* 0x00007610ffab7816 */ /* 0x000fc600000000ab */
[----:B------:R4:W2:Y:S01]  /*11090*/  @P1 LDG.E.U16 R164, desc[UR58][R12.64] ;  /* 0x0000003a0ca41981 */ /* 0x0008a2000c1e1500 */
[----:B------:R-:W-:Y:S02]  /*110a0*/  ISETP.GT.AND P1, PT, R7, 0x16, PT ;  /* 0x000000160700780c */ /* 0x000fe40003f24270 */
[----:B------:R-:W-:Y:S02]  /*110b0*/  PRMT R170, RZ, 0x7610, R170 ;  /* 0x00007610ffaa7816 */ /* 0x000fe400000000aa */
[----:B------:R-:W-:Y:S02]  /*110c0*/  PRMT R182, RZ, 0x7610, R182 ;  /* 0x00007610ffb67816 */ /* 0x000fe400000000b6 */
[----:B------:R-:W-:Y:S01]  /*110d0*/  PRMT R19, RZ, 0x7610, R19 ;  /* 0x00007610ff137816 */ /* 0x000fe20000000013 */
[----:B----4-:R-:W-:Y:S02]  /*110e0*/  @P0 IMAD.MOV.U32 R13, RZ, RZ, R30 ;  /* 0x000000ffff0d0224 */ /* 0x010fe400078e001e */
[----:B------:R-:W4:Y:S01]  /*110f0*/  LDL R30, [R1+0x1240] ;  /* 0x00124000011e7983 */ /* 0x000f220000100800 */
[----:B------:R-:W-:-:S03]  /*11100*/  @P0 IMAD.MOV.U32 R12, RZ, RZ, R26 ;  /* 0x000000ffff0c0224 */ /* 0x000fc600078e001a */
[----:B------:R-:W4:Y:S04]  /*11110*/  LDL R26, [R1+0x1244] ;  /* 0x00124400011a7983 */ /* 0x000f280000100800 */
[----:B------:R0:W4:Y:S02]  /*11120*/  @P0 LDG.E.U16 R171, desc[UR58][R12.64] ;  /* 0x0000003a0cab0981 */ /* 0x000124000c1e1500 */
[----:B0-----:R-:W-:Y:S01]  /*11130*/  @P0 IMAD.MOV.U32 R12, RZ, RZ, R33 ;  /* 0x000000ffff0c0224 */ /* 0x001fe200078e0021 */
[----:B------:R-:W-:Y:S01]  /*11140*/  PRMT R18, RZ, 0x7610, R18 ;  /* 0x00007610ff127816 */ /* 0x000fe20000000012 */
        /* <DEDUP_REMOVED lines=15> */
[----:B---3--:R-:W-:Y:S02]  /*11240*/  @P0 IMAD.MOV.U32 R13, RZ, RZ, R24 ;  /* 0x000000ffff0d0224 */ /* 0x008fe400078e0018 */
[----:B------:R-:W3:Y:S01]  /*11250*/  LDL R24, [R1+0x11f0] ;  /* 0x0011f00001187983 */ /* 0x000ee20000100800 */
[----:B--2---:R-:W-:-:S03]  /*11260*/  @P0 IMAD.MOV.U32 R12, RZ, RZ, R3 ;  /* 0x000000ffff0c0224 */ /* 0x004fc600078e0003 */
[----:B------:R-:W2:Y:S04]  /*11270*/  LDL R3, [R1+0x11f4] ;  /* 0x0011f40001037983 */ /* 0x000ea80000100800 */
[----:B------:R0:W2:Y:S01]  /*11280*/  @P0 LDG.E.U16 R18, desc[UR58][R12.64] ;  /* 0x0000003a0c120981 */ /* 0x0000a2000c1e1500 */
[----:B------:R-:W-:Y:S02]  /*11290*/  ISETP.GT.AND P0, PT, R7, 0x17, PT ;  /* 0x000000170700780c */ /* 0x000fe40003f04270 */
[----:B------:R-:W-:Y:S01]  /*112a0*/  PRMT R180, RZ, 0x7610, R180 ;  /* 0x00007610ffb47816 */ /* 0x000fe200000000b4 */
        /* <DEDUP_REMOVED lines=15> */
[----:B0-----:R-:W-:Y:S02]  /*113a0*/  @P0 IMAD.MOV.U32 R12, RZ, RZ, R37 ;  /* 0x000000ffff0c0224 */ /* 0x001fe400078e0025 */
[----:B------:R-:W-:-:S05]  /*113b0*/  @P0 IMAD.MOV.U32 R13, RZ, RZ, R38 ;  /* 0x000000ffff0d0224 */ /* 0x000fca00078e0026 */
        /* <DEDUP_REMOVED lines=16> */
[----:B------:R-:W-:Y:S02]  /*114c0*/  PRMT R155, RZ, 0x7610, R155 ;  /* 0x00007610ff9b7816 */ /* 0x000fe4000000009b */
[C---:B------:R-:W-:Y:S02]  /*114d0*/  ISETP.GT.AND P1, PT, R7.reuse, 0x1d, PT ;  /* 0x0000001d0700780c */ /* 0x040fe40003f24270 */
[----:B------:R-:W-:Y:S02]  /*114e0*/  PRMT R154, RZ, 0x7610, R154 ;  /* 0x00007610ff9a7816 */ /* 0x000fe4000000009a */
[----:B------:R0:W2:Y:S01]  /*114f0*/  @P0 LDG.E.U16 R155, desc[UR58][R12.64] ;  /* 0x0000003a0c9b0981 */ /* 0x0000a2000c1e1500 */
[----:B------:R-:W-:Y:S01]  /*11500*/  PRMT R162, RZ, 0x7610, R162 ;  /* 0x00007610ffa27816 */ /* 0x000fe200000000a2 */
[----:B0-----:R-:W-:Y:S02]  /*11510*/  @P0 IMAD.MOV.U32 R12, RZ, RZ, R35 ;  /* 0x000000ffff0c0224 */ /* 0x001fe400078e0023 */
[----:B------:R-:W-:Y:S01]  /*11520*/  @P0 IMAD.MOV.U32 R13, RZ, RZ, R36 ;  /* 0x000000ffff0d0224 */ /* 0x000fe200078e0024 */
[----:B------:R-:W-:Y:S01]  /*11530*/  PRMT R161, RZ, 0x7610, R161 ;  /* 0x00007610ffa17816 */ /* 0x000fe200000000a1 */
[----:B------:R-:W2:Y:S04]  /*11540*/  LDL R35, [R1+0x13b4] ;  /* 0x0013b40001237983 */ /* 0x000ea80000100800 */
[----:B------:R0:W2:Y:S01]  /*11550*/  @P0 LDG.E.U16 R154, desc[UR58][R12.64] ;  /* 0x0000003a0c9a0981 */ /* 0x0000a2000c1e1500 */
[----:B------:R-:W-:-:S02]  /*11560*/  ISETP.GT.AND P0, PT, R7, 0x1e, PT ;  /* 0x0000001e0700780c */ /* 0x000fc40003f04270 */
[----:B------:R-:W-:Y:S01]  /*11570*/  PRMT R169, RZ, 0x7610, R169 ;  /* 0x00007610ffa97816 */ /* 0x000fe200000000a9 */
[----:B------:R-:W2:Y:S01]  /*11580*/  LDL R36, [R1+0x11b0] ;  /* 0x0011b00001247983 */ /* 0x000ea20000100800 */
[----:B0-----:R-:W-:Y:S02]  /*11590*/  @P1 IMAD.MOV.U32 R12, RZ, RZ, R33 ;  /* 0x000000ffff0c1224 */ /* 0x001fe400078e0021 */
[----:B------:R-:W-:Y:S01]  /*115a0*/  @P1 IMAD.MOV.U32 R13, RZ, RZ, R34 ;  /* 0x000000ffff0d1224 */ /* 0x000fe200078e0022 */
[----:B------:R-:W-:Y:S01]  /*115b0*/  PRMT R168, RZ, 0x7610, R168 ;  /* 0x00007610ffa87816 */ /* 0x000fe200000000a8 */
[----:B------:R-:W2:Y:S04]  /*115c0*/  LDL R34, [R1+0x13d0] ;  /* 0x0013d00001227983 */ /* 0x000ea80000100800 */
[----:B------:R0:W2:Y:S04]  /*115d0*/  @P1 LDG.E.U16 R162, desc[UR58][R12.64] ;  /* 0x0000003a0ca21981 */ /* 0x0000a8000c1e1500 */
[----:B------:R-:W2:Y:S01]  /*115e0*/  LDL R33, [R1+0x13c0] ;  /* 0x0013c00001217983 */ /* 0x000ea20000100800 */
[----:B0-----:R-:W-:-:S02]  /*115f0*/  @P1 IMAD.MOV.U32 R12, RZ, RZ, R31 ;  /* 0x000000ffff0c1224 */ /* 0x001fc400078e001f */
[----:B------:R-:W0:Y:S01]  /*11600*/  S2R R31, SR_TID.X ;  /* 0x00000000001f7919 */ /* 0x000e220000002100 */
[----:B------:R-:W-:Y:S01]  /*11610*/  @P1 IMAD.MOV.U32 R13, RZ, RZ, R32 ;  /* 0x000000ffff0d1224 */ /* 0x000fe200078e0020 */
[----:B------:R-:W-:Y:S01]  /*11620*/  PRMT R176, RZ, 0x7610, R176 ;  /* 0x00007610ffb07816 */ /* 0x000fe200000000b0 */
[----:B------:R-:W2:Y:S04]  /*11630*/  LDL R32, [R1+0x1184] ;  /* 0x0011840001207983 */ /* 0x000ea80000100800 */
[----:B------:R4:W2:Y:S01]  /*11640*/  @P1 LDG.E.U16 R161, desc[UR58][R12.64] ;  /* 0x0000003a0ca11981 */ /* 0x0008a2000c1e1500 */
[----:B------:R-:W-:Y:S02]  /*11650*/  ISETP.GT.AND P1, PT, R7, 0x1f, PT ;  /* 0x0000001f0700780c */ /* 0x000fe40003f24270 */
[----:B0-----:R-:W-:Y:S01]  /*11660*/  LOP3.LUT R31, R31, 0x1f, RZ, 0xc0, !PT ;  /* 0x0000001f1f1f7812 */ /* 0x001fe200078ec0ff */
[----:B----4-:R-:W-:-:S02]  /*11670*/  @P0 IMAD.MOV.U32 R13, RZ, RZ, R30 ;  /* 0x000000ffff0d0224 */ /* 0x010fc400078e001e */
        /* <DEDUP_REMOVED lines=8> */
[----:B------:R0:W4:Y:S01]  /*11700*/  @P0 LDG.E.U16 R168, desc[UR58][R12.64] ;  /* 0x0000003a0ca80981 */ /* 0x000122000c1e1500 */
[----:B------:R-:W-:-:S03]  /*11710*/  ISETP.GE.AND P0, PT, R31, R7, PT ;  /* 0x000000071f00720c */ /* 0x000fc60003f06270 */
        /* <DEDUP_REMOVED lines=10> */
[----:B------:R-:W-:-:S06]  /*117c0*/  PRMT R178, RZ, 0x7610, R178 ;  /* 0x00007610ffb27816 */ /* 0x000fcc00000000b2 */
[----:B------:R0:W2:Y:S01]  /*117d0*/  @P1 LDG.E.U16 R178, desc[UR58][R12.64] ;  /* 0x0000003a0cb21981 */ /* 0x0000a2000c1e1500 */
[----:B------:R-:W-:Y:S01]  /*117e0*/  BAR.SYNC.DEFER_BLOCKING 0x0 ;  /* 0x0000000000007b1d */ /* 0x000fe20000010000 */
[----:B------:R-:W-:Y:S01]  /*117f0*/  PRMT R245, RZ, 0x7610, R245 ;  /* 0x00007610fff57816 */ /* 0x000fe200000000f5 */
[----:B0-----:R-:W-:Y:S02]  /*11800*/  @!P0 IMAD.MOV.U32 R12, RZ, RZ, R249 ;  /* 0x000000ffff0c8224 */ /* 0x001fe400078e00f9 */
[----:B------:R-:W-:Y:S02]  /*11810*/  @!P0 IMAD.MOV.U32 R13, RZ, RZ, R248 ;  /* 0x000000ffff0d8224 */ /* 0x000fe400078e00f8 */
[----:B------:R-:W-:Y:S01]  /*11820*/  STL [R1+0x1410], R249 ;  /* 0x001410f901007387 */ /* 0x000fe20000100800 */
[----:B------:R-:W-:-:S03]  /*11830*/  PRMT R7, RZ, 0x7610, R7 ;  /* 0x00007610ff077816 */ /* 0x000fc60000000007 */
[----:B------:R-:W-:Y:S01]  /*11840*/  STL [R1+0x140c], R248 ;  /* 0x00140cf801007387 */ /* 0x000fe20000100800 */
[----:B------:R-:W-:-:S03]  /*11850*/  PRMT R177, RZ, 0x7610, R177 ;  /* 0x00007610ffb17816 */ /* 0x000fc600000000b1 */
[----:B------:R4:W2:Y:S01]  /*11860*/  @!P0 LDG.E.U16 R245, desc[UR58][R12.64] ;  /* 0x0000003a0cf58981 */ /* 0x0008a2000c1e1500 */
[----:B------:R-:W-:Y:S02]  /*11870*/  PRMT R179, RZ, 0x7610, R179 ;  /* 0x00007610ffb37816 */ /* 0x000fe400000000b3 */
[----:B------:R-:W-:Y:S02]  /*11880*/  PRMT R181, RZ, 0x7610, R181 ;  /* 0x00007610ffb57816 */ /* 0x000fe400000000b5 */
[----:B------:R-:W-:Y:S02]  /*11890*/  PRMT R185, RZ, 0x7610, R185 ;  /* 0x00007610ffb97816 */ /* 0x000fe400000000b9 */
[----:B------:R-:W-:Y:S01]  /*118a0*/  PRMT R186, RZ, 0x7610, R186 ;  /* 0x00007610ffba7816 */ /* 0x000fe200000000ba */
[----:B----4-:R-:W-:Y:S02]  /*118b0*/  @!P0 IMAD.MOV.U32 R13, RZ, RZ, R30 ;  /* 0x000000ffff0d8224 */ /* 0x010fe400078e001e */
[----:B------:R-:W4:Y:S01]  /*118c0*/  LDL R30, [R1+0x1174] ;  /* 0x00117400011e7983 */ /* 0x000f220000100800 */
[----:B------:R-:W-:-:S03]  /*118d0*/  @!P0 IMAD.MOV.U32 R12, RZ, RZ, R26 ;  /* 0x000000ffff0c8224 */ /* 0x000fc600078e001a */
[----:B------:R-:W4:Y:S04]  /*118e0*/  LDL R26, [R1+0x1178] ;  /* 0x00117800011a7983 */ /* 0x000f280000100800 */
[----:B------:R0:W4:Y:S02]  /*118f0*/  @!P0 LDG.E.U16 R7, desc[UR58][R12.64] ;  /* 0x0000003a0c078981 */ /* 0x000124000c1e1500 */
[----:B0-----:R-:W-:Y:S02]  /*11900*/  @!P0 IMAD.MOV.U32 R12, RZ, RZ, R34 ;  /* 0x000000ffff0c8224 */ /* 0x001fe400078e0022 */
[----:B------:R-:W-:Y:S01]  /*11910*/  @!P0 IMAD.MOV.U32 R13, RZ, RZ, R35 ;  /* 0x000000ffff0d8224 */ /* 0x000fe200078e0023 */
[----:B------:R-:W4:Y:S04]  /*11920*/  LDL R34, [R1+0x1168] ;  /* 0x0011680001227983 */ /* 0x000f280000100800 */
[----:B------:R-:W4:Y:S04]  /*11930*/  LDL R35, [R1+0x1164] ;  /* 0x0011640001237983 */ /* 0x000f280000100800 */
[----:B------:R0:W4:Y:S02]  /*11940*/  @!P0 LDG.E.U16 R177, desc[UR58][R12.64] ;  /* 0x0000003a0cb18981 */ /* 0x000124000c1e1500 */
[----:B0-----:R-:W-:-:S02]  /*11950*/  @!P0 IMAD.MOV.U32 R12, RZ, RZ, R25 ;  /* 0x000000ffff0c8224 */ /* 0x001fc400078e0019 */
[----:B------:R-:W4:Y:S01]  /*11960*/  LDL R25, [R1+0x1158] ;  /* 0x0011580001197983 */ /* 0x000f220000100800 */
[----:B------:R-:W-:-:S03]  /*11970*/  @!P0 IMAD.MOV.U32 R13, RZ, RZ, R29 ;  /* 0x000000ffff0d8224 */ /* 0x000fc600078e001d */
[----:B------:R-:W4:Y:S04]  /*11980*/  LDL R29, [R1+0x1154] ;  /* 0x00115400011d7983 */ /* 0x000f280000100800 */
[----:B------:R0:W4:Y:S02]  /*11990*/  @!P0 LDG.E.U16 R179, desc[UR58][R12.64] ;  /* 0x0000003a0cb38981 */ /* 0x000124000c1e1500 */
[----:B0-----:R-:W-:Y:S02]  /*119a0*/  @!P0 IMAD.MOV.U32 R12, RZ, RZ, R33 ;  /* 0x000000ffff0c8224 */ /* 0x001fe400078e0021 */
[----:B------:R-:W-:Y:S01]  /*119b0*/  @!P0 IMAD.MOV.U32 R13, RZ, RZ, R36 ;  /* 0x000000ffff0d8224 */ /* 0x000fe200078e0024 */
[----:B------:R-:W-:Y:S01]  /*119c0*/  PRMT R190, RZ, 0x7610, R190 ;  /* 0x00007610ffbe7816 */ /* 0x000fe200000000be */
[----:B------:R-:W4:Y:S04]  /*119d0*/  LDL R33, [R1+0x1114] ;  /* 0x0011140001217983 */ /* 0x000f280000100800 */
[----:B------:R0:W4:Y:S01]  /*119e0*/  @!P0 LDG.E.U16 R181, desc[UR58][R12.64] ;  /* 0x0000003a0cb58981 */ /* 0x000122000c1e1500 */
[----:B------:R-:W-:-:S02]  /*119f0*/  PRMT R189, RZ, 0x7610, R189 ;  /* 0x00007610ffbd7816 */ /* 0x000fc400000000bd */
[----:B------:R-:W-:Y:S01]  /*11a00*/  PRMT R212, RZ, 0x7610, R212 ;  /* 0x00007610ffd47816 */ /* 0x000fe200000000d4 */
[----:B------:R-:W4:Y:S01]  /*11a10*/  LDL R36, [R1+0x10c4] ;  /* 0x0010c40001247983 */ /* 0x000f220000100800 */
[----:B0-----:R-:W-:Y:S02]  /*11a20*/  @!P0 IMAD.MOV.U32 R13, RZ, RZ, R31 ;  /* 0x000000ffff0d8224 */ /* 0x001fe400078e001f */
[----:B------:R-:W-:Y:S01]  /*11a30*/  @!P0 IMAD.MOV.U32 R12, RZ, RZ, R27 ;  /* 0x000000ffff0c8224 */ /* 0x000fe200078e001b */
[----:B------:R-:W4:Y:S04]  /*11a40*/  LDL R31, [R1+0x1144] ;  /* 0x00114400011f7983 */ /* 0x000f280000100800 */
[----:B------:R-:W4:Y:S04]  /*11a50*/  LDL R27, [R1+0x1148] ;  /* 0x00114800011b7983 */ /* 0x000f280000100800 */
[----:B------:R3:W4:Y:S02]  /*11a60*/  @!P0 LDG.E.U16 R185, desc[UR58][R12.64] ;  /* 0x0000003a0cb98981 */ /* 0x000724000c1e1500 */
[----:B---3--:R-:W-:-:S02]  /*11a70*/  @!P0 IMAD.MOV.U32 R13, RZ, RZ, R24 ;  /* 0x000000ffff0d8224 */ /* 0x008fc400078e0018 */
[----:B------:R-:W3:Y:S01]  /*11a80*/  LDL R24, [R1+0x1134] ;  /* 0x0011340001187983 */ /* 0x000ee20000100800 */
[----:B--2---:R-:W-:-:S03]  /*11a90*/  @!P0 IMAD.MOV.U32 R12, RZ, RZ, R3 ;  /* 0x000000ffff0c8224 */ /* 0x004fc600078e0003 */
[----:B------:R-:W2:Y:S04]  /*11aa0*/  LDL R3, [R1+0x1138] ;  /* 0x0011380001037983 */ /* 0x000ea80000100800 */
[----:B------:R0:W2:Y:S02]  /*11ab0*/  @!P0 LDG.E.U16 R186, desc[UR58][R12.64] ;  /* 0x0000003a0cba8981 */ /* 0x0000a4000c1e1500 */
[----:B0-----:R-:W-:Y:S02]  /*11ac0*/  @!P0 IMAD.MOV.U32 R12, RZ, RZ, R28 ;  /* 0x000000ffff0c8224 */ /* 0x001fe400078e001c */
[----:B------:R-:W-:Y:S01]  /*11ad0*/  @!P0 IMAD.MOV.U32 R13, RZ, RZ, R32 ;  /* 0x000000ffff0d8224 */ /* 0x000fe200078e0020 */
[----:B------:R-:W2:Y:S04]  /*11ae0*/  LDL R28, [R1+0x1128] ;  /* 0x00112800011c7983 */ /* 0x000ea80000100800 */
[----:B------:R-:W2:Y:S04]  /*11af0*/  LDL R32, [R1+0x1124] ;  /* 0x0011240001207983 */ /* 0x000ea80000100800 */
[----:B------:R4:W2:Y:S01]  /*11b00*/  @!P0 LDG.E.U16 R190, desc[UR58][R12.64] ;  /* 0x0000003a0cbe8981 */ /* 0x0008a2000c1e1500 */
[----:B------:R-:W-:-:S02]  /*11b10*/  PRMT R211, RZ, 0x7610, R211 ;  /* 0x00007610ffd37816 */ /* 0x000fc400000000d3 */
[----:B------:R-:W-:Y:S02]  /*11b20*/  PRMT R210, RZ, 0x7610, R210 ;  /* 0x00007610ffd27816 */ /* 0x000fe400000000d2 */
[----:B------:R-:W-:Y:S01]  /*11b30*/  PRMT R209, RZ, 0x7610, R209 ;  /* 0x00007610ffd17816 */ /* 0x000fe200000000d1 */
[----:B----4-:R-:W-:Y:S02]  /*11b40*/  @!P0 IMAD.MOV.U32 R13, RZ, RZ, R30 ;  /* 0x000000ffff0d8224 */ /* 0x010fe400078e001e */
[----:B------:R-:W4:Y:S01]  /*11b50*/  LDL R30, [R1+0x1118] ;  /* 0x00111800011e7983 */ /* 0x000f220000100800 */
[----:B------:R-:W-:Y:S01]  /*11b60*/  @!P0 IMAD.MOV.U32 R12, RZ, RZ, R26 ;  /* 0x000000ffff0c8224 */ /* 0x000fe200078e001a */
[----:B------:R-:W-:Y:S02]  /*11b70*/  PRMT R208, RZ, 0x7610, R208 ;  /* 0x00007610ffd07816 */ /* 0x000fe400000000d0 */
[----:B------:R-:W4:Y:S04]  /*11b80*/  LDL R26, [R1+0x13fc] ;  /* 0x0013fc00011a7983 */ /* 0x000f280000100800 */
[----:B------:R0:W4:Y:S02]  /*11b90*/  @!P0 LDG.E.U16 R189, desc[UR58][R12.64] ;  /* 0x0000003a0cbd8981 */ /* 0x000124000c1e1500 */
[----:B0-----:R-:W-:Y:S01]  /*11ba0*/  @!P0 IMAD.MOV.U32 R12, RZ, RZ, R34 ;  /* 0x000000ffff0c8224 */ /* 0x001fe200078e0022 */
[----:B------:R-:W-:Y:S01]  /*11bb0*/  PRMT R207, RZ, 0x7610, R207 ;  /* 0x00007610ffcf7816 */ /* 0x000fe200000000cf */
[----:B------:R-:W4:Y:S01]  /*11bc0*/  LDL R34, [R1+0x10b4] ;  /* 0x0010b40001227983 */ /* 0x000f220000100800 */
[----:B------:R-:W-:-:S03]  /*11bd0*/  @!P0 IMAD.MOV.U32 R13, RZ, RZ, R35 ;  /* 0x000000ffff0d8224 */ /* 0x000fc600078e0023 */
[----:B------:R-:W4:Y:S04]  /*11be0*/  LDL R35, [R1+0x10c8] ;  /* 0x0010c80001237983 */ /* 0x000f280000100800 */
[----:B------:R0:W4:Y:S02]  /*11bf0*/  @!P0 LDG.E.U16 R212, desc[UR58][R12.64] ;  /* 0x0000003a0cd48981 */ /* 0x000124000c1e1500 */
[----:B0-----:R-:W-:Y:S02]  /*11c00*/  @!P0 IMAD.MOV.U32 R12, RZ, RZ, R25 ;  /* 0x000000ffff0c8224 */ /* 0x001fe400078e0019 */
        /* <DEDUP_REMOVED lines=9> */
[----:B---3--:R-:W-:Y:S02]  /*11ca0*/  @!P0 IMAD.MOV.U32 R13, RZ, RZ, R24 ;  /* 0x000000ffff0d8224 */ /* 0x008fe400078e0018 */
[----:B------:R-:W3:Y:S01]  /*11cb0*/  LDL R24, [R1+0x10e4] ;  /* 0x0010e40001187983 */ /* 0x000ee20000100800 */
[----:B--2---:R-:W-:-:S03]  /*11cc0*/  @!P0 IMAD.MOV.U32 R12, RZ, RZ, R3 ;  /* 0x000000ffff0c8224 */ /* 0x004fc600078e0003 */
[----:B------:R-:W2:Y:S04]  /*11cd0*/  LDL R3, [R1+0x10e8] ;  /* 0x0010e80001037983 */ /* 0x000ea80000100800 */
[----:B------:R0:W2:Y:S02]  /*11ce0*/  @!P0 LDG.E.U16 R209, desc[UR58][R12.64] ;  /* 0x0000003a0cd18981 */ /* 0x0000a4000c1e1500 */
[----:B0-----:R-:W-:Y:S02]  /*11cf0*/  @!P0 IMAD.MOV.U32 R12, RZ, RZ, R28 ;  /* 0x000000ffff0c8224 */ /* 0x001fe400078e001c */
[----:B------:R-:W2:Y:S01]  /*11d00*/  LDL R28, [R1+0x10d8] ;  /* 0x0010d800011c7983 */ /* 0x000ea20000100800 */
[----:B------:R-:W-:-:S03]  /*11d10*/  @!P0 IMAD.MOV.U32 R13, RZ, RZ, R32 ;  /* 0x000000ffff0d8224 */ /* 0x000fc600078e0020 */
[----:B------:R-:W2:Y:S04]  /*11d20*/  LDL R32, [R1+0x10d4] ;  /* 0x0010d40001207983 */ /* 0x000ea80000100800 */
[----:B------:R0:W2:Y:S02]  /*11d30*/  @!P0 LDG.E.U16 R208, desc[UR58][R12.64] ;  /* 0x0000003a0cd08981 */ /* 0x0000a4000c1e1500 */
[----:B0-----:R-:W-:Y:S01]  /*11d40*/  @!P0 IMAD.MOV.U32 R13, RZ, RZ, R33 ;  /* 0x000000ffff0d8224 */ /* 0x001fe200078e0021 */
[----:B------:R-:W-:Y:S01]  /*11d50*/  PRMT R206, RZ, 0x7610, R206 ;  /* 0x00007610ffce7816 */ /* 0x000fe200000000ce */
[----:B------:R0:W-:Y:S02]  /*11d60*/  STS.U16 [R6+UR4+0x8000], R175 ;  /* 0x008000af06007988 */ /* 0x0001e40008000404 */
[----:B0-----:R-:W-:-:S02]  /*11d70*/  PRMT R175, RZ, 0x7610, R175 ;  /* 0x00007610ffaf7816 */ /* 0x001fc400000000af */
[----:B------:R0:W-:Y:S02]  /*11d80*/  STS.U16 [R6+UR4+0xa000], R174 ;  /* 0x00a000ae06007988 */ /* 0x0001e40008000404 */
[----:B0-----:R-:W-:Y:S02]  /*11d90*/  PRMT R174, RZ, 0x7610, R174 ;  /* 0x00007610ffae7816 */ /* 0x001fe400000000ae */
[----:B------:R-:W-:Y:S04]  /*11da0*/  STS.U16 [R6+UR4+0x8400], R160 ;  /* 0x008400a006007988 */ /* 0x000fe80008000404 */
[----:B------:R-:W-:Y:S04]  /*11db0*/  STS.U16 [R6+UR4+0xa400], R159 ;  /* 0x00a4009f06007988 */ /* 0x000fe80008000404 */
[----:B------:R-:W-:Y:S04]  /*11dc0*/  STS.U16 [R6+UR4+0x8800], R17 ;  /* 0x0088001106007988 */ /* 0x000fe80008000404 */
[----:B------:R-:W-:Y:S04]  /*11dd0*/  STS.U16 [R6+UR4+0xa800], R16 ;  /* 0x00a8001006007988 */ /* 0x000fe80008000404 */
[----:B------:R-:W-:Y:S04]  /*11de0*/  STS.U16 [R6+UR4+0x8c00], R15 ;  /* 0x008c000f06007988 */ /* 0x000fe80008000404 */
[----:B------:R-:W-:Y:S01]  /*11df0*/  STS.U16 [R6+UR4+0xac00], R14 ;  /* 0x00ac000e06007988 */ /* 0x000fe20008000404 */
[----:B----4-:R-:W-:-:S03]  /*11e00*/  @!P0 IMAD.MOV.U32 R12, RZ, RZ, R30 ;  /* 0x000000ffff0c8224 */ /* 0x010fc600078e001e */
[----:B------:R-:W4:Y:S04]  /*11e10*/  LDL R30, [R1+0x10b8] ;  /* 0x0010b800011e7983 */ /* 0x000f280000100800 */
[----:B------:R0:W4:Y:S04]  /*11e20*/  @!P0 LDG.E.U16 R207, desc[UR58][R12.64] ;  /* 0x0000003a0ccf8981 */ /* 0x000128000c1e1500 */
[----:B------:R1:W-:Y:S04]  /*11e30*/  STL [R1+0x1414], R6 ;  /* 0x0014140601007387 */ /* 0x0003e80000100800 */
[----:B------:R-:W4:Y:S04]  /*11e40*/  LDL R33, [R1+0x1094] ;  /* 0x0010940001217983 */ /* 0x000f280000100800 */
[----:B-1----:R-:W4:Y:S01]  /*11e50*/  LDL R6, [R1+0x1068] ;  /* 0x0010680001067983 */ /* 0x002f220000100800 */
[----:B0-----:R-:W-:-:S03]  /*11e60*/  @!P0 IMAD.MOV.U32 R12, RZ, RZ, R25 ;  /* 0x000000ffff0c8224 */ /* 0x001fc600078e0019 */
[----:B------:R-:W4:Y:S01]  /*11e70*/  LDL R25, [R1+0x10a8] ;  /* 0x0010a80001197983 */ /* 0x000f220000100800 */
[----:B------:R-:W-:-:S03]  /*11e80*/  @!P0 IMAD.MOV.U32 R13, RZ, RZ, R29 ;  /* 0x000000ffff0d8224 */ /* 0x000fc600078e001d */
[----:B------:R-:W4:Y:S04]  /*11e90*/  LDL R29, [R1+0x10a4] ;  /* 0x0010a400011d7983 */ /* 0x000f280000100800 */
[----:B------:R0:W4:Y:S02]  /*11ea0*/  @!P0 LDG.E.U16 R206, desc[UR58][R12.64] ;  /* 0x0000003a0cce8981 */ /* 0x000124000c1e1500 */
[----:B0-----:R-:W-:Y:S01]  /*11eb0*/  @!P0 IMAD.MOV.U32 R13, RZ, RZ, R31 ;  /* 0x000000ffff0d8224 */ /* 0x001fe200078e001f */
[----:B------:R-:W-:Y:S02]  /*11ec0*/  PRMT R160, RZ, 0x7610, R160 ;  /* 0x00007610ffa07816 */ /* 0x000fe400000000a0 */
[----:B------:R-:W-:Y:S01]  /*11ed0*/  PRMT R159, RZ, 0x7610, R159 ;  /* 0x00007610ff9f7816 */ /* 0x000fe2000000009f */
[----:B------:R-:W-:Y:S01]  /*11ee0*/  @!P0 IMAD.MOV.U32 R12, RZ, RZ, R27 ;  /* 0x000000ffff0c8224 */ /* 0x000fe200078e001b */
[----:B------:R-:W-:Y:S01]  /*11ef0*/  PRMT R17, RZ, 0x7610, R17 ;  /* 0x00007610ff117816 */ /* 0x000fe20000000011 */
[----:B------:R-:W4:Y:S04]  /*11f00*/  LDL R27, [R1+0x1098] ;  /* 0x00109800011b7983 */ /* 0x000f280000100800 */
[----:B------:R3:W4:Y:S01]  /*11f10*/  @!P0 LDG.E.U16 R175, desc[UR58][R12.64] ;  /* 0x0000003a0caf8981 */ /* 0x000722000c1e1500 */
[----:B------:R-:W-:-:S03]  /*11f20*/  PRMT R16, RZ, 0x7610, R16 ;  /* 0x00007610ff107816 */ /* 0x000fc60000000010 */
[----:B------:R-:W-:Y:S01]  /*11f30*/  STS.U16 [R26+UR4+0x8080], R188 ;  /* 0x008080bc1a007988 */ /* 0x000fe20008000404 */
[----:B------:R-:W-:Y:S02]  /*11f40*/  PRMT R15, RZ, 0x7610, R15 ;  /* 0x00007610ff0f7816 */ /* 0x000fe4000000000f */
[----:B------:R-:W-:Y:S01]  /*11f50*/  PRMT R14, RZ, 0x7610, R14 ;  /* 0x00007610ff0e7816 */ /* 0x000fe2000000000e */
[----:B------:R-:W4:Y:S01]  /*11f60*/  LDL R31, [R1+0x13f8] ;  /* 0x0013f800011f7983 */ /* 0x000f220000100800 */
[----:B---3--:R-:W-:-:S03]  /*11f70*/  @!P0 IMAD.MOV.U32 R13, RZ, RZ, R24 ;  /* 0x000000ffff0d8224 */ /* 0x008fc600078e0018 */
        /* <DEDUP_REMOVED lines=9> */
[----:B0-----:R-:W-:Y:S02]  /*12010*/  @!P0 IMAD.MOV.U32 R12, RZ, RZ, R35 ;  /* 0x000000ffff0c8224 */ /* 0x001fe400078e0023 */
[----:B------:R-:W-:Y:S01]  /*12020*/  @!P0 IMAD.MOV.U32 R13, RZ, RZ, R36 ;  /* 0x000000ffff0d8224 */ /* 0x000fe200078e0024 */
[----:B------:R-:W-:Y:S04]  /*12030*/  STS.U16 [R26+UR4+0xa080], R187 ;  /* 0x00a080bb1a007988 */ /* 0x000fe80008000404 */
[----:B------:R0:W2:Y:S04]  /*12040*/  @!P0 LDG.E.U16 R159, desc[UR58][R12.64] ;  /* 0x0000003a0c9f8981 */ /* 0x0000a8000c1e1500 */
[----:B------:R-:W2:Y:S01]  /*12050*/  LDL R35, [R1+0x1044] ;  /* 0x0010440001237983 */ /* 0x000ea20000100800 */
[----:B0-----:R-:W-:-:S03]  /*12060*/  @!P0 IMAD.MOV.U32 R13, RZ, RZ, R34 ;  /* 0x000000ffff0d8224 */ /* 0x001fc600078e0022 */
[----:B------:R-:W-:Y:S04]  /*12070*/  STS.U16 [R26+UR4+0x8480], R167 ;  /* 0x008480a71a007988 */ /* 0x000fe80008000404 */
[----:B------:R-:W2:Y:S04]  /*12080*/  LDL R34, [R1+0x1048] ;  /* 0x0010480001227983 */ /* 0x000ea80000100800 */
[----:B------:R-:W-:Y:S04]  /*12090*/  STS.U16 [R26+UR4+0xa480], R166 ;  /* 0x00a480a61a007988 */ /* 0x000fe80008000404 */
[----:B------:R-:W-:Y:S04]  /*120a0*/  STS.U16 [R26+UR4+0x8880], R153 ;  /* 0x008880991a007988 */ /* 0x000fe80008000404 */
[----:B------:R-:W-:Y:S04]  /*120b0*/  STS.U16 [R26+UR4+0xa880], R152 ;  /* 0x00a880981a007988 */ /* 0x000fe80008000404 */
[----:B------:R-:W-:Y:S04]  /*120c0*/  STS.U16 [R26+UR4+0x8c80], R21 ;  /* 0x008c80151a007988 */ /* 0x000fe80008000404 */
[----:B------:R0:W-:Y:S04]  /*120d0*/  STS.U16 [R26+UR4+0xac80], R20 ;  /* 0x00ac80141a007988 */ /* 0x0001e80008000404 */
[----:B0-----:R-:W2:Y:S01]  /*120e0*/  LDL R26, [R1+0x1038] ;  /* 0x00103800011a7983 */ /* 0x001ea20000100800 */
[----:B------:R-:W-:Y:S01]  /*120f0*/  PRMT R20, RZ, 0x7610, R20 ;  /* 0x00007610ff147816 */ /* 0x000fe20000000014 */
[----:B----4-:R-:W-:-:S02]  /*12100*/  @!P0 IMAD.MOV.U32 R12, RZ, RZ, R30 ;  /* 0x000000ffff0c8224 */ /* 0x010fc400078e001e */
        /* <DEDUP_REMOVED lines=17> */
[----:B0-----:R-:W-:Y:S01]  /*12220*/  @!P0 IMAD.MOV.U32 R12, RZ, RZ, R28 ;  /* 0x000000ffff0c8224 */ /* 0x001fe200078e001c */
[----:B------:R-:W-:Y:S02]  /*12230*/  PRMT R167, RZ, 0x7610, R167 ;  /* 0x00007610ffa77816 */ /* 0x000fe400000000a7 */
[----:B------:R-:W-:Y:S01]  /*12240*/  PRMT R166, RZ, 0x7610, R166 ;  /* 0x00007610ffa67816 */ /* 0x000fe200000000a6 */
[----:B------:R-:W-:Y:S01]  /*12250*/  @!P0 IMAD.MOV.U32 R13, RZ, RZ, R32 ;  /* 0x000000ffff0d8224 */ /* 0x000fe200078e0020 */
[----:B------:R-:W-:Y:S01]  /*12260*/  PRMT R153, RZ, 0x7610, R153 ;  /* 0x00007610ff997816 */ /* 0x000fe20000000099 */
[----:B------:R-:W2:Y:S04]  /*12270*/  LDL R32, [R1+0x1018] ;  /* 0x0010180001207983 */ /* 0x000ea80000100800 */
[----:B------:R0:W2:Y:S01]  /*12280*/  @!P0 LDG.E.U16 R20, desc[UR58][R12.64] ;  /* 0x0000003a0c148981 */ /* 0x0000a2000c1e1500 */
[----:B------:R-:W-:-:S02]  /*12290*/  PRMT R152, RZ, 0x7610, R152 ;  /* 0x00007610ff987816 */ /* 0x000fc40000000098 */
[----:B------:R-:W-:Y:S01]  /*122a0*/  PRMT R21, RZ, 0x7610, R21 ;  /* 0x00007610ff157816 */ /* 0x000fe20000000015 */
[----:B------:R-:W-:Y:S04]  /*122b0*/  STS.U16 [R31+UR4+0x8100], R191 ;  /* 0x008100bf1f007988 */ /* 0x000fe80008000404 */
[----:B------:R-:W2:Y:S01]  /*122c0*/  LDL R28, [R1+0x13f4] ;  /* 0x0013f400011c7983 */ /* 0x000ea20000100800 */
[----:B0-----:R-:W-:-:S03]  /*122d0*/  @!P0 IMAD.MOV.U32 R12, RZ, RZ, R6 ;  /* 0x000000ffff0c8224 */ /* 0x001fc600078e0006 */
[----:B------:R-:W2:Y:S04]  /*122e0*/  LDL R6, [R1+0x1008] ;  /* 0x0010080001067983 */ /* 0x000ea80000100800 */
[----:B------:R-:W-:Y:S04]  /*122f0*/  STS.U16 [R31+UR4+0xa100], R192 ;  /* 0x00a100c01f007988 */ /* 0x000fe80008000404 */
[----:B------:R-:W-:Y:S04]  /*12300*/  STS.U16 [R31+UR4+0x8500], R173 ;  /* 0x008500ad1f007988 */ /* 0x000fe80008000404 */
[----:B------:R-:W-:Y:S04]  /*12310*/  STS.U16 [R31+UR4+0xa500], R172 ;  /* 0x00a500ac1f007988 */ /* 0x000fe80008000404 */
[----:B------:R-:W-:Y:S04]  /*12320*/  STS.U16 [R31+UR4+0x8900], R157 ;  /* 0x0089009d1f007988 */ /* 0x000fe80008000404 */
[----:B------:R-:W-:Y:S04]  /*12330*/  STS.U16 [R31+UR4+0xa900], R156 ;  /* 0x00a9009c1f007988 */ /* 0x000fe80008000404 */
[----:B------:R0:W-:Y:S02]  /*12340*/  STS.U16 [R31+UR4+0x8d00], R19 ;  /* 0x008d00131f007988 */ /* 0x0001e40008000404 */
[----:B0-----:R-:W-:Y:S01]  /*12350*/  PRMT R19, RZ, 0x7610, R19 ;  /* 0x00007610ff137816 */ /* 0x001fe20000000013 */
        /* <DEDUP_REMOVED lines=9> */
[----:B------:R-:W-:Y:S01]  /*123f0*/  @!P0 IMAD.MOV.U32 R13, RZ, RZ, R35 ;  /* 0x000000ffff0d8224 */ /* 0x000fe200078e0023 */
[----:B------:R0:W-:Y:S04]  /*12400*/  STS.U16 [R31+UR4+0xad00], R18 ;  /* 0x00ad00121f007988 */ /* 0x0001e80008000404 */
[----:B------:R1:W4:Y:S04]  /*12410*/  @!P0 LDG.E.U16 R153, desc[UR58][R12.64] ;  /* 0x0000003a0c998981 */ /* 0x000328000c1e1500 */
[----:B------:R-:W4:Y:S04]  /*12420*/  LDL R35, [R1+0xfa4] ;  /* 0x000fa40001237983 */ /* 0x000f280000100800 */
[----:B0-----:R-:W4:Y:S01]  /*12430*/  LDL R31, [R1+0xfb4] ;  /* 0x000fb400011f7983 */ /* 0x001f220000100800 */
[----:B-1----:R-:W-:-:S03]  /*12440*/  @!P0 IMAD.MOV.U32 R12, RZ, RZ, R26 ;  /* 0x000000ffff0c8224 */ /* 0x002fc600078e001a */
[----:B------:R-:W4:Y:S01]  /*12450*/  LDL R26, [R1+0xfe8] ;  /* 0x000fe800011a7983 */ /* 0x000f220000100800 */
[----:B------:R-:W-:-:S03]  /*12460*/  @!P0 IMAD.MOV.U32 R13, RZ, RZ, R27 ;  /* 0x000000ffff0d8224 */ /* 0x000fc600078e001b */
        /* <DEDUP_REMOVED lines=14> */
[----:B------:R-:W2:Y:S01]  /*12550*/  LDL R6, [R1+0xfb8] ;  /* 0x000fb80001067983 */ /* 0x000ea20000100800 */
[----:B------:R-:W-:Y:S02]  /*12560*/  PRMT R18, RZ, 0x7610, R18 ;  /* 0x00007610ff127816 */ /* 0x000fe40000000012 */
[----:B------:R-:W-:-:S02]  /*12570*/  PRMT R156, RZ, 0x7610, R156 ;  /* 0x00007610ff9c7816 */ /* 0x000fc4000000009c */
[----:B------:R-:W-:Y:S02]  /*12580*/  PRMT R218, RZ, 0x7610, R218 ;  /* 0x00007610ffda7816 */ /* 0x000fe400000000da */
[----:B------:R-:W-:Y:S02]  /*12590*/  PRMT R217, RZ, 0x7610, R217 ;  /* 0x00007610ffd97816 */ /* 0x000fe400000000d9 */
[----:B------:R-:W-:Y:S01]  /*125a0*/  PRMT R216, RZ, 0x7610, R216 ;  /* 0x00007610ffd87816 */ /* 0x000fe200000000d8 */
[----:B----4-:R-:W-:Y:S02]  /*125b0*/  @!P0 IMAD.MOV.U32 R13, RZ, RZ, R30 ;  /* 0x000000ffff0d8224 */ /* 0x010fe400078e001e */
[----:B------:R-:W4:Y:S04]  /*125c0*/  LDL R30, [R1+0xf94] ;  /* 0x000f9400011e7983 */ /* 0x000f280000100800 */
[----:B------:R0:W4:Y:S02]  /*125d0*/  @!P0 LDG.E.U16 R18, desc[UR58][R12.64] ;  /* 0x0000003a0c128981 */ /* 0x000124000c1e1500 */
[----:B0-----:R-:W-:Y:S01]  /*125e0*/  @!P0 IMAD.MOV.U32 R12, RZ, RZ, R25 ;  /* 0x000000ffff0c8224 */ /* 0x001fe200078e0019 */
[----:B------:R-:W-:Y:S01]  /*125f0*/  PRMT R215, RZ, 0x7610, R215 ;  /* 0x00007610ffd77816 */ /* 0x000fe200000000d7 */
[----:B------:R-:W-:Y:S01]  /*12600*/  STS.U16 [R28+UR4+0x8180], R195 ;  /* 0x008180c31c007988 */ /* 0x000fe20008000404 */
[----:B------:R-:W-:-:S03]  /*12610*/  @!P0 IMAD.MOV.U32 R13, RZ, RZ, R29 ;  /* 0x000000ffff0d8224 */ /* 0x000fc600078e001d */
[----:B------:R-:W4:Y:S04]  /*12620*/  LDL R29, [R1+0xf98] ;  /* 0x000f9800011d7983 */ /* 0x000f280000100800 */
[----:B------:R0:W4:Y:S01]  /*12630*/  @!P0 LDG.E.U16 R156, desc[UR58][R12.64] ;  /* 0x0000003a0c9c8981 */ /* 0x000122000c1e1500 */
[----:B------:R-:W-:Y:S02]  /*12640*/  PRMT R157, RZ, 0x7610, R157 ;  /* 0x00007610ff9d7816 */ /* 0x000fe4000000009d */
[----:B------:R-:W-:Y:S01]  /*12650*/  PRMT R219, RZ, 0x7610, R219 ;  /* 0x00007610ffdb7816 */ /* 0x000fe200000000db */
[----:B------:R-:W4:Y:S01]  /*12660*/  LDL R25, [R1+0x13f0] ;  /* 0x0013f00001197983 */ /* 0x000f220000100800 */
[----:B0-----:R-:W-:-:S03]  /*12670*/  @!P0 IMAD.MOV.U32 R12, RZ, RZ, R26 ;  /* 0x000000ffff0c8224 */ /* 0x001fc600078e001a */
        /* <DEDUP_REMOVED lines=16> */
[----:B------:R-:W-:-:S03]  /*12780*/  @!P0 IMAD.MOV.U32 R13, RZ, RZ, R31 ;  /* 0x000000ffff0d8224 */ /* 0x000fc600078e001f */
[----:B------:R-:W-:Y:S04]  /*12790*/  STS.U16 [R28+UR4+0xa180], R196 ;  /* 0x00a180c41c007988 */ /* 0x000fe80008000404 */
[----:B------:R0:W2:Y:S04]  /*127a0*/  @!P0 LDG.E.U16 R215, desc[UR58][R12.64] ;  /* 0x0000003a0cd78981 */ /* 0x0000a8000c1e1500 */
[----:B------:R-:W-:Y:S04]  /*127b0*/  STS.U16 [R28+UR4+0x8580], R184 ;  /* 0x008580b81c007988 */ /* 0x000fe80008000404 */
[----:B------:R-:W-:Y:S01]  /*127c0*/  STS.U16 [R28+UR4+0xa580], R183 ;  /* 0x00a580b71c007988 */ /* 0x000fe20008000404 */
[----:B0-----:R-:W-:-:S02]  /*127d0*/  @!P0 IMAD.MOV.U32 R12, RZ, RZ, R34 ;  /* 0x000000ffff0c8224 */ /* 0x001fc400078e0022 */
[----:B------:R-:W-:Y:S01]  /*127e0*/  @!P0 IMAD.MOV.U32 R13, RZ, RZ, R35 ;  /* 0x000000ffff0d8224 */ /* 0x000fe200078e0023 */
[----:B------:R-:W2:Y:S04]  /*127f0*/  LDL R31, [R1+0xf54] ;  /* 0x000f5400011f7983 */ /* 0x000ea80000100800 */
[----:B------:R-:W-:Y:S04]  /*12800*/  STS.U16 [R28+UR4+0x8980], R163 ;  /* 0x008980a31c007988 */ /* 0x000fe80008000404 */
[----:B------:R-:W-:Y:S04]  /*12810*/  STS.U16 [R28+UR4+0xa980], R158 ;  /* 0x00a9809e1c007988 */ /* 0x000fe80008000404 */
[----:B------:R0:W-:Y:S04]  /*12820*/  STS.U16 [R28+UR4+0x8d80], R23 ;  /* 0x008d80171c007988 */ /* 0x0001e80008000404 */
[----:B------:R4:W2:Y:S01]  /*12830*/  @!P0 LDG.E.U16 R157, desc[UR58][R12.64] ;  /* 0x0000003a0c9d8981 */ /* 0x0008a2000c1e1500 */
[----:B------:R-:W-:-:S03]  /*12840*/  PRMT R227, RZ, 0x7610, R227 ;  /* 0x00007610ffe37816 */ /* 0x000fc600000000e3 */
[----:B------:R-:W2:Y:S01]  /*12850*/  LDL R34, [R1+0xf14] ;  /* 0x000f140001227983 */ /* 0x000ea20000100800 */
[----:B0-----:R-:W-:-:S03]  /*12860*/  PRMT R23, RZ, 0x7610, R23 ;  /* 0x00007610ff177816 */ /* 0x001fc60000000017 */
[----:B------:R0:W-:Y:S02]  /*12870*/  STS.U16 [R28+UR4+0xad80], R22 ;  /* 0x00ad80161c007988 */ /* 0x0001e40008000404 */
[----:B0-----:R-:W-:Y:S02]  /*12880*/  PRMT R22, RZ, 0x7610, R22 ;  /* 0x00007610ff167816 */ /* 0x001fe40000000016 */
[----:B------:R-:W2:Y:S01]  /*12890*/  LDL R28, [R1+0xf34] ;  /* 0x000f3400011c7983 */ /* 0x000ea20000100800 */
[----:B------:R-:W-:Y:S02]  /*128a0*/  IMAD.MOV.U32 R151, RZ, RZ, R246 ;  /* 0x000000ffff977224 */ /* 0x000fe400078e00f6 */
[----:B------:R-:W-:Y:S02]  /*128b0*/  IMAD.MOV.U32 R246, RZ, RZ, R5 ;  /* 0x000000fffff67224 */ /* 0x000fe400078e0005 */
[----:B------:R-:W2:Y:S01]  /*128c0*/  LDL R5, [R1+0xef8] ;  /* 0x000ef80001057983 */ /* 0x000ea20000100800 */
[----:B----4-:R-:W-:-:S03]  /*128d0*/  @!P0 IMAD.MOV.U32 R13, RZ, RZ, R30 ;  /* 0x000000ffff0d8224 */ /* 0x010fc600078e001e */
        /* <DEDUP_REMOVED lines=11> */
[----:B--2---:R-:W-:Y:S01]  /*12990*/  @!P0 IMAD.MOV.U32 R12, RZ, RZ, R3 ;  /* 0x000000ffff0c8224 */ /* 0x004fe200078e0003 */
[----:B------:R-:W-:-:S02]  /*129a0*/  PRMT R226, RZ, 0x7610, R226 ;  /* 0x00007610ffe27816 */ /* 0x000fc400000000e2 */
[----:B------:R-:W-:Y:S02]  /*129b0*/  PRMT R225, RZ, 0x7610, R225 ;  /* 0x00007610ffe17816 */ /* 0x000fe400000000e1 */
[----:B------:R-:W-:Y:S01]  /*129c0*/  PRMT R224, RZ, 0x7610, R224 ;  /* 0x00007610ffe07816 */ /* 0x000fe200000000e0 */
[----:B------:R0:W2:Y:S01]  /*129d0*/  @!P0 LDG.E.U16 R219, desc[UR58][R12.64] ;  /* 0x0000003a0cdb8981 */ /* 0x0000a2000c1e1500 */
[----:B------:R-:W-:Y:S02]  /*129e0*/  PRMT R223, RZ, 0x7610, R223 ;  /* 0x00007610ffdf7816 */ /* 0x000fe400000000df */
[----:B------:R-:W-:Y:S01]  /*129f0*/  PRMT R222, RZ, 0x7610, R222 ;  /* 0x00007610ffde7816 */ /* 0x000fe200000000de */
[----:B------:R-:W-:Y:S01]  /*12a00*/  STS.U16 [R25+UR4+0x8200], R200 ;  /* 0x008200c819007988 */ /* 0x000fe20008000404 */
[----:B------:R-:W-:-:S03]  /*12a10*/  PRMT R221, RZ, 0x7610, R221 ;  /* 0x00007610ffdd7816 */ /* 0x000fc600000000dd */
[----:B------:R-:W2:Y:S01]  /*12a20*/  LDL R3, [R1+0x13ec] ;  /* 0x0013ec0001037983 */ /* 0x000ea20000100800 */
[----:B0-----:R-:W-:-:S03]  /*12a30*/  @!P0 IMAD.MOV.U32 R13, RZ, RZ, R33 ;  /* 0x000000ffff0d8224 */ /* 0x001fc600078e0021 */
[----:B------:R-:W2:Y:S01]  /*12a40*/  LDL R33, [R1+0xf18] ;  /* 0x000f180001217983 */ /* 0x000ea20000100800 */
[----:B------:R-:W-:-:S03]  /*12a50*/  @!P0 IMAD.MOV.U32 R12, RZ, RZ, R32 ;  /* 0x000000ffff0c8224 */ /* 0x000fc600078e0020 */
[----:B------:R-:W2:Y:S04]  /*12a60*/  LDL R32, [R1+0xf04] ;  /* 0x000f040001207983 */ /* 0x000ea80000100800 */
[----:B------:R0:W2:Y:S02]  /*12a70*/  @!P0 LDG.E.U16 R227, desc[UR58][R12.64] ;  /* 0x0000003a0ce38981 */ /* 0x0000a4000c1e1500 */
[----:B0-----:R-:W-:Y:S02]  /*12a80*/  @!P0 IMAD.MOV.U32 R12, RZ, RZ, R6 ;  /* 0x000000ffff0c8224 */ /* 0x001fe400078e0006 */
[----:B------:R-:W2:Y:S01]  /*12a90*/  LDL R6, [R1+0xf08] ;  /* 0x000f080001067983 */ /* 0x000ea20000100800 */
[----:B------:R-:W-:-:S03]  /*12aa0*/  @!P0 IMAD.MOV.U32 R13, RZ, RZ, R31 ;  /* 0x000000ffff0d8224 */ /* 0x000fc600078e001f */
[----:B------:R-:W2:Y:S04]  /*12ab0*/  LDL R31, [R1+0xef4] ;  /* 0x000ef400011f7983 */ /* 0x000ea80000100800 */
[----:B------:R4:W2:Y:S04]  /*12ac0*/  @!P0 LDG.E.U16 R226, desc[UR58][R12.64] ;  /* 0x0000003a0ce28981 */ /* 0x0008a8000c1e1500 */
[----:B------:R-:W-:Y:S04]  /*12ad0*/  STS.U16 [R25+UR4+0xa200], R201 ;  /* 0x00a200c919007988 */ /* 0x000fe80008000404 */
[----:B------:R-:W-:Y:S04]  /*12ae0*/  STS.U16 [R25+UR4+0x8600], R194 ;  /* 0x008600c219007988 */ /* 0x000fe80008000404 */
[----:B------:R-:W-:Y:S04]  /*12af0*/  STS.U16 [R25+UR4+0xa600], R193 ;  /* 0x00a600c119007988 */ /* 0x000fe80008000404 */
[----:B------:R-:W-:Y:S04]  /*12b00*/  STS.U16 [R25+UR4+0x8a00], R165 ;  /* 0x008a00a519007988 */ /* 0x000fe80008000404 */
[----:B------:R-:W-:Y:S04]  /*12b10*/  STS.U16 [R25+UR4+0xaa00], R164 ;  /* 0x00aa00a419007988 */ /* 0x000fe80008000404 */
[----:B------:R-:W-:Y:S04]  /*12b20*/  STS.U16 [R25+UR4+0x8e00], R155 ;  /* 0x008e009b19007988 */ /* 0x000fe80008000404 */
[----:B------:R0:W-:Y:S04]  /*12b30*/  STS.U16 [R25+UR4+0xae00], R154 ;  /* 0x00ae009a19007988 */ /* 0x0001e80008000404 */
[----:B0-----:R-:W2:Y:S01]  /*12b40*/  LDL R25, [R1+0xeb8] ;  /* 0x000eb80001197983 */ /* 0x001ea20000100800 */
        /* <DEDUP_REMOVED lines=12> */
[----:B------:R-:W-:-:S03]  /*12c10*/  @!P0 IMAD.MOV.U32 R13, RZ, RZ, R26 ;  /* 0x000000ffff0d8224 */ /* 0x000fc600078e001a */
[----:B------:R-:W3:Y:S04]  /*12c20*/  LDL R26, [R1+0xec4] ;  /* 0x000ec400011a7983 */ /* 0x000ee80000100800 */
[----:B------:R0:W3:Y:S02]  /*12c30*/  @!P0 LDG.E.U16 R223, desc[UR58][R12.64] ;  /* 0x0000003a0cdf8981 */ /* 0x0000e4000c1e1500 */
[----:B0-----:R-:W-:Y:S02]  /*12c40*/  @!P0 IMAD.MOV.U32 R13, RZ, RZ, R34 ;  /* 0x000000ffff0d8224 */ /* 0x001fe400078e0022 */
[----:B--2---:R-:W-:-:S05]  /*12c50*/  @!P0 IMAD.MOV.U32 R12, RZ, RZ, R33 ;  /* 0x000000ffff0c8224 */ /* 0x004fca00078e0021 */
[----:B------:R0:W2:Y:S02]  /*12c60*/  @!P0 LDG.E.U16 R222, desc[UR58][R12.64] ;  /* 0x0000003a0cde8981 */ /* 0x0000a4000c1e1500 */
[----:B0-----:R-:W-:Y:S02]  /*12c70*/  @!P0 IMAD.MOV.U32 R13, RZ, RZ, R32 ;  /* 0x000000ffff0d8224 */ /* 0x001fe400078e0020 */
[----:B------:R-:W-:Y:S02]  /*12c80*/  @!P0 IMAD.MOV.U32 R12, RZ, RZ, R6 ;  /* 0x000000ffff0c8224 */ /* 0x000fe400078e0006 */
[----:B------:R-:W2:Y:S04]  /*12c90*/  LDL R6, [R1+0xea8] ;  /* 0x000ea80001067983 */ /* 0x000ea80000100800 */
[----:B------:R0:W2:Y:S02]  /*12ca0*/  @!P0 LDG.E.U16 R221, desc[UR58][R12.64] ;  /* 0x0000003a0cdd8981 */ /* 0x0000a4000c1e1500 */
[----:B0-----:R-:W-:-:S02]  /*12cb0*/  @!P0 IMAD.MOV.U32 R12, RZ, RZ, R5 ;  /* 0x000000ffff0c8224 */ /* 0x001fc400078e0005 */
[----:B------:R-:W2:Y:S04]  /*12cc0*/  LDL R5, [R1+0xe98] ;  /* 0x000e980001057983 */ /* 0x000ea80000100800 */
[----:B------:R-:W2:Y:S04]  /*12cd0*/  LDL.LU R33, [R1+0xeb4] ;  /* 0x000eb40001217983 */ /* 0x000ea80000300800 */
[----:B------:R-:W2:Y:S01]  /*12ce0*/  LDL.LU R38, [R1+0xea4] ;  /* 0x000ea40001267983 */ /* 0x000ea20000300800 */
[----:B------:R-:W-:Y:S01]  /*12cf0*/  PRMT R228, RZ, 0x7610, R228 ;  /* 0x00007610ffe47816 */ /* 0x000fe200000000e4 */
[----:B------:R-:W-:Y:S01]  /*12d00*/  @!P0 IMAD.MOV.U32 R13, RZ, RZ, R31 ;  /* 0x000000ffff0d8224 */ /* 0x000fe200078e001f */
[----:B------:R-:W-:-:S04]  /*12d10*/  PRMT R230, RZ, 0x7610, R230 ;  /* 0x00007610ffe67816 */ /* 0x000fc800000000e6 */
[----:B------:R4:W2:Y:S01]  /*12d20*/  @!P0 LDG.E.U16 R228, desc[UR58][R12.64] ;  /* 0x0000003a0ce48981 */ /* 0x0008a2000c1e1500 */
[----:B------:R-:W-:Y:S02]  /*12d30*/  PRMT R231, RZ, 0x7610, R231 ;  /* 0x00007610ffe77816 */ /* 0x000fe400000000e7 */
[----:B------:R-:W-:Y:S02]  /*12d40*/  PRMT R237, RZ, 0x7610, R237 ;  /* 0x00007610ffed7816 */ /* 0x000fe400000000ed */
[----:B------:R-:W-:Y:S01]  /*12d50*/  PRMT R236, RZ, 0x7610, R236 ;  /* 0x00007610ffec7816 */ /* 0x000fe200000000ec */
[----:B------:R-:W-:Y:S01]  /*12d60*/  STS.U16 [R3+UR4+0x8280], R204 ;  /* 0x008280cc03007988 */ /* 0x000fe20008000404 */
[----:B------:R-:W-:-:S03]  /*12d70*/  PRMT R235, RZ, 0x7610, R235 ;  /* 0x00007610ffeb7816 */ /* 0x000fc600000000eb */
[----:B------:R-:W-:Y:S04]  /*12d80*/  STS.U16 [R3+UR4+0xa280], R205 ;  /* 0x00a280cd03007988 */ /* 0x000fe80008000404 */
[----:B------:R-:W-:Y:S04]  /*12d90*/  STS.U16 [R3+UR4+0x8680], R197 ;  /* 0x008680c503007988 */ /* 0x000fe80008000404 */
[----:B------:R-:W-:Y:S01]  /*12da0*/  STS.U16 [R3+UR4+0xa680], R198 ;  /* 0x00a680c603007988 */ /* 0x000fe20008000404 */
[----:B----4-:R-:W-:Y:S02]  /*12db0*/  @!P0 IMAD.MOV.U32 R13, RZ, RZ, R30 ;  /* 0x000000ffff0d8224 */ /* 0x010fe400078e001e */
[----:B------:R-:W-:-:S05]  /*12dc0*/  @!P0 IMAD.MOV.U32 R12, RZ, RZ, R29 ;  /* 0x000000ffff0c8224 */ /* 0x000fca00078e001d */
[----:B------:R0:W4:Y:S02]  /*12dd0*/  @!P0 LDG.E.U16 R230, desc[UR58][R12.64] ;  /* 0x0000003a0ce68981 */ /* 0x000124000c1e1500 */
[----:B0-----:R-:W-:Y:S02]  /*12de0*/  @!P0 IMAD.MOV.U32 R13, RZ, RZ, R28 ;  /* 0x000000ffff0d8224 */ /* 0x001fe400078e001c */
[----:B------:R-:W4:Y:S04]  /*12df0*/  LDL R28, [R1+0x13e8] ;  /* 0x0013e800011c7983 */ /* 0x000f280000100800 */
[----:B------:R-:W4:Y:S04]  /*12e00*/  LDL.LU R36, [R1+0xe94] ;  /* 0x000e940001247983 */ /* 0x000f280000300800 */
[----:B------:R-:W4:Y:S01]  /*12e10*/  LDL R29, [R1+0xe68] ;  /* 0x000e6800011d7983 */ /* 0x000f220000100800 */
[----:B------:R-:W-:-:S05]  /*12e20*/  @!P0 IMAD.MOV.U32 R12, RZ, RZ, R27 ;  /* 0x000000ffff0c8224 */ /* 0x000fca00078e001b */
[----:B------:R3:W4:Y:S02]  /*12e30*/  @!P0 LDG.E.U16 R231, desc[UR58][R12.64] ;  /* 0x0000003a0ce78981 */ /* 0x000724000c1e1500 */
[----:B---3--:R-:W-:Y:S02]  /*12e40*/  @!P0 IMAD.MOV.U32 R12, RZ, RZ, R24 ;  /* 0x000000ffff0c8224 */ /* 0x008fe400078e0018 */
[----:B------:R-:W3:Y:S04]  /*12e50*/  LDL R24, [R1+0xe78] ;  /* 0x000e780001187983 */ /* 0x000ee80000100800 */
[----:B------:R-:W3:Y:S04]  /*12e60*/  LDL.LU R31, [R1+0xe84] ;  /* 0x000e8400011f7983 */ /* 0x000ee80000300800 */
[----:B------:R-:W3:Y:S01]  /*12e70*/  LDL.LU R44, [R1+0xe88] ;  /* 0x000e8800012c7983 */ /* 0x000ee20000300800 */
[----:B------:R-:W-:-:S03]  /*12e80*/  @!P0 IMAD.MOV.U32 R13, RZ, RZ, R26 ;  /* 0x000000ffff0d8224 */ /* 0x000fc600078e001a */
[----:B------:R-:W3:Y:S04]  /*12e90*/  LDL.LU R26, [R1+0xe74] ;  /* 0x000e7400011a7983 */ /* 0x000ee80000300800 */
[----:B------:R0:W3:Y:S02]  /*12ea0*/  @!P0 LDG.E.U16 R237, desc[UR58][R12.64] ;  /* 0x0000003a0ced8981 */ /* 0x0000e4000c1e1500 */
[----:B0-----:R-:W-:Y:S02]  /*12eb0*/  @!P0 IMAD.MOV.U32 R12, RZ, RZ, R25 ;  /* 0x000000ffff0c8224 */ /* 0x001fe400078e0019 */
[----:B------:R-:W3:Y:S04]  /*12ec0*/  LDL.LU R25, [R1+0xe64] ;  /* 0x000e640001197983 */ /* 0x000ee80000300800 */
[----:B------:R-:W3:Y:S04]  /*12ed0*/  LDL.LU R41, [R1+0xe54] ;  /* 0x000e540001297983 */ /* 0x000ee80000300800 */
[----:B------:R-:W-:Y:S04]  /*12ee0*/  STS.U16 [R3+UR4+0x8a80], R171 ;  /* 0x008a80ab03007988 */ /* 0x000fe80008000404 */
[----:B------:R-:W3:Y:S04]  /*12ef0*/  LDL.LU R30, [R1+0xe58] ;  /* 0x000e5800011e7983 */ /* 0x000ee80000300800 */
[----:B------:R-:W-:Y:S04]  /*12f00*/  STS.U16 [R3+UR4+0xaa80], R170 ;  /* 0x00aa80aa03007988 */ /* 0x000fe80008000404 */
[----:B------:R-:W3:Y:S04]  /*12f10*/  LDL.LU R27, [R1+0xe48] ;  /* 0x000e4800011b7983 */ /* 0x000ee80000300800 */
[----:B------:R-:W-:Y:S04]  /*12f20*/  STS.U16 [R3+UR4+0x8e80], R162 ;  /* 0x008e80a203007988 */ /* 0x000fe80008000404 */
[----:B------:R0:W-:Y:S01]  /*12f30*/  STS.U16 [R3+UR4+0xae80], R161 ;  /* 0x00ae80a103007988 */ /* 0x0001e20008000404 */
[----:B--2---:R-:W-:-:S05]  /*12f40*/  @!P0 IMAD.MOV.U32 R13, RZ, RZ, R33 ;  /* 0x000000ffff0d8224 */ /* 0x004fca00078e0021 */
[----:B------:R1:W2:Y:S02]  /*12f50*/  @!P0 LDG.E.U16 R236, desc[UR58][R12.64] ;  /* 0x0000003a0cec8981 */ /* 0x0002a4000c1e1500 */
[----:B-1----:R-:W-:Y:S02]  /*12f60*/  @!P0 IMAD.MOV.U32 R12, RZ, RZ, R6 ;  /* 0x000000ffff0c8224 */ /* 0x002fe400078e0006 */
[----:B------:R-:W-:Y:S01]  /*12f70*/  @!P0 IMAD.MOV.U32 R13, RZ, RZ, R38 ;  /* 0x000000ffff0d8224 */ /* 0x000fe200078e0026 */
[----:B------:R-:W2:Y:S04]  /*12f80*/  LDL.LU R6, [R1+0xe08] ;  /* 0x000e080001067983 */ /* 0x000ea80000300800 */
[----:B------:R1:W2:Y:S02]  /*12f90*/  @!P0 LDG.E.U16 R235, desc[UR58][R12.64] ;  /* 0x0000003a0ceb8981 */ /* 0x0002a4000c1e1500 */
[----:B-1----:R-:W-:-:S02]  /*12fa0*/  @!P0 IMAD.MOV.U32 R12, RZ, RZ, R5 ;  /* 0x000000ffff0c8224 */ /* 0x002fc400078e0005 */
[----:B------:R-:W2:Y:S04]  /*12fb0*/  LDL.LU R5, [R1+0xe24] ;  /* 0x000e240001057983 */ /* 0x000ea80000300800 */
[----:B0-----:R-:W2:Y:S01]  /*12fc0*/  LDL.LU R3, [R1+0xe14] ;  /* 0x000e140001037983 */ /* 0x001ea20000300800 */
[----:B------:R-:W-:Y:S02]  /*12fd0*/  PRMT R234, RZ, 0x7610, R234 ;  /* 0x00007610ffea7816 */ /* 0x000fe400000000ea */
[----:B------:R-:W-:Y:S01]  /*12fe0*/  PRMT R233, RZ, 0x7610, R233 ;  /* 0x00007610ffe97816 */ /* 0x000fe200000000e9 */
[----:B------:R-:W2:Y:S01]  /*12ff0*/  LDL.LU R45, [R1+0xe44] ;  /* 0x000e4400012d7983 */ /* 0x000ea20000300800 */
[----:B------:R-:W-:-:S04]  /*13000*/  IMAD.MOV.U32 R150, RZ, RZ, R246 ;  /* 0x000000ffff967224 */ /* 0x000fc800078e00f6 */
[----:B------:R-:W-:Y:S02]  /*13010*/  IMAD.MOV.U32 R149, RZ, RZ, R150 ;  /* 0x000000ffff957224 */ /* 0x000fe400078e0096 */
[----:B------:R-:W-:Y:S02]  /*13020*/  IMAD.MOV.U32 R150, RZ, RZ, R151 ;  /* 0x000000ffff967224 */ /* 0x000fe400078e0097 */
[----:B------:R-:W-:Y:S02]  /*13030*/  IMAD.MOV.U32 R151, RZ, RZ, R4 ;  /* 0x000000ffff977224 */ /* 0x000fe400078e0004 */
[----:B----4-:R-:W-:-:S05]  /*13040*/  @!P0 IMAD.MOV.U32 R13, RZ, RZ, R36 ;  /* 0x000000ffff0d8224 */ /* 0x010fca00078e0024 */
[----:B------:R3:W4:Y:S02]  /*13050*/  @!P0 LDG.E.U16 R234, desc[UR58][R12.64] ;  /* 0x0000003a0cea8981 */ /* 0x000724000c1e1500 */
[----:B---3--:R-:W-:Y:S02]  /*13060*/  @!P0 IMAD.MOV.U32 R13, RZ, RZ, R31 ;  /* 0x000000ffff0d8224 */ /* 0x008fe400078e001f */
[----:B------:R-:W-:-:S05]  /*13070*/  @!P0 IMAD.MOV.U32 R12, RZ, RZ, R44 ;  /* 0x000000ffff0c8224 */ /* 0x000fca00078e002c */
[----:B------:R0:W3:Y:S02]  /*13080*/  @!P0 LDG.E.U16 R233, desc[UR58][R12.64] ;  /* 0x0000003a0ce98981 */ /* 0x0000e4000c1e1500 */
[----:B0-----:R-:W-:Y:S02]  /*13090*/  @!P0 IMAD.MOV.U32 R12, RZ, RZ, R24 ;  /* 0x000000ffff0c8224 */ /* 0x001fe400078e0018 */
[----:B------:R-:W4:Y:S04]  /*130a0*/  LDL.LU R24, [R1+0xe38] ;  /* 0x000e380001187983 */ /* 0x000f280000300800 */
[----:B------:R-:W3:Y:S04]  /*130b0*/  LDL.LU R246, [R1+0xe34] ;  /* 0x000e340001f67983 */ /* 0x000ee80000300800 */
[----:B------:R-:W3:Y:S04]  /*130c0*/  LDL R48, [R1+0x11b4] ;  /* 0x0011b40001307983 */ /* 0x000ee80000100800 */
[----:B------:R-:W3:Y:S04]  /*130d0*/  LDL R47, [R1+0x13b8] ;  /* 0x0013b800012f7983 */ /* 0x000ee80000100800 */
[----:B------:R-:W3:Y:S04]  /*130e0*/  LDL R43, [R1+0x13b0] ;  /* 0x0013b000012b7983 */ /* 0x000ee80000100800 */
[----:B------:R-:W3:Y:S04]  /*130f0*/  LDL R40, [R1+0x13cc] ;  /* 0x0013cc0001287983 */ /* 0x000ee80000100800 */
[----:B------:R-:W3:Y:S04]  /*13100*/  LDL R39, [R1+0x13a8] ;  /* 0x0013a80001277983 */ /* 0x000ee80000100800 */
[----:B------:R-:W3:Y:S04]  /*13110*/  LDL R37, [R1+0x13c4] ;  /* 0x0013c40001257983 */ /* 0x000ee80000100800 */
[----:B------:R-:W3:Y:S04]  /*13120*/  LDL R4, [R1+0x13e4] ;  /* 0x0013e40001047983 */ /* 0x000ee80000100800 */
[----:B------:R-:W3:Y:S04]  /*13130*/  LDL.LU R46, [R1+0xe18] ;  /* 0x000e1800012e7983 */ /* 0x000ee80000300800 */
[----:B------:R-:W3:Y:S04]  /*13140*/  LDL.LU R42, [R1+0xe28] ;  /* 0x000e2800012a7983 */ /* 0x000ee80000300800 */
[----:B------:R-:W3:Y:S04]  /*13150*/  LDL.LU R32, [R1+0xe04] ;  /* 0x000e040001207983 */ /* 0x000ee80000300800 */
[----:B------:R-:W-:Y:S04]  /*13160*/  STS.U16 [R28+UR4+0x8300], R213 ;  /* 0x008300d51c007988 */ /* 0x000fe80008000404 */
[----:B------:R-:W-:Y:S04]  /*13170*/  STS.U16 [R28+UR4+0xa300], R214 ;  /* 0x00a300d61c007988 */ /* 0x000fe80008000404 */
[----:B------:R-:W-:Y:S04]  /*13180*/  STS.U16 [R28+UR4+0x8700], R202 ;  /* 0x008700ca1c007988 */ /* 0x000fe80008000404 */
[----:B------:R-:W-:Y:S04]  /*13190*/  STS.U16 [R28+UR4+0xa700], R203 ;  /* 0x00a700cb1c007988 */ /* 0x000fe80008000404 */
[----:B------:R-:W-:Y:S04]  /*131a0*/  STS.U16 [R28+UR4+0x8b00], R182 ;  /* 0x008b00b61c007988 */ /* 0x000fe80008000404 */
[----:B------:R-:W-:Y:S04]  /*131b0*/  STS.U16 [R28+UR4+0xab00], R180 ;  /* 0x00ab00b41c007988 */ /* 0x000fe80008000404 */
[----:B------:R-:W-:Y:S04]  /*131c0*/  STS.U16 [R28+UR4+0x8f00], R169 ;  /* 0x008f00a91c007988 */ /* 0x000fe80008000404 */
[----:B------:R0:W-:Y:S04]  /*131d0*/  STS.U16 [R28+UR4+0xaf00], R168 ;  /* 0x00af00a81c007988 */ /* 0x0001e80008000404 */
[----:B--2---:R1:W-:Y:S04]  /*131e0*/  STL [R1+0x1418], R5 ;  /* 0x0014180501007387 */ /* 0x0043e80000100800 */
[----:B------:R2:W-:Y:S04]  /*131f0*/  STL [R1+0x141c], R3 ;  /* 0x00141c0301007387 */ /* 0x0005e80000100800 */
[----:B0-----:R-:W2:Y:S01]  /*13200*/  LDL R28, [R1+0x13bc] ;  /* 0x0013bc00011c7983 */ /* 0x001ea20000100800 */
[----:B------:R-:W-:Y:S01]  /*13210*/  PRMT R238, RZ, 0x7610, R238 ;  /* 0x00007610ffee7816 */ /* 0x000fe200000000ee */
[----:B------:R-:W-:Y:S01]  /*13220*/  @!P0 IMAD.MOV.U32 R13, RZ, RZ, R26 ;  /* 0x000000ffff0d8224 */ /* 0x000fe200078e001a */
[----:B------:R-:W-:Y:S01]  /*13230*/  PRMT R239, RZ, 0x7610, R239 ;  /* 0x00007610ffef7816 */ /* 0x000fe200000000ef */
[----:B------:R-:W2:Y:S04]  /*13240*/  LDL R35, [R1+0x11ac] ;  /* 0x0011ac0001237983 */ /* 0x000ea80000100800 */
[----:B------:R0:W2:Y:S01]  /*13250*/  @!P0 LDG.E.U16 R238, desc[UR58][R12.64] ;  /* 0x0000003a0cee8981 */ /* 0x0000a2000c1e1500 */
[----:B------:R-:W-:-:S02]  /*13260*/  PRMT R232, RZ, 0x7610, R232 ;  /* 0x00007610ffe87816 */ /* 0x000fc400000000e8 */
[----:B------:R-:W-:Y:S01]  /*13270*/  PRMT R229, RZ, 0x7610, R229 ;  /* 0x00007610ffe57816 */ /* 0x000fe200000000e5 */
[----:B------:R-:W2:Y:S01]  /*13280*/  LDL R34, [R1+0x119c] ;  /* 0x00119c0001227983 */ /* 0x000ea20000100800 */
[----:B0-----:R-:W-:Y:S02]  /*13290*/  @!P0 IMAD.MOV.U32 R12, RZ, RZ, R29 ;  /* 0x000000ffff0c8224 */ /* 0x001fe400078e001d */
[----:B------:R-:W-:Y:S01]  /*132a0*/  @!P0 IMAD.MOV.U32 R13, RZ, RZ, R25 ;  /* 0x000000ffff0d8224 */ /* 0x000fe200078e0019 */
[----:B------:R-:W-:Y:S01]  /*132b0*/  PRMT R220, RZ, 0x7610, R220 ;  /* 0x00007610ffdc7816 */ /* 0x000fe200000000dc */
[----:B------:R-:W2:Y:S04]  /*132c0*/  LDL R29, [R1+0x11a0] ;  /* 0x0011a000011d7983 */ /* 0x000ea80000100800 */
[----:B------:R0:W2:Y:S02]  /*132d0*/  @!P0 LDG.E.U16 R239, desc[UR58][R12.64] ;  /* 0x0000003a0cef8981 */ /* 0x0000a4000c1e1500 */
[----:B0-----:R-:W-:-:S02]  /*132e0*/  @!P0 IMAD.MOV.U32 R12, RZ, RZ, R30 ;  /* 0x000000ffff0c8224 */ /* 0x001fc400078e001e */
[----:B------:R-:W-:-:S05]  /*132f0*/  @!P0 IMAD.MOV.U32 R13, RZ, RZ, R41 ;  /* 0x000000ffff0d8224 */ /* 0x000fca00078e0029 */
[----:B------:R0:W2:Y:S02]  /*13300*/  @!P0 LDG.E.U16 R232, desc[UR58][R12.64] ;  /* 0x0000003a0ce88981 */ /* 0x0000a4000c1e1500 */
[----:B0-----:R-:W-:Y:S02]  /*13310*/  @!P0 IMAD.MOV.U32 R12, RZ, RZ, R27 ;  /* 0x000000ffff0c8224 */ /* 0x001fe400078e001b */
[----:B------:R-:W-:-:S05]  /*13320*/  @!P0 IMAD.MOV.U32 R13, RZ, RZ, R45 ;  /* 0x000000ffff0d8224 */ /* 0x000fca00078e002d */
[----:B------:R4:W2:Y:S01]  /*13330*/  @!P0 LDG.E.U16 R229, desc[UR58][R12.64] ;  /* 0x0000003a0ce58981 */ /* 0x0008a2000c1e1500 */
[----:B------:R-:W-:Y:S02]  /*13340*/  PRMT R214, RZ, 0x7610, R214 ;  /* 0x00007610ffd67816 */ /* 0x000fe400000000d6 */
[----:B------:R-:W-:Y:S02]  /*13350*/  PRMT R213, RZ, 0x7610, R213 ;  /* 0x00007610ffd57816 */ /* 0x000fe400000000d5 */
[----:B------:R-:W-:Y:S02]  /*13360*/  PRMT R205, RZ, 0x7610, R205 ;  /* 0x00007610ffcd7816 */ /* 0x000fe400000000cd */
[----:B------:R-:W-:Y:S02]  /*13370*/  PRMT R204, RZ, 0x7610, R204 ;  /* 0x00007610ffcc7816 */ /* 0x000fe400000000cc */
[----:B------:R-:W-:Y:S02]  /*13380*/  PRMT R203, RZ, 0x7610, R203 ;  /* 0x00007610ffcb7816 */ /* 0x000fe400000000cb */
[----:B------:R-:W-:-:S02]  /*13390*/  PRMT R202, RZ, 0x7610, R202 ;  /* 0x00007610ffca7816 */ /* 0x000fc400000000ca */
[----:B------:R-:W-:Y:S01]  /*133a0*/  PRMT R201, RZ, 0x7610, R201 ;  /* 0x00007610ffc97816 */ /* 0x000fe200000000c9 */
[----:B----4-:R-:W-:Y:S02]  /*133b0*/  @!P0 IMAD.MOV.U32 R12, RZ, RZ, R24 ;  /* 0x000000ffff0c8224 */ /* 0x010fe400078e0018 */
[----:B---3--:R-:W-:-:S05]  /*133c0*/  @!P0 IMAD.MOV.U32 R13, RZ, RZ, R246 ;  /* 0x000000ffff0d8224 */ /* 0x008fca00078e00f6 */
[----:B------:R0:W3:Y:S02]  /*133d0*/  @!P0 LDG.E.U16 R220, desc[UR58][R12.64] ;  /* 0x0000003a0cdc8981 */ /* 0x0000e4000c1e1500 */
[----:B0-----:R-:W-:Y:S02]  /*133e0*/  @!P0 IMAD.MOV.U32 R13, RZ, RZ, R5 ;  /* 0x000000ffff0d8224 */ /* 0x001fe400078e0005 */
[----:B-1----:R-:W4:Y:S01]  /*133f0*/  LDL R5, [R1+0x118c] ;  /* 0x00118c0001057983 */ /* 0x002f220000100800 */
[----:B------:R-:W-:-:S05]  /*13400*/  @!P0 IMAD.MOV.U32 R12, RZ, RZ, R42 ;  /* 0x000000ffff0c8224 */ /* 0x000fca00078e002a */
[----:B------:R0:W3:Y:S02]  /*13410*/  @!P0 LDG.E.U16 R214, desc[UR58][R12.64] ;  /* 0x0000003a0cd68981 */ /* 0x0000e4000c1e1500 */
[----:B0-----:R-:W-:Y:S02]  /*13420*/  @!P0 IMAD.MOV.U32 R12, RZ, RZ, R46 ;  /* 0x000000ffff0c8224 */ /* 0x001fe400078e002e */
[----:B------:R-:W-:Y:S02]  /*13430*/  @!P0 IMAD.MOV.U32 R13, RZ, RZ, R3 ;  /* 0x000000ffff0d8224 */ /* 0x000fe400078e0003 */
[----:B--2---:R-:W2:Y:S04]  /*13440*/  LDL R3, [R1+0x1190] ;  /* 0x0011900001037983 */ /* 0x004ea80000100800 */
[----:B------:R0:W3:Y:S02]  /*13450*/  @!P0 LDG.E.U16 R213, desc[UR58][R12.64] ;  /* 0x0000003a0cd58981 */ /* 0x0000e4000c1e1500 */
[----:B0-----:R-:W-:-:S02]  /*13460*/  @!P0 IMAD.MOV.U32 R12, RZ, RZ, R6 ;  /* 0x000000ffff0c8224 */ /* 0x001fc400078e0006 */
[----:B------:R-:W-:-:S05]  /*13470*/  @!P0 IMAD.MOV.U32 R13, RZ, RZ, R32 ;  /* 0x000000ffff0d8224 */ /* 0x000fca00078e0020 */
[----:B------:R0:W3:Y:S02]  /*13480*/  @!P0 LDG.E.U16 R205, desc[UR58][R12.64] ;  /* 0x0000003a0ccd8981 */ /* 0x0000e4000c1e1500 */
[----:B0-----:R-:W-:Y:S02]  /*13490*/  @!P0 IMAD.MOV.U32 R12, RZ, RZ, R251 ;  /* 0x000000ffff0c8224 */ /* 0x001fe400078e00fb */
[----:B------:R-:W-:-:S05]  /*134a0*/  @!P0 IMAD.MOV.U32 R13, RZ, RZ, R250 ;  /* 0x000000ffff0d8224 */ /* 0x000fca00078e00fa */
[----:B------:R0:W3:Y:S02]  /*134b0*/  @!P0 LDG.E.U16 R204, desc[UR58][R12.64] ;  /* 0x0000003a0ccc8981 */ /* 0x0000e4000c1e1500 */
[----:B0-----:R-:W-:Y:S02]  /*134c0*/  @!P0 IMAD.MOV.U32 R12, RZ, RZ, R47 ;  /* 0x000000ffff0c8224 */ /* 0x001fe400078e002f */
[----:B------:R-:W-:-:S05]  /*134d0*/  @!P0 IMAD.MOV.U32 R13, RZ, RZ, R48 ;  /* 0x000000ffff0d8224 */ /* 0x000fca00078e0030 */
[----:B------:R0:W3:Y:S04]  /*134e0*/  @!P0 LDG.E.U16 R203, desc[UR58][R12.64] ;  /* 0x0000003a0ccb8981 */ /* 0x0000e8000c1e1500 */
[----:B------:R-:W-:Y:S01]  /*134f0*/  STL [R1+0x1420], R6 ;  /* 0x0014200601007387 */ /* 0x000fe20000100800 */
[----:B0-----:R-:W-:Y:S02]  /*13500*/  @!P0 IMAD.MOV.U32 R12, RZ, RZ, R40 ;  /* 0x000000ffff0c8224 */ /* 0x001fe400078e0028 */
[----:B------:R-:W-:Y:S01]  /*13510*/  @!P0 IMAD.MOV.U32 R13, RZ, RZ, R43 ;  /* 0x000000ffff0d8224 */ /* 0x000fe200078e002b */
[----:B------:R-:W-:Y:S04]  /*13520*/  STL [R1+0x1428], R251 ;  /* 0x001428fb01007387 */ /* 0x000fe80000100800 */
[----:B------:R0:W3:Y:S04]  /*13530*/  @!P0 LDG.E.U16 R202, desc[UR58][R12.64] ;  /* 0x0000003a0cca8981 */ /* 0x0000e8000c1e1500 */
[----:B------:R-:W-:Y:S04]  /*13540*/  STL [R1+0x1424], R250 ;  /* 0x001424fa01007387 */ /* 0x000fe80000100800 */
[----:B------:R-:W3:Y:S01]  /*13550*/  LDL R43, [R1+0x117c] ;  /* 0x00117c00012b7983 */ /* 0x000ee20000100800 */
[----:B0-----:R-:W-:-:S02]  /*13560*/  @!P0 IMAD.MOV.U32 R12, RZ, RZ, R37 ;  /* 0x000000ffff0c8224 */ /* 0x001fc400078e0025 */
[----:B------:R-:W-:Y:S01]  /*13570*/  @!P0 IMAD.MOV.U32 R13, RZ, RZ, R39 ;  /* 0x000000ffff0d8224 */ /* 0x000fe200078e0027 */
[----:B------:R-:W3:Y:S04]  /*13580*/  LDL R40, [R1+0x116c] ;  /* 0x00116c0001287983 */ /* 0x000ee80000100800 */
[----:B------:R-:W3:Y:S04]  /*13590*/  LDL R39, [R1+0x1180] ;  /* 0x0011800001277983 */ /* 0x000ee80000100800 */
[----:B------:R0:W3:Y:S04]  /*135a0*/  @!P0 LDG.E.U16 R201, desc[UR58][R12.64] ;  /* 0x0000003a0cc98981 */ /* 0x0000e8000c1e1500 */
[----:B------:R-:W3:Y:S01]  /*135b0*/  LDL R37, [R1+0x115c] ;  /* 0x00115c0001257983 */ /* 0x000ee20000100800 */
[----:B------:R-:W-:-:S03]  /*135c0*/  PRMT R200, RZ, 0x7610, R200 ;  /* 0x00007610ffc87816 */ /* 0x000fc600000000c8 */
[----:B------:R-:W-:Y:S01]  /*135d0*/  STS.U16 [R4+UR4+0x8380], R243 ;  /* 0x008380f304007988 */ /* 0x000fe20008000404 */
[----:B0-----:R-:W-:-:S03]  /*135e0*/  @!P0 IMAD.MOV.U32 R12, RZ, RZ, R28 ;  /* 0x000000ffff0c8224 */ /* 0x001fc600078e001c */
[----:B------:R-:W3:Y:S01]  /*135f0*/  LDL R28, [R1+0x1170] ;  /* 0x00117000011c7983 */ /* 0x000ee20000100800 */
[----:B------:R-:W-:-:S03]  /*13600*/  @!P0 IMAD.MOV.U32 R13, RZ, RZ, R35 ;  /* 0x000000ffff0d8224 */ /* 0x000fc600078e0023 */
[----:B------:R-:W-:Y:S04]  /*13610*/  STS.U16 [R4+UR4+0xa380], R244 ;  /* 0x00a380f404007988 */ /* 0x000fe80008000404 */
[----:B------:R-:W-:Y:S04]  /*13620*/  STS.U16 [R4+UR4+0x8780], R241 ;  /* 0x008780f104007988 */ /* 0x000fe80008000404 */
[----:B------:R-:W-:Y:S04]  /*13630*/  STS.U16 [R4+UR4+0xa780], R242 ;  /* 0x00a780f204007988 */ /* 0x000fe80008000404 */
[----:B------:R0:W-:Y:S04]  /*13640*/  STS.U16 [R4+UR4+0x8b80], R199 ;  /* 0x008b80c704007988 */ /* 0x0001e80008000404 */
[----:B------:R1:W3:Y:S04]  /*13650*/  @!P0 LDG.E.U16 R200, desc[UR58][R12.64] ;  /* 0x0000003a0cc88981 */ /* 0x0002e8000c1e1500 */
[----:B------:R-:W3:Y:S01]  /*13660*/  LDL R35, [R1+0x1140] ;  /* 0x0011400001237983 */ /* 0x000ee20000100800 */
[----:B0-----:R-:W-:-:S02]  /*13670*/  PRMT R199, RZ, 0x7610, R199 ;  /* 0x00007610ffc77816 */ /* 0x001fc400000000c7 */
[----:B------:R-:W-:Y:S01]  /*13680*/  PRMT R198, RZ, 0x7610, R198 ;  /* 0x00007610ffc67816 */ /* 0x000fe200000000c6 */
[----:B------:R-:W3:Y:S01]  /*13690*/  LDL R47, [R1+0x113c] ;  /* 0x00113c00012f7983 */ /* 0x000ee20000100800 */
[----:B-1----:R-:W-:Y:S02]  /*136a0*/  @!P0 IMAD.MOV.U32 R12, RZ, RZ, R29 ;  /* 0x000000ffff0c8224 */ /* 0x002fe400078e001d */
[----:B------:R-:W-:Y:S01]  /*136b0*/  @!P0 IMAD.MOV.U32 R13, RZ, RZ, R34 ;  /* 0x000000ffff0d8224 */ /* 0x000fe200078e0022 */
[----:B------:R-:W3:Y:S04]  /*136c0*/  LDL R29, [R1+0x114c] ;  /* 0x00114c00011d7983 */ /* 0x000ee80000100800 */
[----:B------:R-:W3:Y:S04]  /*136d0*/  LDL R34, [R1+0x1160] ;  /* 0x0011600001227983 */ /* 0x000ee80000100800 */
[----:B------:R4:W3:Y:S01]  /*136e0*/  @!P0 LDG.E.U16 R199, desc[UR58][R12.64] ;  /* 0x0000003a0cc78981 */ /* 0x0008e2000c1e1500 */
[----:B------:R-:W-:-:S03]  /*136f0*/  PRMT R197, RZ, 0x7610, R197 ;  /* 0x00007610ffc57816 */ /* 0x000fc600000000c5 */
[----:B------:R-:W-:Y:S04]  /*13700*/  STS.U16 [R4+UR4+0xab80], R240 ;  /* 0x00ab80f004007988 */ /* 0x000fe80008000404 */
[----:B------:R-:W-:Y:S04]  /*13710*/  STS.U16 [R4+UR4+0x8f80], R176 ;  /* 0x008f80b004007988 */ /* 0x000fe80008000404 */
[----:B------:R0:W-:Y:S01]  /*13720*/  STS.U16 [R4+UR4+0xaf80], R178 ;  /* 0x00af80b204007988 */ /* 0x0001e20008000404 */
[----:B------:R-:W-:Y:S01]  /*13730*/  PRMT R196, RZ, 0x7610, R196 ;  /* 0x00007610ffc47816 */ /* 0x000fe200000000c4 */
[----:B----4-:R-:W-:-:S02]  /*13740*/  @!P0 IMAD.MOV.U32 R13, RZ, RZ, R5 ;  /* 0x000000ffff0d8224 */ /* 0x010fc400078e0005 */
[----:B------:R-:W4:Y:S04]  /*13750*/  LDL R5, [R1+0x1150] ;  /* 0x0011500001057983 */ /* 0x000f280000100800 */
[----:B------:R-:W4:Y:S01]  /*13760*/  LDL.LU R6, [R1+0xe3c] ;  /* 0x000e3c0001067983 */ /* 0x000f220000300800 */
[----:B--2---:R-:W-:-:S03]  /*13770*/  @!P0 IMAD.MOV.U32 R12, RZ, RZ, R3 ;  /* 0x000000ffff0c8224 */ /* 0x004fc600078e0003 */
[----:B------:R-:W2:Y:S04]  /*13780*/  LDL.LU R3, [R1+0xe10] ;  /* 0x000e100001037983 */ /* 0x000ea80000300800 */
[----:B------:R-:W2:Y:S04]  /*13790*/  LDL.LU R249, [R1+0xe2c] ;  /* 0x000e2c0001f97983 */ /* 0x000ea80000300800 */
[----:B------:R3:W2:Y:S04]  /*137a0*/  @!P0 LDG.E.U16 R198, desc[UR58][R12.64] ;  /* 0x0000003a0cc68981 */ /* 0x0006a8000c1e1500 */
[----:B------:R-:W2:Y:S04]  /*137b0*/  LDL.LU R248, [R1+0xe00] ;  /* 0x000e000001f87983 */ /* 0x000ea80000300800 */
[----:B0-----:R-:W2:Y:S01]  /*137c0*/  LDL.LU R4, [R1+0xe1c] ;  /* 0x000e1c0001047983 */ /* 0x001ea20000300800 */
[----:B------:R-:W-:-:S02]  /*137d0*/  PRMT R195, RZ, 0x7610, R195 ;  /* 0x00007610ffc37816 */ /* 0x000fc400000000c3 */
[----:B------:R-:W-:Y:S02]  /*137e0*/  PRMT R194, RZ, 0x7610, R194 ;  /* 0x00007610ffc27816 */ /* 0x000fe400000000c2 */
[----:B------:R-:W-:Y:S02]  /*137f0*/  PRMT R193, RZ, 0x7610, R193 ;  /* 0x00007610ffc17816 */ /* 0x000fe400000000c1 */
[----:B------:R-:W-:Y:S02]  /*13800*/  PRMT R192, RZ, 0x7610, R192 ;  /* 0x00007610ffc07816 */ /* 0x000fe400000000c0 */
[----:B------:R-:W-:Y:S01]  /*13810*/  PRMT R191, RZ, 0x7610, R191 ;  /* 0x00007610ffbf7816 */ /* 0x000fe200000000bf */
[----:B------:R0:W-:Y:S04]  /*13820*/  STS.U16 [R0+UR4+0xc00], R190 ;  /* 0x000c00be00007988 */ /* 0x0001e80008000404 */
[----:B------:R1:W-:Y:S01]  /*13830*/  STS.U16 [R0+UR4+0xe00], R189 ;  /* 0x000e00bd00007988 */ /* 0x0003e20008000404 */
[----:B------:R-:W-:-:S02]  /*13840*/  PRMT R188, RZ, 0x7610, R188 ;  /* 0x00007610ffbc7816 */ /* 0x000fc400000000bc */
[----:B------:R-:W-:Y:S01]  /*13850*/  PRMT R187, RZ, 0x7610, R187 ;  /* 0x00007610ffbb7816 */ /* 0x000fe200000000bb */
[----:B------:R1:W-:Y:S01]  /*13860*/  STS.U16 [R0+UR4+0xa00], R186 ;  /* 0x000a00ba00007988 */ /* 0x0003e20008000404 */
[----:B---3--:R-:W-:-:S03]  /*13870*/  @!P0 IMAD.MOV.U32 R13, RZ, RZ, R43 ;  /* 0x000000ffff0d8224 */ /* 0x008fc600078e002b */
[----:B------:R3:W-:Y:S04]  /*13880*/  STS.U16 [R0+UR4+0x800], R185 ;  /* 0x000800b900007988 */ /* 0x0007e80008000404 */
[----:B------:R-:W3:Y:S01]  /*13890*/  LDL R43, [R1+0x112c] ;  /* 0x00112c00012b7983 */ /* 0x000ee20000100800 */
[----:B------:R-:W-:Y:S01]  /*138a0*/  @!P0 IMAD.MOV.U32 R12, RZ, RZ, R39 ;  /* 0x000000ffff0c8224 */ /* 0x000fe200078e0027 */
[----:B------:R-:W-:Y:S02]  /*138b0*/  PRMT R184, RZ, 0x7610, R184 ;  /* 0x00007610ffb87816 */ /* 0x000fe400000000b8 */
[----:B------:R-:W2:Y:S04]  /*138c0*/  LDL R39, [R1+0x1130] ;  /* 0x0011300001277983 */ /* 0x000ea80000100800 */
[----:B------:R0:W2:Y:S01]  /*138d0*/  @!P0 LDG.E.U16 R197, desc[UR58][R12.64] ;  /* 0x0000003a0cc58981 */ /* 0x0000a2000c1e1500 */
[----:B------:R-:W-:-:S02]  /*138e0*/  PRMT R183, RZ, 0x7610, R183 ;  /* 0x00007610ffb77816 */ /* 0x000fc400000000b7 */
[----:B------:R-:W-:Y:S01]  /*138f0*/  PRMT R182, RZ, 0x7610, R182 ;  /* 0x00007610ffb67816 */ /* 0x000fe200000000b6 */
[----:B------:R1:W-:Y:S01]  /*13900*/  STS.U16 [R0+UR4+0x600], R181 ;  /* 0x000600b500007988 */ /* 0x0003e20008000404 */
[----:B------:R-:W-:-:S03]  /*13910*/  PRMT R180, RZ, 0x7610, R180 ;  /* 0x00007610ffb47816 */ /* 0x000fc600000000b4 */
[----:B------:R1:W-:Y:S01]  /*13920*/  STS.U16 [R0+UR4+0x400], R179 ;  /* 0x000400b300007988 */ /* 0x0003e20008000404 */
[----:B0-----:R-:W-:Y:S02]  /*13930*/  @!P0 IMAD.MOV.U32 R12, RZ, RZ, R28 ;  /* 0x000000ffff0c8224 */ /* 0x001fe400078e001c */
[----:B------:R-:W-:Y:S01]  /*13940*/  @!P0 IMAD.MOV.U32 R13, RZ, RZ, R40 ;  /* 0x000000ffff0d8224 */ /* 0x000fe200078e0028 */
[----:B------:R-:W2:Y:S04]  /*13950*/  LDL R28, [R1+0x1120] ;  /* 0x00112000011c7983 */ /* 0x000ea80000100800 */
[----:B------:R-:W2:Y:S04]  /*13960*/  LDL R40, [R1+0x111c] ;  /* 0x00111c0001287983 */ /* 0x000ea80000100800 */
[----:B------:R0:W2:Y:S01]  /*13970*/  @!P0 LDG.E.U16 R196, desc[UR58][R12.64] ;  /* 0x0000003a0cc48981 */ /* 0x0000a2000c1e1500 */
[----:B------:R-:W-:-:S03]  /*13980*/  PRMT R178, RZ, 0x7610, R178 ;  /* 0x00007610ffb27816 */ /* 0x000fc600000000b2 */
[----:B------:R1:W-:Y:S01]  /*13990*/  STS.U16 [R0+UR4+0x200], R177 ;  /* 0x000200b100007988 */ /* 0x0003e20008000404 */
[----:B------:R-:W-:-:S03]  /*139a0*/  PRMT R176, RZ, 0x7610, R176 ;  /* 0x00007610ffb07816 */ /* 0x000fc600000000b0 */
[----:B------:R1:W-:Y:S01]  /*139b0*/  STS.U16 [R0+UR4+0x1e00], R175 ;  /* 0x001e00af00007988 */ /* 0x0003e20008000404 */
[----:B0-----:R-:W-:-:S03]  /*139c0*/  @!P0 IMAD.MOV.U32 R13, RZ, RZ, R37 ;  /* 0x000000ffff0d8224 */ /* 0x001fc600078e0025 */
[----:B------:R-:W2:Y:S04]  /*139d0*/  LDL R37, [R1+0x110c] ;  /* 0x00110c0001257983 */ /* 0x000ea80000100800 */
[----:B------:R0:W-:Y:S01]  /*139e0*/  STS.U16 [R0+UR4+0x2000], R174 ;  /* 0x002000ae00007988 */ /* 0x0001e20008000404 */
[----:B------:R-:W-:Y:S02]  /*139f0*/  PRMT R173, RZ, 0x7610, R173 ;  /* 0x00007610ffad7816 */ /* 0x000fe400000000ad */
[----:B------:R-:W-:Y:S02]  /*13a00*/  PRMT R172, RZ, 0x7610, R172 ;  /* 0x00007610ffac7816 */ /* 0x000fe400000000ac */
[----:B------:R-:W-:Y:S02]  /*13a10*/  PRMT R171, RZ, 0x7610, R171 ;  /* 0x00007610ffab7816 */ /* 0x000fe400000000ab */
[----:B------:R-:W-:-:S02]  /*13a20*/  PRMT R170, RZ, 0x7610, R170 ;  /* 0x00007610ffaa7816 */ /* 0x000fc400000000aa */
[----:B------:R-:W-:Y:S01]  /*13a30*/  PRMT R169, RZ, 0x7610, R169 ;  /* 0x00007610ffa97816 */ /* 0x000fe200000000a9 */
[----:B------:R-:W-:Y:S01]  /*13a40*/  @!P0 IMAD.MOV.U32 R12, RZ, RZ, R34 ;  /* 0x000000ffff0c8224 */ /* 0x000fe200078e0022 */
[----:B------:R-:W-:Y:S01]  /*13a50*/  PRMT R168, RZ, 0x7610, R168 ;  /* 0x00007610ffa87816 */ /* 0x000fe200000000a8 */
[----:B------:R-:W2:Y:S04]  /*13a60*/  LDL R34, [R1+0x1110] ;  /* 0x0011100001227983 */ /* 0x000ea80000100800 */
[----:B------:R1:W2:Y:S04]  /*13a70*/  @!P0 LDG.E.U16 R195, desc[UR58][R12.64] ;  /* 0x0000003a0cc38981 */ /* 0x0002a8000c1e1500 */
[----:B------:R0:W-:Y:S04]  /*13a80*/  STS.U16 [R0+UR4+0x3000], R167 ;  /* 0x003000a700007988 */ /* 0x0001e80008000404 */
[----:B------:R0:W-:Y:S01]  /*13a90*/  STS.U16 [R0+UR4+0x3200], R166 ;  /* 0x003200a600007988 */ /* 0x0001e20008000404 */
[----:B-1----:R-:W-:-:S03]  /*13aa0*/  @!P0 IMAD.MOV.U32 R13, RZ, RZ, R29 ;  /* 0x000000ffff0d8224 */ /* 0x002fc600078e001d */
[----:B------:R-:W2:Y:S01]  /*13ab0*/  LDL R29, [R1+0x10fc] ;  /* 0x0010fc00011d7983 */ /* 0x000ea20000100800 */
[----:B------:R-:W-:Y:S02]  /*13ac0*/  PRMT R165, RZ, 0x7610, R165 ;  /* 0x00007610ffa57816 */ /* 0x000fe400000000a5 */
[----:B------:R-:W-:Y:S01]  /*13ad0*/  PRMT R164, RZ, 0x7610, R164 ;  /* 0x00007610ffa47816 */ /* 0x000fe200000000a4 */
[----:B------:R-:W2:Y:S01]  /*13ae0*/  LDL R49, [R1+0xf0c] ;  /* 0x000f0c0001317983 */ /* 0x000ea20000100800 */
[----:B------:R-:W-:-:S03]  /*13af0*/  PRMT R163, RZ, 0x7610, R163 ;  /* 0x00007610ffa37816 */ /* 0x000fc600000000a3 */
[----:B------:R-:W2:Y:S01]  /*13b00*/  LDL R48, [R1+0xefc] ;  /* 0x000efc0001307983 */ /* 0x000ea20000100800 */
[----:B----4-:R-:W-:-:S03]  /*13b10*/  @!P0 IMAD.MOV.U32 R12, RZ, RZ, R5 ;  /* 0x000000ffff0c8224 */ /* 0x010fc600078e0005 */
[----:B------:R-:W4:Y:S04]  /*13b20*/  LDL R5, [R1+0x1100] ;  /* 0x0011000001057983 */ /* 0x000f280000100800 */
[----:B------:R1:W4:Y:S02]  /*13b30*/  @!P0 LDG.E.U16 R194, desc[UR58][R12.64] ;  /* 0x0000003a0cc28981 */ /* 0x000324000c1e1500 */
[----:B-1----:R-:W-:Y:S02]  /*13b40*/  @!P0 IMAD.MOV.U32 R12, RZ, RZ, R35 ;  /* 0x000000ffff0c8224 */ /* 0x002fe400078e0023 */
        /* <DEDUP_REMOVED lines=9> */
[----:B-1----:R-:W-:Y:S02]  /*13be0*/  @!P0 IMAD.MOV.U32 R12, RZ, RZ, R28 ;  /* 0x000000ffff0c8224 */ /* 0x002fe400078e001c */
[----:B------:R-:W2:Y:S01]  /*13bf0*/  LDL R28, [R1+0x10d0] ;  /* 0x0010d000011c7983 */ /* 0x000ea20000100800 */
[----:B------:R-:W-:-:S03]  /*13c00*/  @!P0 IMAD.MOV.U32 R13, RZ, RZ, R40 ;  /* 0x000000ffff0d8224 */ /* 0x000fc600078e0028 */
[----:B------:R-:W2:Y:S04]  /*13c10*/  LDL R40, [R1+0x10cc] ;  /* 0x0010cc0001287983 */ /* 0x000ea80000100800 */
[----:B------:R1:W2:Y:S02]  /*13c20*/  @!P0 LDG.E.U16 R191, desc[UR58][R12.64] ;  /* 0x0000003a0cbf8981 */ /* 0x0002a4000c1e1500 */
[----:B-1----:R-:W-:Y:S02]  /*13c30*/  @!P0 IMAD.MOV.U32 R13, RZ, RZ, R37 ;  /* 0x000000ffff0d8224 */ /* 0x002fe400078e0025 */
[----:B------:R-:W2:Y:S01]  /*13c40*/  LDL R37, [R1+0x10bc] ;  /* 0x0010bc0001257983 */ /* 0x000ea20000100800 */
[----:B------:R-:W-:Y:S02]  /*13c50*/  PRMT R190, RZ, 0x7610, R190 ;  /* 0x00007610ffbe7816 */ /* 0x000fe400000000be */
[----:B------:R-:W-:Y:S01]  /*13c60*/  PRMT R189, RZ, 0x7610, R189 ;  /* 0x00007610ffbd7816 */ /* 0x000fe200000000bd */
[----:B------:R-:W-:-:S02]  /*13c70*/  @!P0 IMAD.MOV.U32 R12, RZ, RZ, R34 ;  /* 0x000000ffff0c8224 */ /* 0x000fc400078e0022 */
[----:B------:R-:W2:Y:S04]  /*13c80*/  LDL R34, [R1+0x10c0] ;  /* 0x0010c00001227983 */ /* 0x000ea80000100800 */
[----:B------:R1:W2:Y:S02]  /*13c90*/  @!P0 LDG.E.U16 R190, desc[UR58][R12.64] ;  /* 0x0000003a0cbe8981 */ /* 0x0002a4000c1e1500 */
[----:B-1----:R-:W-:Y:S02]  /*13ca0*/  @!P0 IMAD.MOV.U32 R13, RZ, RZ, R29 ;  /* 0x000000ffff0d8224 */ /* 0x002fe400078e001d */
[----:B------:R-:W2:Y:S01]  /*13cb0*/  LDL R29, [R1+0x10ac] ;  /* 0x0010ac00011d7983 */ /* 0x000ea20000100800 */
[----:B------:R-:W-:Y:S01]  /*13cc0*/  PRMT R186, RZ, 0x7610, R186 ;  /* 0x00007610ffba7816 */ /* 0x000fe200000000ba */
[----:B----4-:R-:W-:-:S02]  /*13cd0*/  @!P0 IMAD.MOV.U32 R12, RZ, RZ, R5 ;  /* 0x000000ffff0c8224 */ /* 0x010fc400078e0005 */
        /* <DEDUP_REMOVED lines=74> */
[----:B0-----:R-:W-:Y:S01]  /*14180*/  PRMT R174, RZ, 0x7610, R174 ;  /* 0x00007610ffae7816 */ /* 0x001fe200000000ae */
[----:B------:R-:W-:-:S02]  /*14190*/  @!P0 IMAD.MOV.U32 R12, RZ, RZ, R34 ;  /* 0x000000ffff0c8224 */ /* 0x000fc400078e0022 */
[----:B------:R-:W2:Y:S04]  /*141a0*/  LDL R34, [R1+0xfd0] ;  /* 0x000fd00001227983 */ /* 0x000ea80000100800 */
[----:B------:R0:W2:Y:S02]  /*141b0*/  @!P0 LDG.E.U16 R175, desc[UR58][R12.64] ;  /* 0x0000003a0caf8981 */ /* 0x0000a4000c1e1500 */
[----:B0-----:R-:W-:Y:S02]  /*141c0*/  @!P0 IMAD.MOV.U32 R13, RZ, RZ, R29 ;  /* 0x000000ffff0d8224 */ /* 0x001fe400078e001d */
[----:B------:R-:W2:Y:S01]  /*141d0*/  LDL R29, [R1+0xfbc] ;  /* 0x000fbc00011d7983 */ /* 0x000ea20000100800 */
[----:B----4-:R-:W-:-:S03]  /*141e0*/  @!P0 IMAD.MOV.U32 R12, RZ, RZ, R5 ;  /* 0x000000ffff0c8224 */ /* 0x010fc600078e0005 */
        /* <DEDUP_REMOVED lines=72> */
[----:B------:R-:W2:Y:S04]  /*14670*/  LDL R37, [R1+0xecc] ;  /* 0x000ecc0001257983 */ /* 0x000ea80000100800 */
[----:B------:R0:W-:Y:S04]  /*14680*/  STS.U16 [R0+UR4+0x2200], R160 ;  /* 0x002200a000007988 */ /* 0x0001e80008000404 */
[----:B------:R1:W-:Y:S01]  /*14690*/  STS.U16 [R0+UR4+0x2400], R159 ;  /* 0x0024009f00007988 */ /* 0x0003e20008000404 */
[----:B0-----:R-:W-:Y:S01]  /*146a0*/  PRMT R160, RZ, 0x7610, R160 ;  /* 0x00007610ffa07816 */ /* 0x001fe200000000a0 */
[----:B------:R-:W-:Y:S01]  /*146b0*/  @!P0 IMAD.MOV.U32 R12, RZ, RZ, R34 ;  /* 0x000000ffff0c8224 */ /* 0x000fe200078e0022 */
[----:B------:R-:W-:Y:S01]  /*146c0*/  PRMT R158, RZ, 0x7610, R158 ;  /* 0x00007610ff9e7816 */ /* 0x000fe2000000009e */
[----:B------:R0:W-:Y:S01]  /*146d0*/  STS.U16 [R0+UR4+0x4800], R157 ;  /* 0x0048009d00007988 */ /* 0x0001e20008000404 */
[----:B-1----:R-:W-:-:S03]  /*146e0*/  PRMT R159, RZ, 0x7610, R159 ;  /* 0x00007610ff9f7816 */ /* 0x002fc6000000009f */
[----:B------:R1:W2:Y:S04]  /*146f0*/  @!P0 LDG.E.U16 R160, desc[UR58][R12.64] ;  /* 0x0000003a0ca08981 */ /* 0x0002a8000c1e1500 */
[----:B------:R-:W2:Y:S01]  /*14700*/  LDL R34, [R1+0xed0] ;  /* 0x000ed00001227983 */ /* 0x000ea20000100800 */
[----:B-1----:R-:W-:Y:S01]  /*14710*/  @!P0 IMAD.MOV.U32 R13, RZ, RZ, R29 ;  /* 0x000000ffff0d8224 */ /* 0x002fe200078e001d */
[----:B0-----:R-:W-:Y:S02]  /*14720*/  PRMT R157, RZ, 0x7610, R157 ;  /* 0x00007610ff9d7816 */ /* 0x001fe4000000009d */
[----:B------:R0:W-:Y:S04]  /*14730*/  STS.U16 [R0+UR4+0x3e00], R156 ;  /* 0x003e009c00007988 */ /* 0x0001e80008000404 */
[----:B------:R-:W2:Y:S01]  /*14740*/  LDL R29, [R1+0xebc] ;  /* 0x000ebc00011d7983 */ /* 0x000ea20000100800 */
[----:B0-----:R-:W-:-:S02]  /*14750*/  PRMT R156, RZ, 0x7610, R156 ;  /* 0x00007610ff9c7816 */ /* 0x001fc4000000009c */
[----:B------:R-:W-:Y:S01]  /*14760*/  PRMT R155, RZ, 0x7610, R155 ;  /* 0x00007610ff9b7816 */ /* 0x000fe2000000009b */
[----:B----4-:R-:W-:Y:S02]  /*14770*/  @!P0 IMAD.MOV.U32 R12, RZ, RZ, R5 ;  /* 0x000000ffff0c8224 */ /* 0x010fe400078e0005 */
[----:B------:R-:W4:Y:S04]  /*14780*/  LDL R5, [R1+0xec0] ;  /* 0x000ec00001057983 */ /* 0x000f280000100800 */
[----:B------:R0:W4:Y:S02]  /*14790*/  @!P0 LDG.E.U16 R159, desc[UR58][R12.64] ;  /* 0x0000003a0c9f8981 */ /* 0x000124000c1e1500 */
[----:B0-----:R-:W-:Y:S02]  /*147a0*/  @!P0 IMAD.MOV.U32 R12, RZ, RZ, R35 ;  /* 0x000000ffff0c8224 */ /* 0x001fe400078e0023 */
[----:B------:R-:W-:Y:S01]  /*147b0*/  @!P0 IMAD.MOV.U32 R13, RZ, RZ, R49 ;  /* 0x000000ffff0d8224 */ /* 0x000fe200078e0031 */
[----:B------:R-:W4:Y:S04]  /*147c0*/  LDL R35, [R1+0xeb0] ;  /* 0x000eb00001237983 */ /* 0x000f280000100800 */
[----:B------:R0:W4:Y:S02]  /*147d0*/  @!P0 LDG.E.U16 R158, desc[UR58][R12.64] ;  /* 0x0000003a0c9e8981 */ /* 0x000124000c1e1500 */
[----:B0-----:R-:W-:-:S02]  /*147e0*/  @!P0 IMAD.MOV.U32 R12, RZ, RZ, R47 ;  /* 0x000000ffff0c8224 */ /* 0x001fc400078e002f */
[----:B------:R-:W-:-:S05]  /*147f0*/  @!P0 IMAD.MOV.U32 R13, RZ, RZ, R48 ;  /* 0x000000ffff0d8224 */ /* 0x000fca00078e0030 */
[----:B------:R3:W4:Y:S02]  /*14800*/  @!P0 LDG.E.U16 R157, desc[UR58][R12.64] ;  /* 0x0000003a0c9d8981 */ /* 0x000724000c1e1500 */
[----:B---3--:R-:W-:Y:S02]  /*14810*/  @!P0 IMAD.MOV.U32 R13, RZ, RZ, R43 ;  /* 0x000000ffff0d8224 */ /* 0x008fe400078e002b */
[----:B--2---:R-:W-:Y:S02]  /*14820*/  @!P0 IMAD.MOV.U32 R12, RZ, RZ, R39 ;  /* 0x000000ffff0c8224 */ /* 0x004fe400078e0027 */
[----:B------:R-:W2:Y:S04]  /*14830*/  LDL R39, [R1+0xea0] ;  /* 0x000ea00001277983 */ /* 0x000ea80000100800 */
[----:B------:R0:W3:Y:S02]  /*14840*/  @!P0 LDG.E.U16 R156, desc[UR58][R12.64] ;  /* 0x0000003a0c9c8981 */ /* 0x0000e4000c1e1500 */
[----:B0-----:R-:W-:-:S02]  /*14850*/  @!P0 IMAD.MOV.U32 R12, RZ, RZ, R28 ;  /* 0x000000ffff0c8224 */ /* 0x001fc400078e001c */
[----:B------:R-:W3:Y:S01]  /*14860*/  LDL R28, [R1+0xe90] ;  /* 0x000e9000011c7983 */ /* 0x000ee20000100800 */
[----:B------:R-:W-:-:S03]  /*14870*/  @!P0 IMAD.MOV.U32 R13, RZ, RZ, R40 ;  /* 0x000000ffff0d8224 */ /* 0x000fc600078e0028 */
[----:B------:R-:W2:Y:S04]  /*14880*/  LDL.LU R47, [R1+0xeac] ;  /* 0x000eac00012f7983 */ /* 0x000ea80000300800 */
[----:B------:R0:W3:Y:S02]  /*14890*/  @!P0 LDG.E.U16 R155, desc[UR58][R12.64] ;  /* 0x0000003a0c9b8981 */ /* 0x0000e4000c1e1500 */
[----:B0-----:R-:W-:Y:S02]  /*148a0*/  @!P0 IMAD.MOV.U32 R13, RZ, RZ, R37 ;  /* 0x000000ffff0d8224 */ /* 0x001fe400078e0025 */
[----:B------:R-:W3:Y:S01]  /*148b0*/  LDL.LU R37, [R1+0xe9c] ;  /* 0x000e9c0001257983 */ /* 0x000ee20000300800 */
[----:B------:R-:W-:-:S03]  /*148c0*/  PRMT R154, RZ, 0x7610, R154 ;  /* 0x00007610ff9a7816 */ /* 0x000fc6000000009a */
[----:B------:R0:W-:Y:S04]  /*148d0*/  STS.U16 [R0+UR4+0x3400], R153 ;  /* 0x0034009900007988 */ /* 0x0001e80008000404 */
[----:B------:R1:W-:Y:S01]  /*148e0*/  STS.U16 [R0+UR4+0x3600], R152 ;  /* 0x0036009800007988 */ /* 0x0003e20008000404 */
[----:B0-----:R-:W-:Y:S01]  /*148f0*/  PRMT R153, RZ, 0x7610, R153 ;  /* 0x00007610ff997816 */ /* 0x001fe20000000099 */
[----:B------:R-:W-:Y:S02]  /*14900*/  @!P0 IMAD.MOV.U32 R12, RZ, RZ, R34 ;  /* 0x000000ffff0c8224 */ /* 0x000fe400078e0022 */
[----:B------:R-:W3:Y:S04]  /*14910*/  LDL.LU R34, [R1+0xe8c] ;  /* 0x000e8c0001227983 */ /* 0x000ee80000300800 */
[----:B------:R0:W3:Y:S01]  /*14920*/  @!P0 LDG.E.U16 R154, desc[UR58][R12.64] ;  /* 0x0000003a0c9a8981 */ /* 0x0000e2000c1e1500 */
[----:B-1----:R-:W-:Y:S01]  /*14930*/  PRMT R152, RZ, 0x7610, R152 ;  /* 0x00007610ff987816 */ /* 0x002fe20000000098 */
[----:B0-----:R-:W-:-:S02]  /*14940*/  @!P0 IMAD.MOV.U32 R13, RZ, RZ, R29 ;  /* 0x000000ffff0d8224 */ /* 0x001fc400078e001d */
[----:B------:R-:W3:Y:S04]  /*14950*/  LDL.LU R29, [R1+0xe7c] ;  /* 0x000e7c00011d7983 */ /* 0x000ee80000300800 */
[----:B------:R0:W-:Y:S02]  /*14960*/  STS.U16 [R0+UR4+0x4a00], R23 ;  /* 0x004a001700007988 */ /* 0x0001e40008000404 */
[----:B0-----:R-:W-:Y:S01]  /*14970*/  PRMT R23, RZ, 0x7610, R23 ;  /* 0x00007610ff177816 */ /* 0x001fe20000000017 */
[----:B----4-:R-:W-:Y:S02]  /*14980*/  @!P0 IMAD.MOV.U32 R12, RZ, RZ, R5 ;  /* 0x000000ffff0c8224 */ /* 0x010fe400078e0005 */
[----:B------:R-:W4:Y:S04]  /*14990*/  LDL.LU R5, [R1+0xe80] ;  /* 0x000e800001057983 */ /* 0x000f280000300800 */
[----:B------:R0:W4:Y:S04]  /*149a0*/  @!P0 LDG.E.U16 R153, desc[UR58][R12.64] ;  /* 0x0000003a0c998981 */ /* 0x000128000c1e1500 */
[----:B------:R-:W4:Y:S01]  /*149b0*/  LDL R51, [R1+0xe60] ;  /* 0x000e600001337983 */ /* 0x000f220000100800 */
[----:B0-----:R-:W-:-:S03]  /*149c0*/  @!P0 IMAD.MOV.U32 R12, RZ, RZ, R35 ;  /* 0x000000ffff0c8224 */ /* 0x001fc600078e0023 */
[----:B------:R-:W4:Y:S04]  /*149d0*/  LDL.LU R35, [R1+0xe70] ;  /* 0x000e700001237983 */ /* 0x000f280000300800 */
[----:B------:R-:W4:Y:S01]  /*149e0*/  LDL.LU R48, [R1+0xe6c] ;  /* 0x000e6c0001307983 */ /* 0x000f220000300800 */
[----:B--2---:R-:W-:-:S05]  /*149f0*/  @!P0 IMAD.MOV.U32 R13, RZ, RZ, R47 ;  /* 0x000000ffff0d8224 */ /* 0x004fca00078e002f */
[----:B------:R0:W2:Y:S02]  /*14a00*/  @!P0 LDG.E.U16 R152, desc[UR58][R12.64] ;  /* 0x0000003a0c988981 */ /* 0x0000a4000c1e1500 */
[----:B0-----:R-:W-:Y:S02]  /*14a10*/  @!P0 IMAD.MOV.U32 R12, RZ, RZ, R39 ;  /* 0x000000ffff0c8224 */ /* 0x001fe400078e0027 */
[----:B---3--:R-:W-:Y:S01]  /*14a20*/  @!P0 IMAD.MOV.U32 R13, RZ, RZ, R37 ;  /* 0x000000ffff0d8224 */ /* 0x008fe200078e0025 */
[----:B------:R-:W3:Y:S04]  /*14a30*/  LDL.LU R39, [R1+0xe5c] ;  /* 0x000e5c0001277983 */ /* 0x000ee80000300800 */
[----:B------:R-:W2:Y:S04]  /*14a40*/  LDL R50, [R1+0xe0c] ;  /* 0x000e0c0001327983 */ /* 0x000ea80000100800 */
[----:B------:R-:W2:Y:S04]  /*14a50*/  LDL.LU R49, [R1+0xe40] ;  /* 0x000e400001317983 */ /* 0x000ea80000300800 */
[----:B------:R0:W2:Y:S04]  /*14a60*/  @!P0 LDG.E.U16 R23, desc[UR58][R12.64] ;  /* 0x0000003a0c178981 */ /* 0x0000a8000c1e1500 */
[----:B------:R-:W2:Y:S04]  /*14a70*/  LDL.LU R43, [R1+0xe4c] ;  /* 0x000e4c00012b7983 */ /* 0x000ea80000300800 */
[----:B------:R-:W2:Y:S01]  /*14a80*/  LDL.LU R40, [R1+0xe30] ;  /* 0x000e300001287983 */ /* 0x000ea20000300800 */
[----:B0-----:R-:W-:-:S03]  /*14a90*/  @!P0 IMAD.MOV.U32 R12, RZ, RZ, R28 ;  /* 0x000000ffff0c8224 */ /* 0x001fc600078e001c */
[----:B------:R-:W2:Y:S01]  /*14aa0*/  LDL.LU R28, [R1+0xe50] ;  /* 0x000e5000011c7983 */ /* 0x000ea20000300800 */
[----:B------:R-:W-:-:S03]  /*14ab0*/  @!P0 IMAD.MOV.U32 R13, RZ, RZ, R34 ;  /* 0x000000ffff0d8224 */ /* 0x000fc600078e0022 */
[----:B------:R0:W-:Y:S04]  /*14ac0*/  STS.U16 [R0+UR4+0x4c00], R22 ;  /* 0x004c001600007988 */ /* 0x0001e80008000404 */
[----:B------:R1:W-:Y:S01]  /*14ad0*/  STS.U16 [R0+UR4+0x3800], R21 ;  /* 0x0038001500007988 */ /* 0x0003e20008000404 */
[----:B0-----:R-:W-:Y:S02]  /*14ae0*/  PRMT R22, RZ, 0x7610, R22 ;  /* 0x00007610ff167816 */ /* 0x001fe40000000016 */
[----:B-1----:R-:W-:-:S04]  /*14af0*/  PRMT R21, RZ, 0x7610, R21 ;  /* 0x00007610ff157816 */ /* 0x002fc80000000015 */
[----:B------:R0:W2:Y:S04]  /*14b00*/  @!P0 LDG.E.U16 R22, desc[UR58][R12.64] ;  /* 0x0000003a0c168981 */ /* 0x0000a8000c1e1500 */
[----:B------:R1:W-:Y:S01]  /*14b10*/  STS.U16 [R0+UR4+0x2e00], R20 ;  /* 0x002e001400007988 */ /* 0x0003e20008000404 */
[----:B0-----:R-:W-:Y:S01]  /*14b20*/  @!P0 IMAD.MOV.U32 R13, RZ, RZ, R29 ;  /* 0x000000ffff0d8224 */ /* 0x001fe200078e001d */
[----:B-1----:R-:W-:Y:S02]  /*14b30*/  PRMT R20, RZ, 0x7610, R20 ;  /* 0x00007610ff147816 */ /* 0x002fe40000000014 */
[----:B------:R0:W-:Y:S04]  /*14b40*/  STS.U16 [R0+UR4+0x3a00], R19 ;  /* 0x003a001300007988 */ /* 0x0001e80008000404 */
[----:B------:R1:W-:Y:S01]  /*14b50*/  STS.U16 [R0+UR4+0x3c00], R18 ;  /* 0x003c001200007988 */ /* 0x0003e20008000404 */
[----:B0-----:R-:W-:-:S02]  /*14b60*/  PRMT R19, RZ, 0x7610, R19 ;  /* 0x00007610ff137816 */ /* 0x001fc40000000013 */
[----:B-1----:R-:W-:Y:S01]  /*14b70*/  PRMT R18, RZ, 0x7610, R18 ;  /* 0x00007610ff127816 */ /* 0x002fe20000000012 */
[----:B------:R0:W-:Y:S01]  /*14b80*/  STL [R1+0x142c], R6 ;  /* 0x00142c0601007387 */ /* 0x0001e20000100800 */
[----:B----4-:R-:W-:-:S05]  /*14b90*/  @!P0 IMAD.MOV.U32 R12, RZ, RZ, R5 ;  /* 0x000000ffff0c8224 */ /* 0x010fca00078e0005 */
[----:B------:R1:W4:Y:S02]  /*14ba0*/  @!P0 LDG.E.U16 R21, desc[UR58][R12.64] ;  /* 0x0000003a0c158981 */ /* 0x000324000c1e1500 */
[----:B-1----:R-:W-:Y:S02]  /*14bb0*/  @!P0 IMAD.MOV.U32 R12, RZ, RZ, R35 ;  /* 0x000000ffff0c8224 */ /* 0x002fe400078e0023 */
[----:B------:R-:W-:-:S05]  /*14bc0*/  @!P0 IMAD.MOV.U32 R13, RZ, RZ, R48 ;  /* 0x000000ffff0d8224 */ /* 0x000fca00078e0030 */
[----:B------:R1:W4:Y:S02]  /*14bd0*/  @!P0 LDG.E.U16 R20, desc[UR58][R12.64] ;  /* 0x0000003a0c148981 */ /* 0x000324000c1e1500 */
[----:B-1----:R-:W-:Y:S02]  /*14be0*/  @!P0 IMAD.MOV.U32 R12, RZ, RZ, R51 ;  /* 0x000000ffff0c8224 */ /* 0x002fe400078e0033 */
[----:B---3--:R-:W-:-:S05]  /*14bf0*/  @!P0 IMAD.MOV.U32 R13, RZ, RZ, R39 ;  /* 0x000000ffff0d8224 */ /* 0x008fca00078e0027 */
[----:B------:R2:W3:Y:S02]  /*14c00*/  @!P0 LDG.E.U16 R19, desc[UR58][R12.64] ;  /* 0x0000003a0c138981 */ /* 0x0004e4000c1e1500 */
[----:B--2---:R-:W-:Y:S02]  /*14c10*/  @!P0 IMAD.MOV.U32 R13, RZ, RZ, R43 ;  /* 0x000000ffff0d8224 */ /* 0x004fe400078e002b */
[----:B------:R-:W-:-:S05]  /*14c20*/  @!P0 IMAD.MOV.U32 R12, RZ, RZ, R28 ;  /* 0x000000ffff0c8224 */ /* 0x000fca00078e001c */
[----:B------:R1:W2:Y:S02]  /*14c30*/  @!P0 LDG.E.U16 R18, desc[UR58][R12.64] ;  /* 0x0000003a0c128981 */ /* 0x0002a4000c1e1500 */
[----:B-1----:R-:W-:Y:S02]  /*14c40*/  @!P0 IMAD.MOV.U32 R13, RZ, RZ, R6 ;  /* 0x000000ffff0d8224 */ /* 0x002fe400078e0006 */
[----:B0-----:R-:W4:Y:S01]  /*14c50*/  LDL.LU R6, [R1+0xe20] ;  /* 0x000e200001067983 */ /* 0x001f220000300800 */
[----:B------:R-:W-:-:S03]  /*14c60*/  @!P0 IMAD.MOV.U32 R12, RZ, RZ, R49 ;  /* 0x000000ffff0c8224 */ /* 0x000fc600078e0031 */
[----:B------:R0:W-:Y:S04]  /*14c70*/  STS.U16 [R0+UR4+0x2600], R17 ;  /* 0x0026001100007988 */ /* 0x0001e80008000404 */
[----:B------:R1:W-:Y:S01]  /*14c80*/  STS.U16 [R0+UR4+0x2800], R16 ;  /* 0x0028001000007988 */ /* 0x0003e20008000404 */
[----:B0-----:R-:W-:Y:S02]  /*14c90*/  PRMT R17, RZ, 0x7610, R17 ;  /* 0x00007610ff117816 */ /* 0x001fe40000000011 */
[----:B-1----:R-:W-:-:S04]  /*14ca0*/  PRMT R16, RZ, 0x7610, R16 ;  /* 0x00007610ff107816 */ /* 0x002fc80000000010 */
[----:B------:R0:W2:Y:S04]  /*14cb0*/  @!P0 LDG.E.U16 R17, desc[UR58][R12.64] ;  /* 0x0000003a0c118981 */ /* 0x0000a8000c1e1500 */
[----:B------:R1:W-:Y:S01]  /*14cc0*/  STS.U16 [R0+UR4+0x2a00], R15 ;  /* 0x002a000f00007988 */ /* 0x0003e20008000404 */
[----:B0-----:R-:W-:Y:S02]  /*14cd0*/  @!P0 IMAD.MOV.U32 R12, RZ, RZ, R40 ;  /* 0x000000ffff0c8224 */ /* 0x001fe400078e0028 */
[----:B------:R-:W-:Y:S01]  /*14ce0*/  @!P0 IMAD.MOV.U32 R13, RZ, RZ, R249 ;  /* 0x000000ffff0d8224 */ /* 0x000fe200078e00f9 */
[----:B-1----:R-:W-:-:S04]  /*14cf0*/  PRMT R15, RZ, 0x7610, R15 ;  /* 0x00007610ff0f7816 */ /* 0x002fc8000000000f */
[----:B------:R0:W2:Y:S04]  /*14d00*/  @!P0 LDG.E.U16 R16, desc[UR58][R12.64] ;  /* 0x0000003a0c108981 */ /* 0x0000a8000c1e1500 */
[----:B------:R1:W-:Y:S01]  /*14d10*/  STS.U16 [R0+UR4+0x2c00], R14 ;  /* 0x002c000e00007988 */ /* 0x0003e20008000404 */
[----:B0-----:R-:W-:Y:S01]  /*14d20*/  @!P0 IMAD.MOV.U32 R13, RZ, RZ, R4 ;  /* 0x000000ffff0d8224 */ /* 0x001fe200078e0004 */
[----:B-1----:R-:W-:Y:S02]  /*14d30*/  PRMT R14, RZ, 0x7610, R14 ;  /* 0x00007610ff0e7816 */ /* 0x002fe4000000000e */
[----:B------:R0:W-:Y:S02]  /*14d40*/  STS.U16 [R0+UR4], R7 ;  /* 0x0000000700007988 */ /* 0x0001e40008000404 */
[----:B0-----:R-:W-:Y:S01]  /*14d50*/  PRMT R7, RZ, 0x7610, R7 ;  /* 0x00007610ff077816 */ /* 0x001fe20000000007 */
[----:B----4-:R-:W-:-:S05]  /*14d60*/  @!P0 IMAD.MOV.U32 R12, RZ, RZ, R6 ;  /* 0x000000ffff0c8224 */ /* 0x010fca00078e0006 */
[----:B------:R0:W4:Y:S02]  /*14d70*/  @!P0 LDG.E.U16 R15, desc[UR58][R12.64] ;  /* 0x0000003a0c0f8981 */ /* 0x000124000c1e1500 */
[----:B0-----:R-:W-:Y:S02]  /*14d80*/  @!P0 IMAD.MOV.U32 R12, RZ, RZ, R3 ;  /* 0x000000ffff0c8224 */ /* 0x001fe400078e0003 */
[----:B------:R-:W-:-:S05]  /*14d90*/  @!P0 IMAD.MOV.U32 R13, RZ, RZ, R50 ;  /* 0x000000ffff0d8224 */ /* 0x000fca00078e0032 */
[----:B------:R0:W4:Y:S02]  /*14da0*/  @!P0 LDG.E.U16 R14, desc[UR58][R12.64] ;  /* 0x0000003a0c0e8981 */ /* 0x000124000c1e1500 */
[----:B0-----:R-:W-:Y:S02]  /*14db0*/  @!P0 IMAD.MOV.U32 R12, RZ, RZ, R248 ;  /* 0x000000ffff0c8224 */ /* 0x001fe400078e00f8 */
[----:B------:R-:W-:-:S05]  /*14dc0*/  @!P0 IMAD.MOV.U32 R13, RZ, RZ, R252 ;  /* 0x000000ffff0d8224 */ /* 0x000fca00078e00fc */
[----:B------:R-:W4:Y:S01]  /*14dd0*/  @!P0 LDG.E.U16 R7, desc[UR58][R12.64] ;  /* 0x0000003a0c078981 */ /* 0x000f22000c1e1500 */
[----:B------:R-:W-:-:S03]  /*14de0*/  LOP3.LUT R50, R0, 0x20, RZ, 0x3c, !PT ;  /* 0x0000002000327812 */ /* 0x000fc600078e3cff */
[----:B------:R-:W-:Y:S04]  /*14df0*/  STS.U16 [R0+UR4+0x1000], R212 ;  /* 0x001000d400007988 */ /* 0x000fe80008000404 */
        /* <DEDUP_REMOVED lines=64> */
[----:B------:R-:W-:Y:S04]  /*15200*/  STL [R1+0x1430], R249 ;  /* 0x001430f901007387 */ /* 0x000fe80000100800 */
        /* <DEDUP_REMOVED lines=13> */
[----:B------:R-:W-:Y:S04]  /*152e0*/  STS.U16 [R50+UR4+0x4700], R168 ;  /* 0x004700a832007988 */ /* 0x000fe80008000404 */
[----:B------:R-:W-:Y:S04]  /*152f0*/  STL.64 [R1+0x1bf8], R150 ;  /* 0x001bf89601007387 */ /* 0x000fe80000100a00 */
[----:B------:R-:W-:Y:S04]  /*15300*/  STS.U16 [R50+UR4+0x4900], R167 ;  /* 0x004900a732007988 */ /* 0x000fe80008000404 */
[----:B------:R-:W-:Y:S04]  /*15310*/  STL [R1+0x1bf0], R149 ;  /* 0x001bf09501007387 */ /* 0x000fe80000100800 */
[----:B------:R-:W-:Y:S04]  /*15320*/  STS.U16 [R50+UR4+0x4b00], R166 ;  /* 0x004b00a632007988 */ /* 0x000fe80008000404 */
[----:B------:R-:W-:Y:S04]  /*15330*/  STL.64 [R1+0x1be8], R48 ;  /* 0x001be83001007387 */ /* 0x000fe80000100a00 */
        /* <DEDUP_REMOVED lines=23> */
[----:B------:R0:W-:Y:S04]  /*154b0*/  STL.64 [R1+0x1b88], R24 ;  /* 0x001b881801007387 */ /* 0x0001e80000100a00 */
[----:B------:R-:W-:Y:S04]  /*154c0*/  STS.U16 [R50+UR4+0x6500], R153 ;  /* 0x0065009932007988 */ /* 0x000fe80008000404 */
[----:B------:R-:W-:Y:S04]  /*154d0*/  STS.U16 [R50+UR4+0x6700], R152 ;  /* 0x0067009832007988 */ /* 0x000fe80008000404 */
[----:B0-----:R-:W4:Y:S04]  /*154e0*/  LDL.LU.64 R24, [R1+0xc00] ;  /* 0x000c000001187983 */ /* 0x001f280000300a00 */
[----:B------:R-:W4:Y:S04]  /*154f0*/  LDL.LU.64 R26, [R1+0xc08] ;  /* 0x000c0800011a7983 */ /* 0x000f280000300a00 */
[----:B------:R-:W-:Y:S04]  /*15500*/  STS.U16 [R50+UR4+0x6900], R23 ;  /* 0x0069001732007988 */ /* 0x000fe80008000404 */
[----:B------:R-:W4:Y:S04]  /*15510*/  LDL.LU.64 R28, [R1+0xc10] ;  /* 0x000c1000011c7983 */ /* 0x000f280000300a00 */
[----:B------:R-:W-:Y:S04]  /*15520*/  STS.U16 [R50+UR4+0x6b00], R22 ;  /* 0x006b001632007988 */ /* 0x000fe80008000404 */
[----:B------:R-:W4:Y:S04]  /*15530*/  LDL.LU.64 R30, [R1+0xc18] ;  /* 0x000c1800011e7983 */ /* 0x000f280000300a00 */
[----:B------:R-:W-:Y:S04]  /*15540*/  STS.U16 [R50+UR4+0x6d00], R21 ;  /* 0x006d001532007988 */ /* 0x000fe80008000404 */
[----:B------:R-:W4:Y:S04]  /*15550*/  LDL.LU.64 R32, [R1+0xc20] ;  /* 0x000c200001207983 */ /* 0x000f280000300a00 */
[----:B------:R-:W-:Y:S04]  /*15560*/  STS.U16 [R50+UR4+0x6f00], R20 ;  /* 0x006f001432007988 */ /* 0x000fe80008000404 */
[----:B------:R-:W4:Y:S04]  /*15570*/  LDL.LU.64 R34, [R1+0xc28] ;  /* 0x000c280001227983 */ /* 0x000f280000300a00 */
[----:B---3--:R-:W-:Y:S04]  /*15580*/  STS.U16 [R50+UR4+0x7100], R19 ;  /* 0x0071001332007988 */ /* 0x008fe80008000404 */
[----:B------:R-:W3:Y:S04]  /*15590*/  LDL.LU.64 R36, [R1+0xc30] ;  /* 0x000c300001247983 */ /* 0x000ee80000300a00 */
[----:B--2---:R-:W-:Y:S04]  /*155a0*/  STS.U16 [R50+UR4+0x7300], R18 ;  /* 0x0073001232007988 */ /* 0x004fe80008000404 */
[----:B------:R-:W3:Y:S04]  /*155b0*/  LDL.LU.64 R38, [R1+0xc38] ;  /* 0x000c380001267983 */ /* 0x000ee80000300a00 */
[----:B------:R-:W-:Y:S04]  /*155c0*/  STS.U16 [R50+UR4+0x7500], R17 ;  /* 0x0075001132007988 */ /* 0x000fe80008000404 */
[----:B------:R-:W3:Y:S04]  /*155d0*/  LDL.LU.64 R40, [R1+0xc40] ;  /* 0x000c400001287983 */ /* 0x000ee80000300a00 */
[----:B------:R-:W-:Y:S04]  /*155e0*/  STS.U16 [R50+UR4+0x7700], R16 ;  /* 0x0077001032007988 */ /* 0x000fe80008000404 */
[----:B------:R-:W3:Y:S04]  /*155f0*/  LDL.LU.64 R42, [R1+0xc48] ;  /* 0x000c4800012a7983 */ /* 0x000ee80000300a00 */
[----:B----4-:R-:W-:Y:S04]  /*15600*/  STS.U16 [R50+UR4+0x7900], R15 ;  /* 0x0079000f32007988 */ /* 0x010fe80008000404 */
[----:B------:R-:W3:Y:S04]  /*15610*/  LDL.LU.64 R44, [R1+0xc50] ;  /* 0x000c5000012c7983 */ /* 0x000ee80000300a00 */
[----:B------:R-:W-:Y:S04]  /*15620*/  STS.U16 [R50+UR4+0x7b00], R14 ;  /* 0x007b000e32007988 */ /* 0x000fe80008000404 */
[----:B------:R-:W3:Y:S04]  /*15630*/  LDL.LU.64 R46, [R1+0xc58] ;  /* 0x000c5800012e7983 */ /* 0x000ee80000300a00 */
[----:B------:R0:W-:Y:S04]  /*15640*/  STS.U16 [R50+UR4+0x7d00], R7 ;  /* 0x007d000732007988 */ /* 0x0001e80008000404 */
[----:B------:R-:W3:Y:S01]  /*15650*/  LDL.LU.64 R48, [R1+0xc60] ;  /* 0x000c600001307983 */ /* 0x000ee20000300a00 */
[----:B------:R1:W-:Y:S06]  /*15660*/  MEMBAR.ALL.CTA ;  /* 0x0000000000007992 */ /* 0x0003ec0000008000 */
[----:B-1----:R-:W1:Y:S04]  /*15670*/  FENCE.VIEW.ASYNC.S ;  /* 0x00000000000073c6 */ /* 0x002e680000000000 */
[----:B0-----:R-:W3:Y:S04]  /*15680*/  LDL.LU.64 R50, [R1+0xc68] ;  /* 0x000c680001327983 */ /* 0x001ee80000300a00 */
[----:B------:R-:W3:Y:S04]  /*15690*/  LDL.LU.64 R52, [R1+0xc70] ;  /* 0x000c700001347983 */ /* 0x000ee80000300a00 */
        /* <DEDUP_REMOVED lines=48> */
[----:B------:R-:W3:Y:S01]  /*159a0*/  LDL.LU.64 R150, [R1+0xdf8] ;  /* 0x000df80001967983 */ /* 0x000ee20000300a00 */
[----:B-1----:R-:W-:Y:S06]  /*159b0*/  BAR.SYNC.DEFER_BLOCKING 0x0 ;  /* 0x0000000000007b1d */ /* 0x002fec0000010000 */
[----:B---3--:R-:W-:-:S06]  /*159c0*/  WARPGROUP.ARRIVE ;  /* 0x00000000000079c5 */ /* 0x008fcc0000000000 */
[----:B------:R-:W-:Y:S03]  /*159d0*/  HGMMA.64x256x16.F32.BF16 R24, gdesc[UR32].tnspA, R24, gsb0 ;  /* 0x23e00000201879f0 */ /* 0x000fe60008001818 */
[----:B------:R-:W-:Y:S02]  /*159e0*/  WARPGROUP.DEPBAR.LE gsb0, 0x0 ;  /* 0x00008000000079c5 */ /* 0x000fe40000010000 */
[----:B------:R-:W-:-:S15]  /*159f0*/  WARPGROUP.ARRIVE ;  /* 0x00000000000079c5 */ /* 0x000fde0000000000 */
[----:B------:R-:W-:-:S08]  /*15a00*/  NOP ;  /* 0x0000000000007918 */ /* 0x000fd00000000000 */
[----:B------:R-:W-:Y:S03]  /*15a10*/  HGMMA.64x256x16.F32.BF16 R24, gdesc[UR8].tnspA, R24, gsb0 ;  /* 0x23e00000081879f0 */ /* 0x000fe60008001818 */
[----:B------:R-:W-:Y:S02]  /*15a20*/  WARPGROUP.DEPBAR.LE gsb0, 0x0 ;  /* 0x00008000000079c5 */ /* 0x000fe40000010000 */
[----:B------:R0:W-:Y:S04]  /*15a30*/  STL.64 [R1+0xc00], R24 ;  /* 0x000c001801007387 */ /* 0x0001e80000100a00 */
        /* <DEDUP_REMOVED lines=58> */
[----:B------:R4:W-:Y:S01]  /*15de0*/  STL.64 [R1+0xdd8], R142 ;  /* 0x000dd88e01007387 */ /* 0x0009e20000100a00 */
[----:B------:R-:W-:-:S03]  /*15df0*/  IMAD.MOV.U32 R192, RZ, RZ, R25 ;  /* 0x000000ffffc07224 */ /* 0x000fc600078e0019 */
[----:B------:R4:W-:Y:S01]  /*15e00*/  STL.64 [R1+0xde0], R144 ;  /* 0x000de09001007387 */ /* 0x0009e20000100a00 */
[----:B------:R-:W-:-:S03]  /*15e10*/  IMAD.MOV.U32 R156, RZ, RZ, R24 ;  /* 0x000000ffff9c7224 */ /* 0x000fc600078e0018 */
[----:B------:R4:W-:Y:S01]  /*15e20*/  STL.64 [R1+0xde8], R146 ;  /* 0x000de89201007387 */ /* 0x0009e20000100a00 */
[----:B------:R-:W-:-:S03]  /*15e30*/  IMAD.MOV.U32 R194, RZ, RZ, R27 ;  /* 0x000000ffffc27224 */ /* 0x000fc600078e001b */
[----:B------:R4:W-:Y:S01]  /*15e40*/  STL.64 [R1+0xdf0], R148 ;  /* 0x000df09401007387 */ /* 0x0009e20000100a00 */
[----:B------:R-:W-:-:S03]  /*15e50*/  IMAD.MOV.U32 R157, RZ, RZ, R26 ;  /* 0x000000ffff9d7224 */ /* 0x000fc600078e001a */
[----:B------:R4:W-:Y:S04]  /*15e60*/  STL.64 [R1+0xdf8], R150 ;  /* 0x000df89601007387 */ /* 0x0009e80000100a00 */
[----:B0-----:R-:W4:Y:S04]  /*15e70*/  LDL.LU.64 R24, [R1+0xa00] ;  /* 0x000a000001187983 */ /* 0x001f280000300a00 */
[----:B-1----:R-:W4:Y:S04]  /*15e80*/  LDL.LU.64 R26, [R1+0xa08] ;  /* 0x000a0800011a7983 */ /* 0x002f280000300a00 */
[----:B--2---:R-:W2:Y:S04]  /*15e90*/  LDL.LU.64 R28, [R1+0xa10] ;  /* 0x000a1000011c7983 */ /* 0x004ea80000300a00 */
[----:B---3--:R-:W2:Y:S04]  /*15ea0*/  LDL.LU.64 R30, [R1+0xa18] ;  /* 0x000a1800011e7983 */ /* 0x008ea80000300a00 */
[----:B----4-:R-:W2:Y:S04]  /*15eb0*/  LDL.LU.64 R32, [R1+0xa20] ;  /* 0x000a200001207983 */ /* 0x010ea80000300a00 */
[----:B------:R-:W2:Y:S04]  /*15ec0*/  LDL.LU.64 R34, [R1+0xa28] ;  /* 0x000a280001227983 */ /* 0x000ea80000300a00 */
        /* <DEDUP_REMOVED lines=9> */
[----:B------:R-:W2:Y:S01]  /*15f60*/  LDL.LU.64 R54, [R1+0xa78] ;  /* 0x000a780001367983 */ /* 0x000ea20000300a00 */
[----:B------:R-:W-:-:S03]  /*15f70*/  IMAD.MOV.U32 R20, RZ, RZ, R65 ;  /* 0x000000ffff147224 */ /* 0x000fc600078e0041 */
        /* <DEDUP_REMOVED lines=29> */
[----:B------:R-:W-:Y:S02]  /*16150*/  IMAD.MOV.U32 R172, RZ, RZ, R97 ;  /* 0x000000ffffac7224 */ /* 0x000fe400078e0061 */
[----:B------:R-:W-:Y:S01]  /*16160*/  IMAD.MOV.U32 R168, RZ, RZ, R96 ;  /* 0x000000ffffa87224 */ /* 0x000fe200078e0060 */
[----:B------:R-:W2:Y:S01]  /*16170*/  LDL.LU.64 R92, [R1+0xb10] ;  /* 0x000b1000015c7983 */ /* 0x000ea20000300a00 */
[----:B------:R-:W-:Y:S02]  /*16180*/  IMAD.MOV.U32 R173, RZ, RZ, R99 ;  /* 0x000000ffffad7224 */ /* 0x000fe400078e0063 */
[----:B------:R-:W-:Y:S01]  /*16190*/  IMAD.MOV.U32 R169, RZ, RZ, R98 ;  /* 0x000000ffffa97224 */ /* 0x000fe200078e0062 */
[----:B------:R-:W2:Y:S01]  /*161a0*/  LDL.LU.64 R94, [R1+0xb18] ;  /* 0x000b1800015e7983 */ /* 0x000ea20000300a00 */
[----:B------:R-:W-:Y:S02]  /*161b0*/  IMAD.MOV.U32 R180, RZ, RZ, R101 ;  /* 0x000000ffffb47224 */ /* 0x000fe400078e0065 */
[----:B------:R-:W-:Y:S01]  /*161c0*/  IMAD.MOV.U32 R176, RZ, RZ, R100 ;  /* 0x000000ffffb07224 */ /* 0x000fe200078e0064 */
[----:B------:R-:W2:Y:S01]  /*161d0*/  LDL.LU.64 R96, [R1+0xb20] ;  /* 0x000b200001607983 */ /* 0x000ea20000300a00 */
[----:B------:R-:W-:-:S02]  /*161e0*/  IMAD.MOV.U32 R181, RZ, RZ, R103 ;  /* 0x000000ffffb57224 */ /* 0x000fc400078e0067 */
        /* <DEDUP_REMOVED lines=56> */
[----:B------:R-:W-:Y:S01]  /*16570*/  UMOV UR36, UR32 ;  /* 0x0000002000247c82 */ /* 0x000fe20008000000 */
[----:B------:R-:W-:Y:S01]  /*16580*/  UMOV UR37, UR33 ;  /* 0x0000002100257c82 */ /* 0x000fe20008000000 */
[----:B------:R-:W-:Y:S01]  /*16590*/  UMOV UR44, UR8 ;  /* 0x00000008002c7c82 */ /* 0x000fe20008000000 */
[----:B------:R-:W-:Y:S01]  /*165a0*/  UMOV UR45, UR9 ;  /* 0x00000009002d7c82 */ /* 0x000fe20008000000 */
[----:B--2---:R-:W-:-:S06]  /*165b0*/  WARPGROUP.ARRIVE ;  /* 0x00000000000079c5 */ /* 0x004fcc0000000000 */
[----:B------:R-:W-:Y:S01]  /*165c0*/  HGMMA.64x256x16.F32.BF16 R24, gdesc[UR36].tnspA, R24, gsb0 ;  /* 0x23e00000241879f0 */ /* 0x000fe20008001818 */
[----:B------:R-:W-:Y:S04]  /*165d0*/  STL [R1+0x1498], R208 ;  /* 0x001498d001007387 */ /* 0x000fe80000100800 */
        /* <DEDUP_REMOVED lines=18> */
[----:B------:R-:W-:Y:S01]  /*16700*/  STL [R1+0x144c], R245 ;  /* 0x00144cf501007387 */ /* 0x000fe20000100800 */
[----:B------:R-:W-:-:S02]  /*16710*/  WARPGROUP.DEPBAR.LE gsb0, 0x0 ;  /* 0x00008000000079c5 */ /* 0x000fc40000010000 */
[----:B------:R-:W-:-:S06]  /*16720*/  WARPGROUP.ARRIVE ;  /* 0x00000000000079c5 */ /* 0x000fcc0000000000 */
[----:B------:R-:W-:Y:S03]  /*16730*/  HGMMA.64x256x16.F32.BF16 R24, gdesc[UR44].tnspA, R24, gsb0 ;  /* 0x23e000002c1879f0 */ /* 0x000fe60008001818 */
[----:B------:R-:W-:Y:S02]  /*16740*/  WARPGROUP.DEPBAR.LE gsb0, 0x0 ;  /* 0x00008000000079c5 */ /* 0x000fe40000010000 */
        /* <DEDUP_REMOVED lines=64> */
[----:B0-----:R-:W2:Y:S04]  /*16b50*/  LDL.LU.64 R150, [R1+0x1bf8] ;  /* 0x001bf80001967983 */ /* 0x001ea80000300a00 */
[----:B------:R-:W3:Y:S04]  /*16b60*/  LDL.LU R149, [R1+0x1bf0] ;  /* 0x001bf00001957983 */ /* 0x000ee80000300800 */
[----:B------:R-:W4:Y:S04]  /*16b70*/  LDL.LU.64 R48, [R1+0x1be8] ;  /* 0x001be80001307983 */ /* 0x000f280000300a00 */
        /* <DEDUP_REMOVED lines=12> */
[----:B--2---:R-:W-:Y:S04]  /*16c40*/  STL.64 [R1+0x1980], R150 ;  /* 0x0019809601007387 */ /* 0x004fe80000100a00 */
[----:B---3--:R-:W-:Y:S04]  /*16c50*/  STL [R1+0x1978], R149 ;  /* 0x0019789501007387 */ /* 0x008fe80000100800 */
[----:B----4-:R-:W-:Y:S04]  /*16c60*/  STL.64 [R1+0x1970], R48 ;  /* 0x0019703001007387 */ /* 0x010fe80000100a00 */
        /* <DEDUP_REMOVED lines=13> */
[----:B------:R-:W3:Y:S04]  /*16d40*/  LDL.LU.64 R26, [R1+0x608] ;  /* 0x00060800011a7983 */ /* 0x000ee80000300a00 */
[----:B------:R-:W4:Y:S04]  /*16d50*/  LDL.LU.64 R28, [R1+0x610] ;  /* 0x00061000011c7983 */ /* 0x000f280000300a00 */
[----:B------:R-:W2:Y:S04]  /*16d60*/  LDL.LU.64 R30, [R1+0x618] ;  /* 0x00061800011e7983 */ /* 0x000ea80000300a00 */
        /* <DEDUP_REMOVED lines=60> */
[----:B--2---:R-:W-:Y:S04]  /*17130*/  STL.64 [R1+0x1b80], R150 ;  /* 0x001b809601007387 */ /* 0x004fe80000100a00 */
[----:B----4-:R-:W-:Y:S04]  /*17140*/  STL.64 [R1+0x1b78], R148 ;  /* 0x001b789401007387 */ /* 0x010fe80000100a00 */
[----:B---3--:R-:W-:Y:S04]  /*17150*/  STL.64 [R1+0x1b70], R146 ;  /* 0x001b709201007387 */ /* 0x008fe80000100a00 */
        /* <DEDUP_REMOVED lines=130> */
[----:B------:R-:W-:Y:S03]  /*17980*/  HGMMA.64x256x16.F32.BF16 R24, gdesc[UR40].tnspA, R24, gsb0 ;  /* 0x23e00000281879f0 */ /* 0x000fe60008001818 */
[----:B------:R-:W-:Y:S02]  /*17990*/  WARPGROUP.DEPBAR.LE gsb0, 0x0 ;  /* 0x00008000000079c5 */ /* 0x000fe40000010000 */
[----:B------:R-:W-:-:S15]  /*179a0*/  WARPGROUP.ARRIVE ;  /* 0x00000000000079c5 */ /* 0x000fde0000000000 */
[----:B------:R-:W-:-:S08]  /*179b0*/  NOP ;  /* 0x0000000000007918 */ /* 0x000fd00000000000 */
        /* <DEDUP_REMOVED lines=65> */
[----:B------:R0:W-:Y:S01]  /*17dd0*/  STL.64 [R1+0x9f8], R150 ;  /* 0x0009f89601007387 */ /* 0x0001e20000100a00 */
[----:B------:R-:W-:-:S03]  /*17de0*/  IMAD.MOV.U32 R243, RZ, RZ, R130 ;  /* 0x000000fffff37224 */ /* 0x000fc600078e0082 */
[----:B0-----:R-:W2:Y:S04]  /*17df0*/  LDL.LU.64 R150, [R1+0x1b80] ;  /* 0x001b800001967983 */ /* 0x001ea80000300a00 */
        /* <DEDUP_REMOVED lines=188> */
[----:B------:R-:W2:Y:S04]  /*189c0*/  LDL.LU.64 R46, [R1+0x1968] ;  /* 0x00196800012e7983 */ /* 0x000ea80000300a00 */
        /* <DEDUP_REMOVED lines=11> */
[----:B----4-:R-:W-:-:S02]  /*18a80*/  IMAD.MOV.U32 R7, RZ, RZ, R49 ;  /* 0x000000ffff077224 */ /* 0x010fc400078e0031 */
[----:B------:R-:W-:Y:S02]  /*18a90*/  IMAD.MOV.U32 R216, RZ, RZ, R48 ;  /* 0x000000ffffd87224 */ /* 0x000fe400078e0030 */
[----:B--2---:R-:W-:Y:S02]  /*18aa0*/  IMAD.MOV.U32 R213, RZ, RZ, R47 ;  /* 0x000000ffffd57224 */ /* 0x004fe400078e002f */
[----:B------:R-:W-:Y:S02]  /*18ab0*/  IMAD.MOV.U32 R250, RZ, RZ, R46 ;  /* 0x000000fffffa7224 */ /* 0x000fe400078e002e */
[----:B---3--:R-:W-:Y:S02]  /*18ac0*/  IMAD.MOV.U32 R251, RZ, RZ, R45 ;  /* 0x000000fffffb7224 */ /* 0x008fe400078e002d */
[----:B------:R-:W-:Y:S02]  /*18ad0*/  IMAD.MOV.U32 R212, RZ, RZ, R44 ;  /* 0x000000ffffd47224 */ /* 0x000fe400078e002c */
[----:B------:R-:W-:-:S02]  /*18ae0*/  IMAD.MOV.U32 R249, RZ, RZ, R43 ;  /* 0x000000fffff97224 */ /* 0x000fc400078e002b */
[----:B------:R-:W-:Y:S02]  /*18af0*/  IMAD.MOV.U32 R4, RZ, RZ, R42 ;  /* 0x000000ffff047224 */ /* 0x000fe400078e002a */
[----:B------:R-:W-:Y:S02]  /*18b00*/  IMAD.MOV.U32 R6, RZ, RZ, R41 ;  /* 0x000000ffff067224 */ /* 0x000fe400078e0029 */
[----:B------:R-:W-:Y:S02]  /*18b10*/  IMAD.MOV.U32 R3, RZ, RZ, R40 ;  /* 0x000000ffff037224 */ /* 0x000fe400078e0028 */
[----:B------:R-:W-:Y:S02]  /*18b20*/  IMAD.MOV.U32 R252, RZ, RZ, R39 ;  /* 0x000000fffffc7224 */ /* 0x000fe400078e0027 */
        /* <DEDUP_REMOVED lines=15> */
[----:B------:R-:W2:Y:S04]  /*18c20*/  LDL.LU.64 R24, [R1] ;  /* 0x0000000001187983 */ /* 0x000ea80000300a00 */
        /* <DEDUP_REMOVED lines=56> */
[----:B------:R-:W2:Y:S01]  /*18fb0*/  LDL.LU.64 R138, [R1+0x1c8] ;  /* 0x0001c800018a7983 */ /* 0x000ea20000300a00 */
[----:B------:R-:W-:-:S03]  /*18fc0*/  IMAD.MOV.U32 R240, RZ, RZ, R149 ;  /* 0x000000fffff07224 */ /* 0x000fc600078e0095 */
[----:B------:R-:W3:Y:S01]  /*18fd0*/  LDL.LU.64 R140, [R1+0x1d0] ;  /* 0x0001d000018c7983 */ /* 0x000ee20000300a00 */
[----:B------:R-:W-:-:S03]  /*18fe0*/  IMAD.MOV.U32 R237, RZ, RZ, R150 ;  /* 0x000000ffffed7224 */ /* 0x000fc600078e0096 */
[----:B------:R-:W4:Y:S01]  /*18ff0*/  LDL.LU.64 R142, [R1+0x1d8] ;  /* 0x0001d800018e7983 */ /* 0x000f220000300a00 */
[----:B------:R-:W-:-:S03]  /*19000*/  IMAD.MOV.U32 R236, RZ, RZ, R151 ;  /* 0x000000ffffec7224 */ /* 0x000fc600078e0097 */
        /* <DEDUP_REMOVED lines=414> */
[----:B------:R-:W3:Y:S01]  /*1a9f0*/  LDL R244, [R1+0x13e0] ;  /* 0x0013e00001f47983 */ /* 0x000ee20000100800 */
        /* <DEDUP_REMOVED lines=10> */
[----:B------:R-:W-:Y:S01]  /*1aaa0*/  IMAD.MOV.U32 R216, RZ, RZ, R7 ;  /* 0x000000ffffd87224 */ /* 0x000fe200078e0007 */
[----:B------:R-:W-:Y:S01]  /*1aab0*/  IADD3 R7, P0, R8, R10, RZ ;  /* 0x0000000a08077210 */ /* 0x000fe20007f1e0ff */
[----:B------:R-:W-:-:S04]  /*1aac0*/  VIADD R11, R11, 0x1 ;  /* 0x000000010b0b7836 */ /* 0x000fc80000000000 */
[----:B------:R-:W-:Y:S01]  /*1aad0*/  IMAD.X R8, R9, 0x1, R2, P0 ;  /* 0x0000000109087824 */ /* 0x000fe200000e0602 */
[----:B---3--:R-:W-:Y:S01]  /*1aae0*/  ISETP.NE.U32.AND P0, PT, R11, R244, PT ;  /* 0x000000f40b00720c */ /* 0x008fe20003f05070 */
[----:B------:R-:W-:Y:S02]  /*1aaf0*/  IMAD.MOV.U32 R244, RZ, RZ, R241 ;  /* 0x000000fffff47224 */ /* 0x000fe400078e00f1 */
[----:B------:R-:W-:Y:S02]  /*1ab00*/  IMAD.MOV.U32 R241, RZ, RZ, R240 ;  /* 0x000000fffff17224 */ /* 0x000fe400078e00f0 */
[----:B------:R-:W-:Y:S02]  /*1ab10*/  IMAD.MOV.U32 R240, RZ, RZ, R237 ;  /* 0x000000fffff07224 */ /* 0x000fe400078e00ed */
[----:B------:R-:W-:Y:S02]  /*1ab20*/  IMAD.MOV.U32 R237, RZ, RZ, R236 ;  /* 0x000000ffffed7224 */ /* 0x000fe400078e00ec */
[----:B------:R-:W-:-:S02]  /*1ab30*/  IMAD.MOV.U32 R236, RZ, RZ, R229 ;  /* 0x000000ffffec7224 */ /* 0x000fc400078e00e5 */
[----:B------:R-:W-:Y:S02]  /*1ab40*/  IMAD.MOV.U32 R229, RZ, RZ, R228 ;  /* 0x000000ffffe57224 */ /* 0x000fe400078e00e4 */
[----:B------:R-:W-:Y:S01]  /*1ab50*/  IMAD.MOV.U32 R228, RZ, RZ, R221 ;  /* 0x000000ffffe47224 */ /* 0x000fe200078e00dd */
[----:B------:R-:W-:Y:S01]  /*1ab60*/  IADD3 R244, P3, R244, R10, RZ ;  /* 0x0000000af4f47210 */ /* 0x000fe20007f7e0ff */
[----:B------:R-:W-:Y:S02]  /*1ab70*/  IMAD.MOV.U32 R221, RZ, RZ, R220 ;  /* 0x000000ffffdd7224 */ /* 0x000fe400078e00dc */
[----:B------:R-:W-:Y:S02]  /*1ab80*/  IMAD.MOV.U32 R220, RZ, RZ, R217 ;  /* 0x000000ffffdc7224 */ /* 0x000fe400078e00d9 */
[----:B------:R-:W-:Y:S02]  /*1ab90*/  IMAD.MOV.U32 R217, RZ, RZ, R216 ;  /* 0x000000ffffd97224 */ /* 0x000fe400078e00d8 */
[----:B------:R-:W-:-:S02]  /*1aba0*/  IMAD.MOV.U32 R216, RZ, RZ, R5 ;  /* 0x000000ffffd87224 */ /* 0x000fc400078e0005 */
[----:B------:R-:W-:Y:S02]  /*1abb0*/  IMAD.MOV.U32 R5, RZ, RZ, R246 ;  /* 0x000000ffff057224 */ /* 0x000fe400078e00f6 */
[----:B------:R-:W3:Y:S04]  /*1abc0*/  LDL.LU R246, [R1+0x170c] ;  /* 0x00170c0001f67983 */ /* 0x000ee80000300800 */
[----:B------:R0:W-:Y:S04]  /*1abd0*/  STL [R1+0x13a4], R244 ;  /* 0x0013a4f401007387 */ /* 0x0001e80000100800 */
[----:B0-----:R-:W4:Y:S02]  /*1abe0*/  LDL.LU R244, [R1+0x139c] ;  /* 0x00139c0001f47983 */ /* 0x001f240000300800 */
[----:B----4-:R-:W-:-:S05]  /*1abf0*/  IADD3 R244, P6, R244, R10, RZ ;  /* 0x0000000af4f47210 */ /* 0x010fca0007fde0ff */
[----:B------:R0:W-:Y:S04]  /*1ac00*/  STL [R1+0x139c], R244 ;  /* 0x00139cf401007387 */ /* 0x0001e80000100800 */
[----:B0-----:R-:W4:Y:S02]  /*1ac10*/  LDL.LU R244, [R1+0x1394] ;  /* 0x0013940001f47983 */ /* 0x001f240000300800 */
[----:B----4-:R-:W-:-:S05]  /*1ac20*/  IADD3 R244, P5, R244, R10, RZ ;  /* 0x0000000af4f47210 */ /* 0x010fca0007fbe0ff */
[----:B------:R0:W-:Y:S04]  /*1ac30*/  STL [R1+0x1394], R244 ;  /* 0x001394f401007387 */ /* 0x0001e80000100800 */
[----:B0-----:R-:W4:Y:S01]  /*1ac40*/  LDL.LU R244, [R1+0x138c] ;  /* 0x00138c0001f47983 */ /* 0x001f220000300800 */
[-C--:B---3--:R-:W-:Y:S02]  /*1ac50*/  IADD3 R246, P1, R246, R10.reuse, RZ ;  /* 0x0000000af6f67210 */ /* 0x088fe40007f3e0ff */
[----:B----4-:R-:W-:-:S05]  /*1ac60*/  IADD3 R244, P2, R244, R10, RZ ;  /* 0x0000000af4f47210 */ /* 0x010fca0007f5e0ff */
[----:B------:R-:W-:Y:S04]  /*1ac70*/  STL [R1+0x138c], R244 ;  /* 0x00138cf401007387 */ /* 0x000fe80000100800 */
[----:B------:R0:W-:Y:S04]  /*1ac80*/  STL [R1+0x1384], R246 ;  /* 0x001384f601007387 */ /* 0x0001e80000100800 */
[----:B0-----:R-:W3:Y:S01]  /*1ac90*/  LDL.LU R246, [R1+0x1708] ;  /* 0x0017080001f67983 */ /* 0x001ee20000300800 */
[----:B------:R-:W-:Y:S01]  /*1aca0*/  IADD3 R247, P4, R247, R10, RZ ;  /* 0x0000000af7f77210 */ /* 0x000fe20007f9e0ff */
        /* <DEDUP_REMOVED lines=9> */
[----:B------:R-:W4:Y:S01]  /*1ad40*/  LDL.LU R190, [R1+0xe78] ;  /* 0x000e780001be7983 */ /* 0x000f220000300800 */
[----:B---3--:R-:W-:Y:S01]  /*1ad50*/  IMAD.X R246, R246, 0x1, R2, P4 ;  /* 0x00000001f6f67824 */ /* 0x008fe200020e0602 */
[----:B------:R-:W-:-:S05]  /*1ad60*/  IADD3 R244, P4, R244, R10, RZ ;  /* 0x0000000af4f47210 */ /* 0x000fca0007f9e0ff */
[----:B------:R0:W-:Y:S04]  /*1ad70*/  STL [R1+0x137c], R244 ;  /* 0x00137cf401007387 */ /* 0x0001e80000100800 */
[----:B0-----:R-:W3:Y:S02]  /*1ad80*/  LDL.LU R244, [R1+0x13a0] ;  /* 0x0013a00001f47983 */ /* 0x001ee40000300800 */
[----:B---3--:R-:W-:-:S05]  /*1ad90*/  IMAD.X R244, R244, 0x1, R2, P3 ;  /* 0x00000001f4f47824 */ /* 0x008fca00018e0602 */
[----:B------:R0:W-:Y:S04]  /*1ada0*/  STL [R1+0x13a0], R244 ;  /* 0x0013a0f401007387 */ /* 0x0001e80000100800 */
[----:B0-----:R-:W3:Y:S02]  /*1adb0*/  LDL.LU R244, [R1+0x1374] ;  /* 0x0013740001f47983 */ /* 0x001ee40000300800 */
[----:B---3--:R-:W-:-:S05]  /*1adc0*/  IADD3 R244, P3, R244, R10, RZ ;  /* 0x0000000af4f47210 */ /* 0x008fca0007f7e0ff */
        /* <DEDUP_REMOVED lines=19> */
[----:B0-----:R-:W3:Y:S01]  /*1af00*/  LDL.LU R244, [R1+0x1380] ;  /* 0x0013800001f47983 */ /* 0x001ee20000300800 */
[----:B--2---:R-:W-:Y:S01]  /*1af10*/  WARPGROUP.ARRIVE ;  /* 0x00000000000079c5 */ /* 0x004fe20000000000 */
[----:B------:R-:W-:Y:S01]  /*1af20*/  UMOV UR26, UR34 ;  /* 0x00000022001a7c82 */ /* 0x000fe20008000000 */
[----:B------:R-:W-:-:S04]  /*1af30*/  UMOV UR27, UR35 ;  /* 0x00000023001b7c82 */ /* 0x000fc80008000000 */
[----:B------:R-:W-:Y:S01]  /*1af40*/  HGMMA.64x256x16.F32.BF16 R24, gdesc[UR24].tnspA, R24, gsb0 ;  /* 0x23e00000181879f0 */ /* 0x000fe20008001818 */
[----:B---3--:R-:W-:-:S05]  /*1af50*/  IMAD.X R244, R244, 0x1, R2, P1 ;  /* 0x00000001f4f47824 */ /* 0x008fca00008e0602 */
[----:B------:R0:W-:Y:S04]  /*1af60*/  STL [R1+0x1380], R244 ;  /* 0x001380f401007387 */ /* 0x0001e80000100800 */
[----:B0-----:R-:W2:Y:S01]  /*1af70*/  LDL.LU R244, [R1+0x1354] ;  /* 0x0013540001f47983 */ /* 0x001ea20000300800 */
[----:B------:R-:W-:Y:S02]  /*1af80*/  WARPGROUP.DEPBAR.LE gsb0, 0x0 ;  /* 0x00008000000079c5 */ /* 0x000fe40000010000 */
[----:B------:R-:W-:Y:S01]  /*1af90*/  WARPGROUP.ARRIVE ;  /* 0x00000000000079c5 */ /* 0x000fe20000000000 */
[----:B------:R-:W-:Y:S01]  /*1afa0*/  UMOV UR30, UR10 ;  /* 0x0000000a001e7c82 */ /* 0x000fe20008000000 */
[----:B------:R-:W-:-:S13]  /*1afb0*/  UMOV UR31, UR11 ;  /* 0x0000000b001f7c82 */ /* 0x000fda0008000000 */
[----:B------:R-:W-:Y:S01]  /*1afc0*/  HGMMA.64x256x16.F32.BF16 R24, gdesc[UR28].tnspA, R24, gsb0 ;  /* 0x23e000001c1879f0 */ /* 0x000fe20008001818 */
[----:B--2---:R-:W-:-:S05]  /*1afd0*/  IADD3 R244, P1, R244, R10, RZ ;  /* 0x0000000af4f47210 */ /* 0x004fca0007f3e0ff */
[----:B------:R0:W-:Y:S04]  /*1afe0*/  STL [R1+0x1354], R244 ;  /* 0x001354f401007387 */ /* 0x0001e80000100800 */
[----:B0-----:R-:W2:Y:S01]  /*1aff0*/  LDL.LU R244, [R1+0x1378] ;  /* 0x0013780001f47983 */ /* 0x001ea20000300800 */
[----:B------:R-:W-:Y:S02]  /*1b000*/  WARPGROUP.DEPBAR.LE gsb0, 0x0 ;  /* 0x00008000000079c5 */ /* 0x000fe40000010000 */
[----:B--2---:R-:W-:-:S05]  /*1b010*/  IMAD.X R244, R244, 0x1, R2, P4 ;  /* 0x00000001f4f47824 */ /* 0x004fca00020e0602 */
[----:B------:R-:W-:Y:S04]  /*1b020*/  STL [R1+0x1378], R244 ;  /* 0x001378f401007387 */ /* 0x000fe80000100800 */
[----:B------:R-:W-:Y:S04]  /*1b030*/  STL.64 [R1], R24 ;  /* 0x0000001801007387 */ /* 0x000fe80000100a00 */
        /* <DEDUP_REMOVED lines=65> */
[----:B------:R-:W2:Y:S04]  /*1b450*/  LDL.LU.64 R146, [R1+0x16f0] ;  /* 0x0016f00001927983 */ /* 0x000ea80000300a00 */
[----:B------:R-:W3:Y:S04]  /*1b460*/  LDL.LU.64 R144, [R1+0x16e8] ;  /* 0x0016e80001907983 */ /* 0x000ee80000300a00 */
[----:B------:R-:W2:Y:S04]  /*1b470*/  LDL.LU.64 R142, [R1+0x16e0] ;  /* 0x0016e000018e7983 */ /* 0x000ea80000300a00 */
[----:B------:R-:W3:Y:S04]  /*1b480*/  LDL.LU.64 R140, [R1+0x16d8] ;  /* 0x0016d800018c7983 */ /* 0x000ee80000300a00 */
[----:B------:R-:W2:Y:S04]  /*1b490*/  LDL.LU.64 R138, [R1+0x16d0] ;  /* 0x0016d000018a7983 */ /* 0x000ea80000300a00 */
[----:B------:R-:W3:Y:S04]  /*1b4a0*/  LDL.LU.64 R136, [R1+0x16c8] ;  /* 0x0016c80001887983 */ /* 0x000ee80000300a00 */
        /* <DEDUP_REMOVED lines=46> */
[----:B------:R-:W-:-:S03]  /*1b790*/  IMAD.MOV.U32 R244, RZ, RZ, R240 ;  /* 0x000000fffff47224 */ /* 0x000fc600078e00f0 */
        /* <DEDUP_REMOVED lines=9> */
[----:B------:R-:W-:Y:S02]  /*1b830*/  IMAD.MOV.U32 R228, RZ, RZ, R220 ;  /* 0x000000ffffe47224 */ /* 0x000fe400078e00dc */
[----:B------:R-:W-:Y:S01]  /*1b840*/  IMAD.MOV.U32 R221, RZ, RZ, R191 ;  /* 0x000000ffffdd7224 */ /* 0x000fe200078e00bf */
[----:B------:R-:W3:Y:S01]  /*1b850*/  LDL.LU.64 R32, [R1+0x1528] ;  /* 0x0015280001207983 */ /* 0x000ee20000300a00 */
[----:B----4-:R-:W-:Y:S02]  /*1b860*/  IMAD.MOV.U32 R220, RZ, RZ, R190 ;  /* 0x000000ffffdc7224 */ /* 0x010fe400078e00be */
[----:B------:R-:W-:Y:S01]  /*1b870*/  IMAD.MOV.U32 R191, RZ, RZ, R26 ;  /* 0x000000ffffbf7224 */ /* 0x000fe200078e001a */
[----:B------:R-:W4:Y:S01]  /*1b880*/  LDL.LU.64 R30, [R1+0x1520] ;  /* 0x00152000011e7983 */ /* 0x000f220000300a00 */
[----:B------:R-:W-:-:S03]  /*1b890*/  IMAD.MOV.U32 R190, RZ, RZ, R24 ;  /* 0x000000ffffbe7224 */ /* 0x000fc600078e0018 */
[----:B------:R-:W4:Y:S04]  /*1b8a0*/  LDL.LU.64 R28, [R1+0x1518] ;  /* 0x00151800011c7983 */ /* 0x000f280000300a00 */
[----:B------:R-:W4:Y:S04]  /*1b8b0*/  LDL.LU.64 R26, [R1+0x1510] ;  /* 0x00151000011a7983 */ /* 0x000f280000300a00 */
[----:B------:R-:W4:Y:S01]  /*1b8c0*/  LDL.LU.64 R24, [R1+0x1508] ;  /* 0x0015080001187983 */ /* 0x000f220000300a00 */
[----:B------:R-:W-:Y:S02]  /*1b8d0*/  IMAD.MOV.U32 R9, RZ, RZ, R245 ;  /* 0x000000ffff097224 */ /* 0x000fe400078e00f5 */
[----:B------:R-:W-:-:S02]  /*1b8e0*/  IMAD.MOV.U32 R245, RZ, RZ, R244 ;  /* 0x000000fffff57224 */ /* 0x000fc400078e00f4 */
[----:B------:R-:W-:Y:S02]  /*1b8f0*/  IMAD.MOV.U32 R244, RZ, RZ, R229 ;  /* 0x000000fffff47224 */ /* 0x000fe400078e00e5 */
[----:B------:R-:W-:Y:S02]  /*1b900*/  IMAD.MOV.U32 R229, RZ, RZ, R228 ;  /* 0x000000ffffe57224 */ /* 0x000fe400078e00e4 */
[--C-:B--2---:R-:W-:Y:S02]  /*1b910*/  IMAD.X R134, R134, 0x1, R2.reuse, P1 ;  /* 0x0000000186867824 */ /* 0x104fe400008e0602 */
[--C-:B---3--:R-:W-:Y:S02]  /*1b920*/  IMAD.X R132, R132, 0x1, R2.reuse, P2 ;  /* 0x0000000184847824 */ /* 0x108fe400010e0602 */
[--C-:B------:R-:W-:Y:S02]  /*1b930*/  IMAD.X R130, R130, 0x1, R2.reuse, P5 ;  /* 0x0000000182827824 */ /* 0x100fe400028e0602 */
[----:B------:R-:W-:-:S02]  /*1b940*/  IMAD.X R128, R128, 0x1, R2, P6 ;  /* 0x0000000180807824 */ /* 0x000fc400030e0602 */
[----:B------:R-:W-:Y:S01]  /*1b950*/  IMAD.X R126, R126, 0x1, R2, P3 ;  /* 0x000000017e7e7824 */ /* 0x000fe200018e0602 */
[-C--:B------:R-:W-:Y:S02]  /*1b960*/  IADD3 R125, P4, R125, R10.reuse, RZ ;  /* 0x0000000a7d7d7210 */ /* 0x080fe40007f9e0ff */
[----:B------:R-:W-:-:S03]  /*1b970*/  IADD3 R127, P3, R127, R10, RZ ;  /* 0x0000000a7f7f7210 */ /* 0x000fc60007f7e0ff */
[----:B------:R0:W-:Y:S01]  /*1b980*/  STL [R1+0x134c], R125 ;  /* 0x00134c7d01007387 */ /* 0x0001e20000100800 */
[-C--:B------:R-:W-:Y:S02]  /*1b990*/  IADD3 R129, P6, R129, R10.reuse, RZ ;  /* 0x0000000a81817210 */ /* 0x080fe40007fde0ff */
[-C--:B------:R-:W-:Y:S01]  /*1b9a0*/  IADD3 R131, P5, R131, R10.reuse, RZ ;  /* 0x0000000a83837210 */ /* 0x080fe20007fbe0ff */
[----:B0-----:R-:W4:Y:S04]  /*1b9b0*/  LDL.LU R125, [R1+0x1504] ;  /* 0x00150400017d7983 */ /* 0x001f280000300800 */
[----:B------:R0:W-:Y:S01]  /*1b9c0*/  STL [R1+0x1370], R126 ;  /* 0x0013707e01007387 */ /* 0x0001e20000100800 */
[----:B------:R-:W-:-:S03]  /*1b9d0*/  IADD3 R133, P2, R133, R10, RZ ;  /* 0x0000000a85857210 */ /* 0x000fc60007f5e0ff */
[----:B0-----:R-:W4:Y:S04]  /*1b9e0*/  LDL.LU R126, [R1+0x1500] ;  /* 0x00150000017e7983 */ /* 0x001f280000300800 */
[----:B------:R0:W-:Y:S04]  /*1b9f0*/  STL [R1+0x1344], R127 ;  /* 0x0013447f01007387 */ /* 0x0001e80000100800 */
[----:B0-----:R-:W4:Y:S04]  /*1ba00*/  LDL.LU R127, [R1+0x14fc] ;  /* 0x0014fc00017f7983 */ /* 0x001f280000300800 */
[----:B------:R0:W-:Y:S01]  /*1ba10*/  STL [R1+0x1368], R128 ;  /* 0x0013688001007387 */ /* 0x0001e20000100800 */
[----:B------:R-:W-:-:S03]  /*1ba20*/  IADD3 R135, P1, R135, R10, RZ ;  /* 0x0000000a87877210 */ /* 0x000fc60007f3e0ff */
[----:B0-----:R-:W4:Y:S04]  /*1ba30*/  LDL.LU R128, [R1+0x14f8] ;  /* 0x0014f80001807983 */ /* 0x001f280000300800 */
[----:B------:R0:W-:Y:S01]  /*1ba40*/  STL [R1+0x133c], R129 ;  /* 0x00133c8101007387 */ /* 0x0001e20000100800 */
[----:B------:R-:W-:-:S03]  /*1ba50*/  IMAD.X R136, R136, 0x1, R2, P4 ;  /* 0x0000000188887824 */ /* 0x000fc600020e0602 */
        /* <DEDUP_REMOVED lines=61> */
[----:B------:R-:W2:Y:S04]  /*1be30*/  LDL.LU R228, [R1+0xe68] ;  /* 0x000e680001e47983 */ /* 0x000ea80000300800 */
        /* <DEDUP_REMOVED lines=216> */
[----:B------:R0:W-:Y:S02]  /*1cbc0*/  STL [R1+0x11e8], R9 ;  /* 0x0011e80901007387 */ /* 0x0001e40000100800 */
[----:B0-----:R-:W-:Y:S02]  /*1cbd0*/  IMAD.MOV.U32 R9, RZ, RZ, R245 ;  /* 0x000000ffff097224 */ /* 0x001fe400078e00f5 */
[----:B------:R-:W-:Y:S02]  /*1cbe0*/  IMAD.MOV.U32 R245, RZ, RZ, R229 ;  /* 0x000000fffff57224 */ /* 0x000fe400078e00e5 */
[----:B------:R-:W-:Y:S02]  /*1cbf0*/  IMAD.MOV.U32 R229, RZ, RZ, R208 ;  /* 0x000000ffffe57224 */ /* 0x000fe400078e00d0 */
[----:B------:R-:W3:Y:S02]  /*1cc00*/  LDL.LU R208, [R1+0x11bc] ;  /* 0x0011bc0001d07983 */ /* 0x000ee40000300800 */
[----:B---3--:R-:W-:-:S05]  /*1cc10*/  IADD3 R208, P6, R208, R10, RZ ;  /* 0x0000000ad0d07210 */ /* 0x008fca0007fde0ff */
[----:B------:R0:W-:Y:S04]  /*1cc20*/  STL [R1+0x11bc], R208 ;  /* 0x0011bcd001007387 */ /* 0x0001e80000100800 */
[----:B0-----:R0:W5:Y:S04]  /*1cc30*/  LDL.LU R208, [R1+0x1498] ;  /* 0x0014980001d07983 */ /* 0x0011680000300800 */
[----:B------:R-:W3:Y:S02]  /*1cc40*/  LDL.LU R10, [R1+0x11e0] ;  /* 0x0011e000010a7983 */ /* 0x000ee40000300800 */
[----:B---3--:R-:W-:-:S05]  /*1cc50*/  IMAD.X R10, R10, 0x1, R2, P5 ;  /* 0x000000010a0a7824 */ /* 0x008fca00028e0602 */
[----:B------:R1:W-:Y:S04]  /*1cc60*/  STL [R1+0x11e0], R10 ;  /* 0x0011e00a01007387 */ /* 0x0003e80000100800 */
[----:B-1----:R-:W3:Y:S02]  /*1cc70*/  LDL.LU R10, [R1+0x13d8] ;  /* 0x0013d800010a7983 */ /* 0x002ee40000300800 */
[----:B---3--:R-:W-:-:S05]  /*1cc80*/  IADD3 R10, P5, R10, UR6, RZ ;  /* 0x000000060a0a7c10 */ /* 0x008fca000ffbe0ff */
[----:B------:R1:W-:Y:S04]  /*1cc90*/  STL [R1+0x13d8], R10 ;  /* 0x0013d80a01007387 */ /* 0x0003e80000100800 */
[----:B-1----:R-:W3:Y:S02]  /*1cca0*/  LDL.LU R10, [R1+0x11d8] ;  /* 0x0011d800010a7983 */ /* 0x002ee40000300800 */
        /* <DEDUP_REMOVED lines=30> */
[----:B---3--:R-:W-:-:S05]  /*1ce90*/  IADD3.X R10, R10, UR5, RZ, P5, !PT ;  /* 0x000000050a0a7c10 */ /* 0x008fca000affe4ff */
        /* <DEDUP_REMOVED lines=607> */
[----:B-1----:R-:W3:Y:S01]  /*1f490*/  LDL.LU R10, [R1+0xe90] ;  /* 0x000e9000010a7983 */ /* 0x002ee20000300800 */
[----:B------:R-:W-:Y:S02]  /*1f4a0*/  IADD3.X R209, R209, UR5, RZ, P5, !PT ;  /* 0x00000005d1d17c10 */ /* 0x000fe4000affe4ff */
[----:B------:R-:W-:Y:S02]  /*1f4b0*/  IADD3 R212, P5, R212, UR6, RZ ;  /* 0x00000006d4d47c10 */ /* 0x000fe4000ffbe0ff */
[----:B------:R-:W-:Y:S02]  /*1f4c0*/  IADD3.X R213, R213, UR5, RZ, P2, !PT ;  /* 0x00000005d5d57c10 */ /* 0x000fe400097fe4ff */
[----:B------:R-:W-:-:S02]  /*1f4d0*/  IADD3 R216, P2, R216, UR6, RZ ;  /* 0x00000006d8d87c10 */ /* 0x000fc4000ff5e0ff */
[----:B------:R-:W-:Y:S02]  /*1f4e0*/  IADD3.X R217, R217, UR5, RZ, P1, !PT ;  /* 0x00000005d9d97c10 */ /* 0x000fe40008ffe4ff */
[----:B------:R-:W-:Y:S02]  /*1f4f0*/  IADD3 R220, P1, R220, UR6, RZ ;  /* 0x00000006dcdc7c10 */ /* 0x000fe4000ff3e0ff */
[----:B---3--:R-:W-:-:S05]  /*1f500*/  IADD3 R10, P6, R10, UR6, RZ ;  /* 0x000000060a0a7c10 */ /* 0x008fca000ffde0ff */
[----:B------:R1:W-:Y:S04]  /*1f510*/  STL [R1+0xe90], R10 ;  /* 0x000e900a01007387 */ /* 0x0003e80000100800 */
[----:B-1----:R-:W3:Y:S04]  /*1f520*/  LDL.LU R10, [R1+0xe60] ;  /* 0x000e6000010a7983 */ /* 0x002ee80000300800 */
[----:B------:R1:W-:Y:S01]  /*1f530*/  STL [R1+0xeb4], R209 ;  /* 0x000eb4d101007387 */ /* 0x0003e20000100800 */
[----:B------:R-:W-:Y:S02]  /*1f540*/  IADD3.X R221, R221, UR5, RZ, P4, !PT ;  /* 0x00000005dddd7c10 */ /* 0x000fe4000a7fe4ff */
[----:B------:R-:W-:Y:S01]  /*1f550*/  IADD3 R224, P4, R224, UR6, RZ ;  /* 0x00000006e0e07c10 */ /* 0x000fe2000ff9e0ff */
[----:B-1----:R0:W5:Y:S04]  /*1f560*/  LDL.LU R209, [R1+0x1494] ;  /* 0x0014940001d17983 */ /* 0x0021680000300800 */
[----:B------:R1:W-:Y:S01]  /*1f570*/  STL [R1+0xe88], R212 ;  /* 0x000e88d401007387 */ /* 0x0003e20000100800 */
[----:B------:R-:W-:-:S03]  /*1f580*/  IADD3.X R225, R225, UR5, RZ, P3, !PT ;  /* 0x00000005e1e17c10 */ /* 0x000fc60009ffe4ff */
[----:B-1----:R0:W5:Y:S04]  /*1f590*/  LDL.LU R212, [R1+0x1490] ;  /* 0x0014900001d47983 */ /* 0x0021680000300800 */
[----:B------:R1:W-:Y:S01]  /*1f5a0*/  STL [R1+0xeac], R213 ;  /* 0x000eacd501007387 */ /* 0x0003e20000100800 */
[----:B--2---:R-:W-:-:S03]  /*1f5b0*/  IADD3 R228, P3, R228, UR6, RZ ;  /* 0x00000006e4e47c10 */ /* 0x004fc6000ff7e0ff */
[----:B-1----:R0:W5:Y:S04]  /*1f5c0*/  LDL.LU R213, [R1+0x148c] ;  /* 0x00148c0001d57983 */ /* 0x0021680000300800 */
[----:B------:R1:W-:Y:S01]  /*1f5d0*/  STL [R1+0xe80], R216 ;  /* 0x000e80d801007387 */ /* 0x0003e20000100800 */
[----:B------:R-:W-:-:S03]  /*1f5e0*/  IADD3.X R229, R229, UR5, RZ, P6, !PT ;  /* 0x00000005e5e57c10 */ /* 0x000fc6000b7fe4ff */
[----:B-1----:R0:W5:Y:S04]  /*1f5f0*/  LDL.LU R216, [R1+0x1488] ;  /* 0x0014880001d87983 */ /* 0x0021680000300800 */
[----:B------:R1:W-:Y:S04]  /*1f600*/  STL [R1+0xea4], R217 ;  /* 0x000ea4d901007387 */ /* 0x0003e80000100800 */
[----:B-1----:R0:W5:Y:S04]  /*1f610*/  LDL.LU R217, [R1+0x1484] ;  /* 0x0014840001d97983 */ /* 0x0021680000300800 */
[----:B------:R1:W-:Y:S01]  /*1f620*/  STL [R1+0xe78], R220 ;  /* 0x000e78dc01007387 */ /* 0x0003e20000100800 */
[----:B------:R-:W-:-:S03]  /*1f630*/  IADD3.X R232, R232, UR5, RZ, P5, !PT ;  /* 0x00000005e8e87c10 */ /* 0x000fc6000affe4ff */
[----:B-1----:R0:W5:Y:S04]  /*1f640*/  LDL.LU R220, [R1+0x1480] ;  /* 0x0014800001dc7983 */ /* 0x0021680000300800 */
[----:B------:R1:W-:Y:S01]  /*1f650*/  STL [R1+0xe9c], R221 ;  /* 0x000e9cdd01007387 */ /* 0x0003e20000100800 */
[----:B------:R-:W-:-:S03]  /*1f660*/  IADD3 R233, P5, R233, UR6, RZ ;  /* 0x00000006e9e97c10 */ /* 0x000fc6000ffbe0ff */
        /* <DEDUP_REMOVED lines=12> */
[----:B-1----:R0:W5:Y:S01]  /*1f730*/  LDL.LU R229, [R1+0x146c] ;  /* 0x00146c0001e57983 */ /* 0x0021620000300800 */
[----:B------:R-:W-:Y:S02]  /*1f740*/  IADD3.X R244, R244, UR5, RZ, P4, !PT ;  /* 0x00000005f4f47c10 */ /* 0x000fe4000a7fe4ff */
[----:B------:R-:W-:Y:S02]  /*1f750*/  IADD3 R245, P4, R245, UR6, RZ ;  /* 0x00000006f5f57c10 */ /* 0x000fe4000ff9e0ff */
[----:B------:R-:W-:Y:S02]  /*1f760*/  IADD3.X R0, R0, UR5, RZ, P3, !PT ;  /* 0x0000000500007c10 */ /* 0x000fe40009ffe4ff */
[----:B------:R-:W-:Y:S02]  /*1f770*/  IADD3 R248, P3, R248, UR6, RZ ;  /* 0x00000006f8f87c10 */ /* 0x000fe4000ff7e0ff */
[----:B------:R-:W-:Y:S02]  /*1f780*/  IADD3.X R6, R6, UR5, RZ, P5, !PT ;  /* 0x0000000506067c10 */ /* 0x000fe4000affe4ff */
[----:B---3--:R-:W-:-:S05]  /*1f790*/  IADD3 R10, P6, R10, UR6, RZ ;  /* 0x000000060a0a7c10 */ /* 0x008fca000ffde0ff */
[----:B------:R1:W-:Y:S04]  /*1f7a0*/  STL [R1+0xe60], R10 ;  /* 0x000e600a01007387 */ /* 0x0003e80000100800 */
[----:B-1----:R-:W2:Y:S04]  /*1f7b0*/  LDL.LU R10, [R1+0xe0c] ;  /* 0x000e0c00010a7983 */ /* 0x002ea80000300800 */
[----:B------:R1:W-:Y:S04]  /*1f7c0*/  STL [R1+0xe84], R232 ;  /* 0x000e84e801007387 */ /* 0x0003e80000100800 */
[----:B-1----:R0:W5:Y:S04]  /*1f7d0*/  LDL.LU R232, [R1+0x1468] ;  /* 0x0014680001e87983 */ /* 0x0021680000300800 */
[----:B------:R1:W-:Y:S04]  /*1f7e0*/  STL [R1+0xe58], R233 ;  /* 0x000e58e901007387 */ /* 0x0003e80000100800 */
        /* <DEDUP_REMOVED lines=9> */
[----:B------:R1:W-:Y:S04]  /*1f880*/  STL [R1+0xe48], R241 ;  /* 0x000e48f101007387 */ /* 0x0003e80000100800 */
        /* <DEDUP_REMOVED lines=8> */
[----:B-1----:R-:W3:Y:S04]  /*1f910*/  LDL.LU R248, [R1+0x1444] ;  /* 0x0014440001f87983 */ /* 0x002ee80000300800 */
[----:B------:R1:W-:Y:S04]  /*1f920*/  STL [R1+0xe5c], R252 ;  /* 0x000e5cfc01007387 */ /* 0x0003e80000100800 */
[----:B-1----:R-:W2:Y:S04]  /*1f930*/  LDL.LU R252, [R1+0x1440] ;  /* 0x0014400001fc7983 */ /* 0x002ea80000300800 */
[----:B------:R1:W-:Y:S04]  /*1f940*/  STL [R1+0xe30], R3 ;  /* 0x000e300301007387 */ /* 0x0003e80000100800 */
[----:B-1----:R-:W3:Y:S04]  /*1f950*/  LDL.LU R3, [R1+0x143c] ;  /* 0x00143c0001037983 */ /* 0x002ee80000300800 */
[----:B------:R1:W-:Y:S04]  /*1f960*/  STL [R1+0xe54], R6 ;  /* 0x000e540601007387 */ /* 0x0003e80000100800 */
[----:B-1----:R-:W4:Y:S01]  /*1f970*/  LDL.LU R6, [R1+0x1438] ;  /* 0x0014380001067983 */ /* 0x002f220000300800 */
[----:B------:R-:W-:-:S02]  /*1f980*/  IADD3 R4, P5, R4, UR6, RZ ;  /* 0x0000000604047c10 */ /* 0x000fc4000ffbe0ff */
[----:B------:R-:W-:-:S03]  /*1f990*/  IADD3.X R249, R249, UR5, RZ, P2, !PT ;  /* 0x00000005f9f97c10 */ /* 0x000fc600097fe4ff */
[----:B------:R1:W-:Y:S04]  /*1f9a0*/  STL [R1+0xe28], R4 ;  /* 0x000e280401007387 */ /* 0x0003e80000100800 */
[----:B-1----:R-:W2:Y:S04]  /*1f9b0*/  LDL.LU R4, [R1+0x1434] ;  /* 0x0014340001047983 */ /* 0x002ea80000300800 */
[----:B------:R1:W-:Y:S04]  /*1f9c0*/  STL [R1+0xe4c], R249 ;  /* 0x000e4cf901007387 */ /* 0x0003e80000100800 */
[----:B-1----:R-:W2:Y:S01]  /*1f9d0*/  LDL.LU R249, [R1+0x1430] ;  /* 0x0014300001f97983 */ /* 0x002ea20000300800 */
[----:B----4-:R-:W-:-:S05]  /*1f9e0*/  IADD3 R6, P2, R6, UR6, RZ ;  /* 0x0000000606067c10 */ /* 0x010fca000ff5e0ff */
[----:B------:R1:W-:Y:S04]  /*1f9f0*/  STL [R1+0xe20], R6 ;  /* 0x000e200601007387 */ /* 0x0003e80000100800 */
[----:B-1----:R-:W4:Y:S01]  /*1fa00*/  LDL.LU R6, [R1+0x142c] ;  /* 0x00142c0001067983 */ /* 0x002f220000300800 */
[----:B------:R-:W-:Y:S02]  /*1fa10*/  IADD3.X R251, R251, UR5, RZ, P1, !PT ;  /* 0x00000005fbfb7c10 */ /* 0x000fe40008ffe4ff */
[----:B------:R-:W-:-:S03]  /*1fa20*/  IADD3 R250, P1, R250, UR6, RZ ;  /* 0x00000006fafa7c10 */ /* 0x000fc6000ff3e0ff */
[----:B------:R1:W-:Y:S04]  /*1fa30*/  STL [R1+0xe44], R251 ;  /* 0x000e44fb01007387 */ /* 0x0003e80000100800 */
[----:B-1----:R-:W2:Y:S04]  /*1fa40*/  LDL.LU R251, [R1+0x1428] ;  /* 0x0014280001fb7983 */ /* 0x002ea80000300800 */
[----:B------:R1:W-:Y:S04]  /*1fa50*/  STL [R1+0xe18], R250 ;  /* 0x000e18fa01007387 */ /* 0x0003e80000100800 */
[----:B-1----:R-:W2:Y:S01]  /*1fa60*/  LDL.LU R250, [R1+0x1424] ;  /* 0x0014240001fa7983 */ /* 0x002ea20000300800 */
[----:B------:R-:W-:Y:S01]  /*1fa70*/  WARPGROUP.ARRIVE ;  /* 0x00000000000079c5 */ /* 0x000fe20000000000 */
[----:B------:R-:W-:Y:S01]  /*1fa80*/  UMOV UR26, UR38 ;  /* 0x00000026001a7c82 */ /* 0x000fe20008000000 */
[----:B------:R-:W-:-:S04]  /*1fa90*/  UMOV UR27, UR39 ;  /* 0x00000027001b7c82 */ /* 0x000fc80008000000 */
[----:B------:R-:W-:Y:S01]  /*1faa0*/  HGMMA.64x256x16.F32.BF16 R24, gdesc[UR24].tnspA, R24, gsb0 ;  /* 0x23e00000181879f0 */ /* 0x000fe20008001818 */
[----:B----4-:R-:W-:-:S05]  /*1fab0*/  IADD3.X R6, R6, UR5, RZ, P4, !PT ;  /* 0x0000000506067c10 */ /* 0x010fca000a7fe4ff */
[----:B------:R1:W-:Y:S04]  /*1fac0*/  STL [R1+0xe3c], R6 ;  /* 0x000e3c0601007387 */ /* 0x0003e80000100800 */
[----:B-1----:R-:W4:Y:S01]  /*1fad0*/  LDL.LU R6, [R1+0x1420] ;  /* 0x0014200001067983 */ /* 0x002f220000300800 */
[----:B---3--:R-:W-:Y:S02]  /*1fae0*/  IADD3 R3, P4, R3, UR6, RZ ;  /* 0x0000000603037c10 */ /* 0x008fe4000ff9e0ff */
[----:B------:R-:W-:-:S03]  /*1faf0*/  IADD3.X R5, R5, UR5, RZ, P3, !PT ;  /* 0x0000000505057c10 */ /* 0x000fc60009ffe4ff */
[----:B------:R1:W-:Y:S04]  /*1fb00*/  STL [R1+0xe10], R3 ;  /* 0x000e100301007387 */ /* 0x0003e80000100800 */
[----:B-1----:R-:W3:Y:S04]  /*1fb10*/  LDL.LU R3, [R1+0x141c] ;  /* 0x00141c0001037983 */ /* 0x002ee80000300800 */
[----:B------:R1:W-:Y:S04]  /*1fb20*/  STL [R1+0xe34], R5 ;  /* 0x000e340501007387 */ /* 0x0003e80000100800 */
[----:B-1----:R-:W3:Y:S01]  /*1fb30*/  LDL.LU R5, [R1+0x1418] ;  /* 0x0014180001057983 */ /* 0x002ee20000300800 */
[----:B--2---:R-:W-:-:S02]  /*1fb40*/  IADD3.X R249, R249, UR5, RZ, P6, !PT ;  /* 0x00000005f9f97c10 */ /* 0x004fc4000b7fe4ff */
[----:B------:R-:W-:Y:S01]  /*1fb50*/  IADD3 R248, P6, R248, UR6, RZ ;  /* 0x00000006f8f87c10 */ /* 0x000fe2000ffde0ff */
[----:B------:R-:W-:Y:S02]  /*1fb60*/  WARPGROUP.DEPBAR.LE gsb0, 0x0 ;  /* 0x00008000000079c5 */ /* 0x000fe40000010000 */
[----:B------:R-:W-:Y:S01]  /*1fb70*/  WARPGROUP.ARRIVE ;  /* 0x00000000000079c5 */ /* 0x000fe20000000000 */
[----:B------:R-:W-:Y:S01]  /*1fb80*/  UMOV UR44, UR28 ;  /* 0x0000001c002c7c82 */ /* 0x000fe20008000000 */
[----:B------:R-:W-:-:S04]  /*1fb90*/  UMOV UR45, UR29 ;  /* 0x0000001d002d7c82 */ /* 0x000fc80008000000 */
[----:B------:R-:W-:Y:S01]  /*1fba0*/  HGMMA.64x256x16.F32.BF16 R24, gdesc[UR44].tnspA, R24, gsb0 ;  /* 0x23e000002c1879f0 */ /* 0x000fe20008001818 */
[----:B----4-:R-:W-:-:S05]  /*1fbb0*/  IADD3 R6, P3, R6, UR6, RZ ;  /* 0x0000000606067c10 */ /* 0x010fca000ff7e0ff */
[----:B------:R1:W-:Y:S04]  /*1fbc0*/  STL [R1+0xe08], R6 ;  /* 0x000e080601007387 */ /* 0x0003e80000100800 */
[----:B-1----:R0:W5:Y:S04]  /*1fbd0*/  LDL.LU R6, [R1+0x1414] ;  /* 0x0014140001067983 */ /* 0x0021680000300800 */
[----:B------:R1:W-:Y:S04]  /*1fbe0*/  STL [R1+0xe2c], R249 ;  /* 0x000e2cf901007387 */ /* 0x0003e80000100800 */
[----:B-1----:R-:W2:Y:S04]  /*1fbf0*/  LDL.LU R249, [R1+0x1410] ;  /* 0x0014100001f97983 */ /* 0x002ea80000300800 */
[----:B------:R1:W-:Y:S04]  /*1fc00*/  STL [R1+0xe00], R248 ;  /* 0x000e00f801007387 */ /* 0x0003e80000100800 */
[----:B-1----:R-:W4:Y:S01]  /*1fc10*/  LDL.LU R248, [R1+0x140c] ;  /* 0x00140c0001f87983 */ /* 0x002f220000300800 */
[----:B---3--:R-:W-:-:S02]  /*1fc20*/  IADD3.X R5, R5, UR5, RZ, P5, !PT ;  /* 0x0000000505057c10 */ /* 0x008fc4000affe4ff */
[----:B------:R-:W-:Y:S02]  /*1fc30*/  IADD3.X R4, R4, UR5, RZ, P2, !PT ;  /* 0x0000000504047c10 */ /* 0x000fe400097fe4ff */
[----:B------:R-:W-:Y:S02]  /*1fc40*/  IADD3.X R3, R3, UR5, RZ, P1, !PT ;  /* 0x0000000503037c10 */ /* 0x000fe40008ffe4ff */
[----:B------:R-:W-:Y:S01]  /*1fc50*/  IADD3.X R10, R10, UR5, RZ, P4, !PT ;  /* 0x000000050a0a7c10 */ /* 0x000fe2000a7fe4ff */
[----:B------:R1:W-:Y:S04]  /*1fc60*/  STL [R1+0xe24], R5 ;  /* 0x000e240501007387 */ /* 0x0003e80000100800 */
[----:B-1----:R0:W5:Y:S04]  /*1fc70*/  LDL.LU R5, [R1+0x1408] ;  /* 0x0014080001057983 */ /* 0x0021680000300800 */
[----:B------:R1:W-:Y:S04]  /*1fc80*/  STL [R1+0xe1c], R4 ;  /* 0x000e1c0401007387 */ /* 0x0003e80000100800 */
[----:B-1----:R0:W5:Y:S04]  /*1fc90*/  LDL.LU R4, [R1+0x1404] ;  /* 0x0014040001047983 */ /* 0x0021680000300800 */
[----:B------:R1:W-:Y:S04]  /*1fca0*/  STL [R1+0xe14], R3 ;  /* 0x000e140301007387 */ /* 0x0003e80000100800 */
[----:B-1----:R0:W5:Y:S04]  /*1fcb0*/  LDL.LU R3, [R1+0x1400] ;  /* 0x0014000001037983 */ /* 0x0021680000300800 */
[----:B------:R1:W-:Y:S02]  /*1fcc0*/  STL [R1+0xe0c], R10 ;  /* 0x000e0c0a01007387 */ /* 0x0003e40000100800 */
[----:B-1----:R-:W1:Y:S01]  /*1fcd0*/  LDC R10, c[0x0][0x238] ;  /* 0x00008e00ff0a7b82 */ /* 0x002e620000000800 */
[----:B------:R-:W-:-:S02]  /*1fce0*/  IADD3 R251, P5, R251, UR6, RZ ;  /* 0x00000006fbfb7c10 */ /* 0x000fc4000ffbe0ff */
[----:B------:R-:W-:Y:S01]  /*1fcf0*/  IADD3.X R9, R9, UR5, RZ, P3, !PT ;  /* 0x0000000509097c10 */ /* 0x000fe20009ffe4ff */
[----:B------:R-:W-:Y:S02]  /*1fd00*/  WARPGROUP.DEPBAR.LE gsb0, 0x0 ;  /* 0x00008000000079c5 */ /* 0x000fe40000010000 */
[----:B------:R-:W-:Y:S02]  /*1fd10*/  IADD3.X R252, R252, UR5, RZ, P6, !PT ;  /* 0x00000005fcfc7c10 */ /* 0x000fe4000b7fe4ff */
[----:B------:R-:W-:Y:S01]  /*1fd20*/  IADD3.X R250, R250, UR5, RZ, P5, !PT ;  /* 0x00000005fafa7c10 */ /* 0x000fe2000affe4ff */
[----:B------:R3:W-:Y:S02]  /*1fd30*/  STL [R1+0xe04], R9 ;  /* 0x000e040901007387 */ /* 0x0007e40000100800 */
[----:B---3--:R-:W-:Y:S02]  /*1fd40*/  IMAD.MOV.U32 R9, RZ, RZ, R8 ;  /* 0x000000ffff097224 */ /* 0x008fe400078e0008 */
[----:B------:R-:W-:-:S02]  /*1fd50*/  IMAD.MOV.U32 R8, RZ, RZ, R7 ;  /* 0x000000ffff087224 */ /* 0x000fc400078e0007 */
[----:B-1----:R-:W-:-:S04]  /*1fd60*/  IMAD.SHL.U32 R10, R10, 0x20, RZ ;  /* 0x000000200a0a7824 */ /* 0x002fc800078e00ff */
[----:B------:R-:W-:Y:S01]  /*1fd70*/  IMAD.SHL.U32 R10, R10, 0x2, RZ ;  /* 0x000000020a0a7824 */ /* 0x000fe200078e00ff */
[----:B--2---:R-:W-:-:S04]  /*1fd80*/  IADD3 R249, P2, R249, UR6, RZ ;  /* 0x00000006f9f97c10 */ /* 0x004fc8000ff5e0ff */
[----:B----4-:R-:W-:Y:S01]  /*1fd90*/  IADD3.X R248, R248, UR5, RZ, P2, !PT ;  /* 0x00000005f8f87c10 */ /* 0x010fe200097fe4ff */
[----:B0-----:R-:W-:Y:S08]  /*1fda0*/  @P0 BRA `(.L_x_1) ;  /* 0xfffffef800680947 */ /* 0x001ff0000383ffff */
[----:B------:R-:W2:Y:S04]  /*1fdb0*/  LDL.LU R7, [R1+0x1b8] ;  /* 0x0001b80001077983 */ /* 0x000ea80000300800 */
[----:B------:R-:W3:Y:S04]  /*1fdc0*/  LDL.LU R10, [R1+0x9b8] ;  /* 0x0009b800010a7983 */ /* 0x000ee80000300800 */
[----:B------:R-:W4:Y:S04]  /*1fdd0*/  LDL.LU R251, [R1+0x7ac] ;  /* 0x0007ac0001fb7983 */ /* 0x000f280000300800 */
[----:B------:R-:W2:Y:S04]  /*1fde0*/  LDL.LU R248, [R1+0x7a4] ;  /* 0x0007a40001f87983 */ /* 0x000ea80000300800 */
[----:B------:R-:W3:Y:S04]  /*1fdf0*/  LDL.LU R250, [R1+0x7a8] ;  /* 0x0007a80001fa7983 */ /* 0x000ee80000300800 */
[----:B------:R-:W3:Y:S04]  /*1fe00*/  LDL.LU R252, [R1+0x7a0] ;  /* 0x0007a00001fc7983 */ /* 0x000ee80000300800 */
[----:B------:R-:W3:Y:S04]  /*1fe10*/  LDL.LU R11, [R1+0x770] ;  /* 0x00077000010b7983 */ /* 0x000ee80000300800 */
[----:B------:R-:W3:Y:S04]  /*1fe20*/  LDL.LU R2, [R1+0x778] ;  /* 0x0007780001027983 */ /* 0x000ee80000300800 */
[----:B------:R-:W4:Y:S04]  /*1fe30*/  LDL.LU R9, [R1+0x3a4] ;  /* 0x0003a40001097983 */ /* 0x000f280000300800 */
[----:B------:R-:W2:Y:S04]  /*1fe40*/  LDL.LU R247, [R1+0xba4] ;  /* 0x000ba40001f77983 */ /* 0x000ea80000300800 */
[----:B------:R-:W3:Y:S04]  /*1fe50*/  LDL.LU R246, [R1+0xbac] ;  /* 0x000bac0001f67983 */ /* 0x000ee80000300800 */
[----:B------:R-:W3:Y:S04]  /*1fe60*/  LDL.LU R249, [R1+0x3ac] ;  /* 0x0003ac0001f97983 */ /* 0x000ee80000300800 */
[----:B-----5:R-:W4:Y:S04]  /*1fe70*/  LDL.LU R6, [R1+0xbd8] ;  /* 0x000bd80001067983 */ /* 0x020f280000300800 */
[----:B------:R-:W2:Y:S04]  /*1fe80*/  LDL.LU R0, [R1+0x3d0] ;  /* 0x0003d00001007983 */ /* 0x000ea80000300800 */
[----:B------:R-:W3:Y:S04]  /*1fe90*/  LDL.LU R8, [R1+0xbd0] ;  /* 0x000bd00001087983 */ /* 0x000ee80000300800 */
[----:B------:R0:W-:Y:S04]  /*1fea0*/  STL [R1+0x16e4], R245 ;  /* 0x0016e4f501007387 */ /* 0x0001e80000100800 */
[----:B0-----:R-:W4:Y:S04]  /*1feb0*/  LDL.LU R245, [R1+0x3d8] ;  /* 0x0003d80001f57983 */ /* 0x001f280000300800 */
[----:B------:R0:W-:Y:S04]  /*1fec0*/  STL [R1+0x16e0], R244 ;  /* 0x0016e0f401007387 */ /* 0x0001e80000100800 */
[----:B0-----:R-:W2:Y:S04]  /*1fed0*/  LDL.LU R244, [R1+0x7d0] ;  /* 0x0007d00001f47983 */ /* 0x001ea80000300800 */
[----:B------:R0:W-:Y:S04]  /*1fee0*/  STL [R1+0x16dc], R243 ;  /* 0x0016dcf301007387 */ /* 0x0001e80000100800 */
[----:B0-----:R-:W3:Y:S04]  /*1fef0*/  LDL.LU R243, [R1+0x7d8] ;  /* 0x0007d80001f37983 */ /* 0x001ee80000300800 */
[----:B------:R0:W-:Y:S04]  /*1ff00*/  STL [R1+0x16d8], R242 ;  /* 0x0016d8f201007387 */ /* 0x0001e80000100800 */
[----:B0-----:R-:W4:Y:S04]  /*1ff10*/  LDL.LU R242, [R1+0x7e4] ;  /* 0x0007e40001f27983 */ /* 0x001f280000300800 */
[----:B------:R0:W-:Y:S04]  /*1ff20*/  STL [R1+0x16d4], R241 ;  /* 0x0016d4f101007387 */ /* 0x0001e80000100800 */
[----:B0-----:R-:W2:Y:S04]  /*1ff30*/  LDL.LU R241, [R1+0x7ec] ;  /* 0x0007ec0001f17983 */ /* 0x001ea80000300800 */
        /* <DEDUP_REMOVED lines=24> */
[----:B------:R-:W-:Y:S04]  /*200c0*/  STL [R1+0x16a0], R228 ;  /* 0x0016a0e401007387 */ /* 0x000fe80000100800 */
[----:B------:R-:W-:Y:S04]  /*200d0*/  STL [R1+0x169c], R227 ;  /* 0x00169ce301007387 */ /* 0x000fe80000100800 */
[----:B------:R4:W-:Y:S04]  /*200e0*/  STL [R1+0x1698], R226 ;  /* 0x001698e201007387 */ /* 0x0009e80000100800 */
[----:B------:R2:W-:Y:S04]  /*200f0*/  STL [R1+0x1694], R225 ;  /* 0x001694e101007387 */ /* 0x0005e80000100800 */
[----:B------:R3:W-:Y:S04]  /*20100*/  STL [R1+0x1690], R224 ;  /* 0x001690e001007387 */ /* 0x0007e80000100800 */
[----:B------:R0:W-:Y:S04]  /*20110*/  STL [R1+0x168c], R223 ;  /* 0x00168cdf01007387 */ /* 0x0001e80000100800 */
[----:B------:R1:W-:Y:S04]  /*20120*/  STL [R1+0x1688], R222 ;  /* 0x001688de01007387 */ /* 0x0003e80000100800 */
[----:B------:R1:W-:Y:S04]  /*20130*/  STL [R1+0x1684], R221 ;  /* 0x001684dd01007387 */ /* 0x0003e80000100800 */
[----:B------:R1:W-:Y:S04]  /*20140*/  STL [R1+0x1680], R220 ;  /* 0x001680dc01007387 */ /* 0x0003e80000100800 */
[----:B------:R1:W-:Y:S04]  /*20150*/  STL [R1+0x167c], R219 ;  /* 0x00167cdb01007387 */ /* 0x0003e80000100800 */
        /* <DEDUP_REMOVED lines=19> */
[----:B----4-:R-:W-:-:S03]  /*20290*/  IMAD.MOV.U32 R226, RZ, RZ, R242 ;  /* 0x000000ffffe27224 */ /* 0x010fc600078e00f2 */
[----:B------:R-:W-:Y:S04]  /*202a0*/  STL [R1+0x162c], R199 ;  /* 0x00162cc701007387 */ /* 0x000fe80000100800 */
[----:B------:R-:W-:Y:S04]  /*202b0*/  STL [R1+0x1628], R198 ;  /* 0x001628c601007387 */ /* 0x000fe80000100800 */
[----:B------:R-:W-:Y:S04]  /*202c0*/  STL [R1+0x1624], R197 ;  /* 0x001624c501007387 */ /* 0x000fe80000100800 */
[----:B------:R-:W-:Y:S01]  /*202d0*/  STL [R1+0x1620], R196 ;  /* 0x001620c401007387 */ /* 0x000fe20000100800 */
[----:B--2---:R-:W-:-:S03]  /*202e0*/  IMAD.MOV.U32 R225, RZ, RZ, R241 ;  /* 0x000000ffffe17224 */ /* 0x004fc600078e00f1 */
[----:B------:R-:W-:Y:S04]  /*202f0*/  STL [R1+0x161c], R187 ;  /* 0x00161cbb01007387 */ /* 0x000fe80000100800 */
[----:B------:R-:W-:Y:S04]  /*20300*/  STL [R1+0x1618], R186 ;  /* 0x001618ba01007387 */ /* 0x000fe80000100800 */
[----:B------:R-:W-:Y:S01]  /*20310*/  STL [R1+0x1614], R185 ;  /* 0x001614b901007387 */ /* 0x000fe20000100800 */
[----:B---3--:R-:W-:-:S03]  /*20320*/  IMAD.MOV.U32 R224, RZ, RZ, R240 ;  /* 0x000000ffffe07224 */ /* 0x008fc600078e00f0 */
[----:B------:R-:W-:Y:S04]  /*20330*/  STL [R1+0x1610], R184 ;  /* 0x001610b801007387 */ /* 0x000fe80000100800 */
[----:B------:R-:W-:Y:S04]  /*20340*/  STL [R1+0x160c], R183 ;  /* 0x00160cb701007387 */ /* 0x000fe80000100800 */
[----:B------:R-:W-:Y:S04]  /*20350*/  STL [R1+0x1608], R182 ;  /* 0x001608b601007387 */ /* 0x000fe80000100800 */
[----:B------:R-:W-:Y:S01]  /*20360*/  STL [R1+0x1604], R181 ;  /* 0x001604b501007387 */ /* 0x000fe20000100800 */
[----:B0-----:R-:W-:-:S03]  /*20370*/  IMAD.MOV.U32 R223, RZ, RZ, R239 ;  /* 0x000000ffffdf7224 */ /* 0x001fc600078e00ef */
[----:B------:R-:W-:Y:S04]  /*20380*/  STL [R1+0x1600], R180 ;  /* 0x001600b401007387 */ /* 0x000fe80000100800 */
[----:B------:R-:W-:Y:S04]  /*20390*/  STL [R1+0x15fc], R179 ;  /* 0x0015fcb301007387 */ /* 0x000fe80000100800 */
[----:B------:R-:W-:Y:S01]  /*203a0*/  STL [R1+0x15f8], R178 ;  /* 0x0015f8b201007387 */ /* 0x000fe20000100800 */
[----:B-1----:R-:W-:-:S03]  /*203b0*/  IMAD.MOV.U32 R222, RZ, RZ, R238 ;  /* 0x000000ffffde7224 */ /* 0x002fc600078e00ee */
[----:B------:R-:W-:Y:S04]  /*203c0*/  STL [R1+0x15f4], R177 ;  /* 0x0015f4b101007387 */ /* 0x000fe80000100800 */
[----:B------:R-:W-:Y:S04]  /*203d0*/  STL [R1+0x15f0], R176 ;  /* 0x0015f0b001007387 */ /* 0x000fe80000100800 */
[----:B------:R-:W-:Y:S04]  /*203e0*/  STL [R1+0x15ec], R175 ;  /* 0x0015ecaf01007387 */ /* 0x000fe80000100800 */
[----:B------:R-:W-:Y:S01]  /*203f0*/  STL [R1+0x15e8], R174 ;  /* 0x0015e8ae01007387 */ /* 0x000fe20000100800 */
[----:B------:R-:W-:-:S03]  /*20400*/  IMAD.MOV.U32 R221, RZ, RZ, R237 ;  /* 0x000000ffffdd7224 */ /* 0x000fc600078e00ed */
[----:B------:R-:W-:Y:S04]  /*20410*/  STL [R1+0x15e4], R173 ;  /* 0x0015e4ad01007387 */ /* 0x000fe80000100800 */
[----:B------:R-:W-:Y:S04]  /*20420*/  STL [R1+0x15e0], R172 ;  /* 0x0015e0ac01007387 */ /* 0x000fe80000100800 */
[----:B------:R-:W-:Y:S01]  /*20430*/  STL [R1+0x15dc], R171 ;  /* 0x0015dcab01007387 */ /* 0x000fe20000100800 */
[----:B------:R-:W-:-:S03]  /*20440*/  IMAD.MOV.U32 R220, RZ, RZ, R236 ;  /* 0x000000ffffdc7224 */ /* 0x000fc600078e00ec */
[----:B------:R-:W-:Y:S04]  /*20450*/  STL [R1+0x15d8], R170 ;  /* 0x0015d8aa01007387 */ /* 0x000fe80000100800 */
[----:B------:R-:W-:Y:S04]  /*20460*/  STL [R1+0x15d4], R169 ;  /* 0x0015d4a901007387 */ /* 0x000fe80000100800 */
[----:B------:R-:W-:Y:S04]  /*20470*/  STL [R1+0x15d0], R168 ;  /* 0x0015d0a801007387 */ /* 0x000fe80000100800 */
[----:B------:R-:W-:Y:S01]  /*20480*/  STL [R1+0x15cc], R167 ;  /* 0x0015cca701007387 */ /* 0x000fe20000100800 */
[----:B------:R-:W-:-:S03]  /*20490*/  IMAD.MOV.U32 R219, RZ, RZ, R235 ;  /* 0x000000ffffdb7224 */ /* 0x000fc600078e00eb */
        /* <DEDUP_REMOVED lines=35> */
[----:B------:R0:W-:Y:S04]  /*206d0*/  STL [R1+0x1408], R5 ;  /* 0x0014080501007387 */ /* 0x0001e80000100800 */
[----:B------:R1:W-:Y:S04]  /*206e0*/  STL [R1+0x1404], R4 ;  /* 0x0014040401007387 */ /* 0x0003e80000100800 */
[----:B------:R2:W-:Y:S01]  /*206f0*/  STL [R1+0x1400], R3 ;  /* 0x0014000301007387 */ /* 0x0005e20000100800 */
[----:B0-----:R-:W-:-:S02]  /*20700*/  F2FP.BF16.F32.PACK_AB R5, R149, R230 ;  /* 0x000000e69505723e */ /* 0x001fc400000010ff */
[----:B-1----:R-:W-:Y:S02]  /*20710*/  F2FP.BF16.F32.PACK_AB R4, R231, R232 ;  /* 0x000000e8e704723e */ /* 0x002fe400000010ff */
[----:B--2---:R-:W-:-:S05]  /*20720*/  F2FP.BF16.F32.PACK_AB R3, R151, R229 ;  /* 0x000000e59703723e */ /* 0x004fca00000010ff */
[----:B------:R0:W-:Y:S04]  /*20730*/  STL [R1+0xf1c], R3 ;  /* 0x000f1c0301007387 */ /* 0x0001e80000100800 */
[----:B------:R-:W-:Y:S04]  /*20740*/  STL [R1+0xf18], R5 ;  /* 0x000f180501007387 */ /* 0x000fe80000100800 */
[----:B------:R-:W-:Y:S01]  /*20750*/  STL [R1+0xf14], R4 ;  /* 0x000f140401007387 */ /* 0x000fe20000100800 */
[----:B0-----:R-:W-:-:S05]  /*20760*/  F2FP.BF16.F32.PACK_AB R3, R233, R234 ;  /* 0x000000eae903723e */ /* 0x001fca00000010ff */
[----:B------:R0:W-:Y:S04]  /*20770*/  STL [R1+0xf10], R3 ;  /* 0x000f100301007387 */ /* 0x0001e80000100800 */
[----:B------:R-:W2:Y:S04]  /*20780*/  LDL.LU R227, [R1+0x3ec] ;  /* 0x0003ec0001e37983 */ /* 0x000ea80000300800 */
[----:B------:R-:W2:Y:S04]  /*20790*/  LDL.LU R228, [R1+0xbec] ;  /* 0x000bec0001e47983 */ /* 0x000ea80000300800 */
[----:B------:R-:W3:Y:S04]  /*207a0*/  LDL.LU R229, [R1+0x3e4] ;  /* 0x0003e40001e57983 */ /* 0x000ee80000300800 */
[----:B------:R-:W3:Y:S04]  /*207b0*/  LDL.LU R230, [R1+0xbe4] ;  /* 0x000be40001e67983 */ /* 0x000ee80000300800 */
[----:B------:R-:W4:Y:S04]  /*207c0*/  LDL.LU R231, [R1+0x7e8] ;  /* 0x0007e80001e77983 */ /* 0x000f280000300800 */
        /* <DEDUP_REMOVED lines=10> */
[----:B------:R-:W4:Y:S01]  /*20870*/  LDL.LU R242, [R1+0xbd4] ;  /* 0x000bd40001f27983 */ /* 0x000f220000300800 */
[----:B0-----:R-:W-:Y:S01]  /*20880*/  F2FP.BF16.F32.PACK_AB R3, R150, R219 ;  /* 0x000000db9603723e */ /* 0x001fe200000010ff */
[----:B------:R-:W-:Y:S01]  /*20890*/  IMAD.MOV.U32 R219, RZ, RZ, R243 ;  /* 0x000000ffffdb7224 */ /* 0x000fe200078e00f3 */
[----:B------:R-:W-:Y:S01]  /*208a0*/  F2FP.BF16.F32.PACK_AB R5, R148, R220 ;  /* 0x000000dc9405723e */ /* 0x000fe200000010ff */
[----:B------:R-:W-:Y:S01]  /*208b0*/  IMAD.MOV.U32 R220, RZ, RZ, R244 ;  /* 0x000000ffffdc7224 */ /* 0x000fe200078e00f4 */
[----:B------:R-:W-:Y:S01]  /*208c0*/  F2FP.BF16.F32.PACK_AB R4, R221, R222 ;  /* 0x000000dedd04723e */ /* 0x000fe200000010ff */
[----:B------:R0:W-:Y:S01]  /*208d0*/  STL [R1+0xf0c], R3 ;  /* 0x000f0c0301007387 */ /* 0x0001e20000100800 */
[----:B------:R-:W-:-:S02]  /*208e0*/  IMAD.MOV.U32 R221, RZ, RZ, R245 ;  /* 0x000000ffffdd7224 */ /* 0x000fc400078e00f5 */
[----:B------:R-:W-:Y:S01]  /*208f0*/  IMAD.MOV.U32 R222, RZ, RZ, R6 ;  /* 0x000000ffffde7224 */ /* 0x000fe200078e0006 */
[----:B------:R1:W-:Y:S04]  /*20900*/  STL [R1+0xf08], R5 ;  /* 0x000f080501007387 */ /* 0x0003e80000100800 */
[----:B------:R1:W-:Y:S01]  /*20910*/  STL [R1+0xf04], R4 ;  /* 0x000f040401007387 */ /* 0x0003e20000100800 */
[----:B0-----:R-:W-:Y:S01]  /*20920*/  F2FP.BF16.F32.PACK_AB R3, R223, R224 ;  /* 0x000000e0df03723e */ /* 0x001fe200000010ff */
[----:B------:R-:W-:Y:S02]  /*20930*/  IMAD.MOV.U32 R223, RZ, RZ, R0 ;  /* 0x000000ffffdf7224 */ /* 0x000fe400078e0000 */
[----:B------:R-:W-:Y:S01]  /*20940*/  IMAD.MOV.U32 R224, RZ, RZ, R8 ;  /* 0x000000ffffe07224 */ /* 0x000fe200078e0008 */
[----:B-1----:R-:W-:Y:S01]  /*20950*/  F2FP.BF16.F32.PACK_AB R5, R147, R225 ;  /* 0x000000e19305723e */ /* 0x002fe200000010ff */
[----:B------:R2:W-:Y:S01]  /*20960*/  STL [R1+0xf00], R3 ;  /* 0x000f000301007387 */ /* 0x0005e20000100800 */
[----:B------:R-:W-:-:S03]  /*20970*/  F2FP.BF16.F32.PACK_AB R4, R145, R226 ;  /* 0x000000e29104723e */ /* 0x000fc600000010ff */
[----:B------:R3:W-:Y:S04]  /*20980*/  STL [R1+0xefc], R5 ;  /* 0x000efc0501007387 */ /* 0x0007e80000100800 */
[----:B------:R4:W-:Y:S01]  /*20990*/  STL [R1+0xef8], R4 ;  /* 0x000ef80401007387 */ /* 0x0009e20000100800 */
[----:B--2---:R-:W-:-:S05]  /*209a0*/  F2FP.BF16.F32.PACK_AB R3, R227, R228 ;  /* 0x000000e4e303723e */ /* 0x004fca00000010ff */
[----:B------:R0:W-:Y:S01]  /*209b0*/  STL [R1+0xef4], R3 ;  /* 0x000ef40301007387 */ /* 0x0001e20000100800 */
[----:B---3--:R-:W-:Y:S02]  /*209c0*/  F2FP.BF16.F32.PACK_AB R5, R229, R230 ;  /* 0x000000e6e505723e */ /* 0x008fe400000010ff */
[----:B----4-:R-:W-:-:S03]  /*209d0*/  F2FP.BF16.F32.PACK_AB R4, R146, R231 ;  /* 0x000000e79204723e */ /* 0x010fc600000010ff */
[----:B------:R1:W-:Y:S01]  /*209e0*/  STL [R1+0xef0], R5 ;  /* 0x000ef00501007387 */ /* 0x0003e20000100800 */
[----:B0-----:R-:W-:-:S03]  /*209f0*/  F2FP.BF16.F32.PACK_AB R3, R144, R232 ;  /* 0x000000e89003723e */ /* 0x001fc600000010ff */
[----:B------:R0:W-:Y:S04]  /*20a00*/  STL [R1+0xeec], R4 ;  /* 0x000eec0401007387 */ /* 0x0001e80000100800 */
[----:B------:R2:W-:Y:S01]  /*20a10*/  STL [R1+0xee8], R3 ;  /* 0x000ee80301007387 */ /* 0x0005e20000100800 */
[----:B-1----:R-:W-:-:S05]  /*20a20*/  F2FP.BF16.F32.PACK_AB R5, R233, R234 ;  /* 0x000000eae905723e */ /* 0x002fca00000010ff */
[----:B------:R1:W-:Y:S01]  /*20a30*/  STL [R1+0xee4], R5 ;  /* 0x000ee40501007387 */ /* 0x0003e20000100800 */
[----:B0-----:R-:W-:Y:S02]  /*20a40*/  F2FP.BF16.F32.PACK_AB R4, R235, R236 ;  /* 0x000000eceb04723e */ /* 0x001fe400000010ff */
[----:B--2---:R-:W-:-:S03]  /*20a50*/  F2FP.BF16.F32.PACK_AB R3, R143, R237 ;  /* 0x000000ed8f03723e */ /* 0x004fc600000010ff */
[----:B------:R0:W-:Y:S01]  /*20a60*/  STL [R1+0xee0], R4 ;  /* 0x000ee00401007387 */ /* 0x0001e20000100800 */
[----:B-1----:R-:W-:-:S03]  /*20a70*/  F2FP.BF16.F32.PACK_AB R5, R141, R238 ;  /* 0x000000ee8d05723e */ /* 0x002fc600000010ff */
[----:B------:R1:W-:Y:S04]  /*20a80*/  STL [R1+0xedc], R3 ;  /* 0x000edc0301007387 */ /* 0x0003e80000100800 */
[----:B------:R-:W-:Y:S01]  /*20a90*/  STL [R1+0xed8], R5 ;  /* 0x000ed80501007387 */ /* 0x000fe20000100800 */
[----:B0-----:R-:W-:-:S05]  /*20aa0*/  F2FP.BF16.F32.PACK_AB R4, R239, R240 ;  /* 0x000000f0ef04723e */ /* 0x001fca00000010ff */
[----:B------:R-:W-:Y:S01]  /*20ab0*/  STL [R1+0xed4], R4 ;  /* 0x000ed40401007387 */ /* 0x000fe20000100800 */
[----:B-1----:R-:W-:-:S05]  /*20ac0*/  F2FP.BF16.F32.PACK_AB R3, R241, R242 ;  /* 0x000000f2f103723e */ /* 0x002fca00000010ff */
[----:B------:R0:W-:Y:S04]  /*20ad0*/  STL [R1+0xed0], R3 ;  /* 0x000ed00301007387 */ /* 0x0001e80000100800 */
[----:B------:R-:W2:Y:S04]  /*20ae0*/  LDL.LU R225, [R1+0x7cc] ;  /* 0x0007cc0001e17983 */ /* 0x000ea80000300800 */
        /* <DEDUP_REMOVED lines=31> */
[----:B------:R2:W-:Y:S01]  /*20ce0*/  STL [R1+0xec8], R5 ;  /* 0x000ec80501007387 */ /* 0x0005e20000100800 */
[----:B------:R-:W-:Y:S02]  /*20cf0*/  IMAD.MOV.U32 R215, RZ, RZ, R251 ;  /* 0x000000ffffd77224 */ /* 0x000fe400078e00fb */
[----:B------:R-:W-:Y:S01]  /*20d00*/  IMAD.MOV.U32 R216, RZ, RZ, R248 ;  /* 0x000000ffffd87224 */ /* 0x000fe200078e00f8 */
[----:B------:R3:W-:Y:S01]  /*20d10*/  STL [R1+0xec4], R4 ;  /* 0x000ec40401007387 */ /* 0x0007e20000100800 */
[----:B------:R-:W-:Y:S01]  /*20d20*/  IMAD.MOV.U32 R221, RZ, RZ, R250 ;  /* 0x000000ffffdd7224 */ /* 0x000fe200078e00fa */
[----:B0-----:R-:W-:Y:S01]  /*20d30*/  F2FP.BF16.F32.PACK_AB R3, R223, R224 ;  /* 0x000000e0df03723e */ /* 0x001fe200000010ff */
[----:B------:R-:W-:-:S04]  /*20d40*/  IMAD.MOV.U32 R222, RZ, RZ, R252 ;  /* 0x000000ffffde7224 */ /* 0x000fc800078e00fc */
[----:B------:R4:W-:Y:S01]  /*20d50*/  STL [R1+0xec0], R3 ;  /* 0x000ec00301007387 */ /* 0x0009e20000100800 */
[----:B--2---:R-:W-:Y:S02]  /*20d60*/  F2FP.BF16.F32.PACK_AB R5, R139, R225 ;  /* 0x000000e18b05723e */ /* 0x004fe400000010ff */
[----:B---3--:R-:W-:-:S03]  /*20d70*/  F2FP.BF16.F32.PACK_AB R4, R137, R226 ;  /* 0x000000e28904723e */ /* 0x008fc600000010ff */
[----:B------:R0:W-:Y:S04]  /*20d80*/  STL [R1+0xebc], R5 ;  /* 0x000ebc0501007387 */ /* 0x0001e80000100800 */
[----:B------:R1:W-:Y:S01]  /*20d90*/  STL [R1+0xeb8], R4 ;  /* 0x000eb80401007387 */ /* 0x0003e20000100800 */
[----:B----4-:R-:W-:-:S05]  /*20da0*/  F2FP.BF16.F32.PACK_AB R3, R227, R228 ;  /* 0x000000e4e303723e */ /* 0x010fca00000010ff */
[----:B------:R2:W-:Y:S01]  /*20db0*/  STL [R1+0xeb4], R3 ;  /* 0x000eb40301007387 */ /* 0x0005e20000100800 */
[----:B0-----:R-:W-:Y:S02]  /*20dc0*/  F2FP.BF16.F32.PACK_AB R5, R229, R230 ;  /* 0x000000e6e505723e */ /* 0x001fe400000010ff */
[----:B-1----:R-:W-:-:S03]  /*20dd0*/  F2FP.BF16.F32.PACK_AB R4, R138, R231 ;  /* 0x000000e78a04723e */ /* 0x002fc600000010ff */
[----:B------:R0:W-:Y:S01]  /*20de0*/  STL [R1+0xeb0], R5 ;  /* 0x000eb00501007387 */ /* 0x0001e20000100800 */
[----:B--2---:R-:W-:-:S03]  /*20df0*/  F2FP.BF16.F32.PACK_AB R3, R136, R232 ;  /* 0x000000e88803723e */ /* 0x004fc600000010ff */
[----:B------:R1:W-:Y:S04]  /*20e00*/  STL [R1+0xeac], R4 ;  /* 0x000eac0401007387 */ /* 0x0003e80000100800 */
[----:B------:R2:W-:Y:S01]  /*20e10*/  STL [R1+0xea8], R3 ;  /* 0x000ea80301007387 */ /* 0x0005e20000100800 */
[----:B0-----:R-:W-:-:S05]  /*20e20*/  F2FP.BF16.F32.PACK_AB R5, R233, R234 ;  /* 0x000000eae905723e */ /* 0x001fca00000010ff */
[----:B------:R0:W-:Y:S01]  /*20e30*/  STL [R1+0xea4], R5 ;  /* 0x000ea40501007387 */ /* 0x0001e20000100800 */
[----:B-1----:R-:W-:Y:S02]  /*20e40*/  F2FP.BF16.F32.PACK_AB R4, R235, R236 ;  /* 0x000000eceb04723e */ /* 0x002fe400000010ff */
[----:B--2---:R-:W-:-:S03]  /*20e50*/  F2FP.BF16.F32.PACK_AB R3, R135, R237 ;  /* 0x000000ed8703723e */ /* 0x004fc600000010ff */
        /* <DEDUP_REMOVED lines=10> */
[----:B------:R-:W-:Y:S04]  /*20f00*/  STL [R1+0xe8c], R5 ;  /* 0x000e8c0501007387 */ /* 0x000fe80000100800 */
[----:B------:R-:W-:Y:S01]  /*20f10*/  STL [R1+0xe88], R4 ;  /* 0x000e880401007387 */ /* 0x000fe20000100800 */
[----:B0-----:R-:W-:-:S05]  /*20f20*/  F2FP.BF16.F32.PACK_AB R3, R245, R6 ;  /* 0x00000006f503723e */ /* 0x001fca00000010ff */
[----:B------:R-:W-:Y:S01]  /*20f30*/  STL [R1+0xe84], R3 ;  /* 0x000e840301007387 */ /* 0x000fe20000100800 */
[----:B------:R-:W-:-:S05]  /*20f40*/  F2FP.BF16.F32.PACK_AB R0, R0, R8 ;  /* 0x000000080000723e */ /* 0x000fca00000010ff */
        /* <DEDUP_REMOVED lines=25> */
[----:B0-----:R-:W4:Y:S04]  /*210e0*/  LDL.LU R0, [R1+0x388] ;  /* 0x0003880001007983 */ /* 0x001f280000300800 */
        /* <DEDUP_REMOVED lines=9> */
[----:B------:R-:W-:Y:S01]  /*21180*/  F2FP.BF16.F32.PACK_AB R5, R131, R215 ;  /* 0x000000d78305723e */ /* 0x000fe200000010ff */
[----:B------:R-:W-:Y:S01]  /*21190*/  IMAD.MOV.U32 R212, RZ, RZ, R11 ;  /* 0x000000ffffd47224 */ /* 0x000fe200078e000b */
[----:B------:R-:W-:Y:S01]  /*211a0*/  F2FP.BF16.F32.PACK_AB R4, R129, R216 ;  /* 0x000000d88104723e */ /* 0x000fe200000010ff */
[----:B------:R-:W-:Y:S01]  /*211b0*/  IMAD.MOV.U32 R211, RZ, RZ, R2 ;  /* 0x000000ffffd37224 */ /* 0x000fe200078e0002 */
[----:B------:R-:W-:Y:S01]  /*211c0*/  F2FP.BF16.F32.PACK_AB R3, R217, R218 ;  /* 0x000000dad903723e */ /* 0x000fe200000010ff */
[----:B------:R0:W-:Y:S04]  /*211d0*/  STL [R1+0xe7c], R5 ;  /* 0x000e7c0501007387 */ /* 0x0001e80000100800 */
[----:B------:R1:W-:Y:S04]  /*211e0*/  STL [R1+0xe78], R4 ;  /* 0x000e780401007387 */ /* 0x0003e80000100800 */
[----:B------:R1:W-:Y:S01]  /*211f0*/  STL [R1+0xe74], R3 ;  /* 0x000e740301007387 */ /* 0x0003e20000100800 */
[----:B0-----:R-:W-:-:S02]  /*21200*/  F2FP.BF16.F32.PACK_AB R5, R219, R220 ;  /* 0x000000dcdb05723e */ /* 0x001fc400000010ff */
[----:B-1----:R-:W-:-:S03]  /*21210*/  F2FP.BF16.F32.PACK_AB R4, R130, R221 ;  /* 0x000000dd8204723e */ /* 0x002fc600000010ff */
        /* <DEDUP_REMOVED lines=37> */
[----:B------:R0:W-:Y:S01]  /*21470*/  STL [R1+0xe24], R4 ;  /* 0x000e240401007387 */ /* 0x0001e20000100800 */
[----:B-1----:R-:W-:Y:S02]  /*21480*/  F2FP.BF16.F32.PACK_AB R3, R9, R247 ;  /* 0x000000f70903723e */ /* 0x002fe400000010ff */
[----:B------:R-:W-:-:S03]  /*21490*/  F2FP.BF16.F32.PACK_AB R0, R119, R246 ;  /* 0x000000f67700723e */ /* 0x000fc600000010ff */
[----:B------:R1:W-:Y:S01]  /*214a0*/  STL [R1+0xe20], R3 ;  /* 0x000e200301007387 */ /* 0x0003e20000100800 */
[----:B0-----:R-:W-:-:S03]  /*214b0*/  F2FP.BF16.F32.PACK_AB R4, R117, R249 ;  /* 0x000000f97504723e */ /* 0x001fc600000010ff */
[----:B------:R0:W-:Y:S04]  /*214c0*/  STL [R1+0xe1c], R0 ;  /* 0x000e1c0001007387 */ /* 0x0001e80000100800 */
[----:B------:R-:W-:Y:S01]  /*214d0*/  STL [R1+0xe18], R4 ;  /* 0x000e180401007387 */ /* 0x000fe20000100800 */
[----:B-1----:R-:W-:-:S05]  /*214e0*/  F2FP.BF16.F32.PACK_AB R3, R251, R248 ;  /* 0x000000f8fb03723e */ /* 0x002fca00000010ff */
        /* <DEDUP_REMOVED lines=49> */
[----:B------:R-:W-:-:S02]  /*21800*/  F2FP.BF16.F32.PACK_AB R3, R118, R211 ;  /* 0x000000d37603723e */ /* 0x000fc400000010ff */
        /* <DEDUP_REMOVED lines=44> */
[----:B------:R-:W-:Y:S01]  /*21ad0*/  STL [R1+0xbb4], R5 ;  /* 0x000bb40501007387 */ /* 0x000fe20000100800 */
[----:B0-----:R-:W-:Y:S02]  /*21ae0*/  F2FP.BF16.F32.PACK_AB R4, R245, R6 ;  /* 0x00000006f504723e */ /* 0x001fe400000010ff */
[----:B--2---:R-:W-:-:S03]  /*21af0*/  F2FP.BF16.F32.PACK_AB R3, R106, R0 ;  /* 0x000000006a03723e */ /* 0x004fc600000010ff */
[----:B------:R0:W-:Y:S01]  /*21b00*/  STL [R1+0xbb0], R4 ;  /* 0x000bb00401007387 */ /* 0x0001e20000100800 */
[----:B------:R-:W-:-:S03]  /*21b10*/  F2FP.BF16.F32.PACK_AB R0, R104, R8 ;  /* 0x000000086800723e */ /* 0x000fc600000010ff */
        /* <DEDUP_REMOVED lines=62> */
[----:B--2---:R-:W-:-:S02]  /*21f00*/  F2FP.BF16.F32.PACK_AB R3, R102, R211 ;  /* 0x000000d36603723e */ /* 0x004fc400000010ff */
        /* <DEDUP_REMOVED lines=44> */
[----:B------:R-:W-:Y:S01]  /*221d0*/  STL [R1+0xb34], R5 ;  /* 0x000b340501007387 */ /* 0x000fe20000100800 */
[----:B-1----:R-:W-:Y:S02]  /*221e0*/  F2FP.BF16.F32.PACK_AB R4, R245, R6 ;  /* 0x00000006f504723e */ /* 0x002fe400000010ff */
        /* <DEDUP_REMOVED lines=414> */
[----:B------:R-:W-:Y:S01]  /*23bd0*/  STL [R1+0x688], R5 ;  /* 0x0006880501007387 */ /* 0x000fe20000100800 */
[----:B0-----:R-:W-:-:S05]  /*23be0*/  F2FP.BF16.F32.PACK_AB R4, R217, R218 ;  /* 0x000000dad904723e */ /* 0x001fca00000010ff */
[----:B------:R0:W-:Y:S01]  /*23bf0*/  STL [R1+0x684], R4 ;  /* 0x0006840401007387 */ /* 0x0001e20000100800 */
[----:B-1----:R-:W-:-:S05]  /*23c00*/  F2FP.BF16.F32.PACK_AB R3, R219, R220 ;  /* 0x000000dcdb03723e */ /* 0x002fca00000010ff */
[----:B------:R1:W-:Y:S01]  /*23c10*/  STL [R1+0x680], R3 ;  /* 0x0006800301007387 */ /* 0x0003e20000100800 */
[----:B0-----:R-:W-:-:S05]  /*23c20*/  F2FP.BF16.F32.PACK_AB R4, R34, R221 ;  /* 0x000000dd2204723e */ /* 0x001fca00000010ff */
[----:B------:R0:W-:Y:S01]  /*23c30*/  STL [R1+0x67c], R4 ;  /* 0x00067c0401007387 */ /* 0x0001e20000100800 */
[----:B-1----:R-:W-:Y:S02]  /*23c40*/  F2FP.BF16.F32.PACK_AB R3, R32, R222 ;  /* 0x000000de2003723e */ /* 0x002fe400000010ff */
[----:B------:R-:W-:-:S03]  /*23c50*/  F2FP.BF16.F32.PACK_AB R5, R223, R224 ;  /* 0x000000e0df05723e */ /* 0x000fc600000010ff */
[----:B------:R1:W-:Y:S01]  /*23c60*/  STL [R1+0x678], R3 ;  /* 0x0006780301007387 */ /* 0x0003e20000100800 */
[----:B0-----:R-:W-:-:S03]  /*23c70*/  F2FP.BF16.F32.PACK_AB R4, R225, R226 ;  /* 0x000000e2e104723e */ /* 0x001fc600000010ff */
[----:B------:R0:W-:Y:S04]  /*23c80*/  STL [R1+0x674], R5 ;  /* 0x0006740501007387 */ /* 0x0001e80000100800 */
[----:B------:R2:W-:Y:S01]  /*23c90*/  STL [R1+0x670], R4 ;  /* 0x0006700401007387 */ /* 0x0005e20000100800 */
[----:B-1----:R-:W-:Y:S02]  /*23ca0*/  F2FP.BF16.F32.PACK_AB R3, R31, R227 ;  /* 0x000000e31f03723e */ /* 0x002fe400000010ff */
[----:B0-----:R-:W-:-:S03]  /*23cb0*/  F2FP.BF16.F32.PACK_AB R5, R29, R228 ;  /* 0x000000e41d05723e */ /* 0x001fc600000010ff */
[----:B------:R0:W-:Y:S01]  /*23cc0*/  STL [R1+0x66c], R3 ;  /* 0x00066c0301007387 */ /* 0x0001e20000100800 */
[----:B--2---:R-:W-:-:S03]  /*23cd0*/  F2FP.BF16.F32.PACK_AB R4, R229, R230 ;  /* 0x000000e6e504723e */ /* 0x004fc600000010ff */
[----:B------:R1:W-:Y:S04]  /*23ce0*/  STL [R1+0x668], R5 ;  /* 0x0006680501007387 */ /* 0x0003e80000100800 */
        /* <DEDUP_REMOVED lines=25> */
[----:B-1----:R-:W-:-:S05]  /*23e80*/  F2FP.BF16.F32.PACK_AB R3, R9, R247 ;  /* 0x000000f70903723e */ /* 0x002fca00000010ff */
[----:B------:R1:W-:Y:S01]  /*23e90*/  STL [R1+0x630], R3 ;  /* 0x0006300301007387 */ /* 0x0003e20000100800 */
[----:B------:R-:W-:-:S05]  /*23ea0*/  F2FP.BF16.F32.PACK_AB R0, R246, R249 ;  /* 0x000000f9f600723e */ /* 0x000fca00000010ff */
[----:B------:R2:W-:Y:S01]  /*23eb0*/  STL [R1+0x62c], R0 ;  /* 0x00062c0001007387 */ /* 0x0005e20000100800 */
[----:B0-----:R-:W-:-:S05]  /*23ec0*/  F2FP.BF16.F32.PACK_AB R4, R251, R248 ;  /* 0x000000f8fb04723e */ /* 0x001fca00000010ff */
[----:B------:R-:W-:Y:S01]  /*23ed0*/  STL [R1+0x628], R4 ;  /* 0x0006280401007387 */ /* 0x000fe20000100800 */
[----:B-1----:R-:W-:-:S03]  /*23ee0*/  F2FP.BF16.F32.PACK_AB R3, R250, R252 ;  /* 0x000000fcfa03723e */ /* 0x002fc600000010ff */
[----:B------:R-:W3:Y:S04]  /*23ef0*/  LDL.LU R197, [R1+0x1f0] ;  /* 0x0001f00001c57983 */ /* 0x000ee80000300800 */
[----:B------:R-:W-:Y:S01]  /*23f00*/  STL [R1+0x624], R3 ;  /* 0x0006240301007387 */ /* 0x000fe20000100800 */
[----:B--2---:R-:W-:-:S03]  /*23f10*/  F2FP.BF16.F32.PACK_AB R0, R11, R2 ;  /* 0x000000020b00723e */ /* 0x004fc600000010ff */
[----:B------:R-:W3:Y:S04]  /*23f20*/  LDL.LU R198, [R1+0x9f0] ;  /* 0x0009f00001c67983 */ /* 0x000ee80000300800 */
[----:B------:R0:W-:Y:S04]  /*23f30*/  STL [R1+0x620], R0 ;  /* 0x0006200001007387 */ /* 0x0001e80000100800 */
[----:B------:R-:W2:Y:S04]  /*23f40*/  LDL.LU R199, [R1+0x5f8] ;  /* 0x0005f80001c77983 */ /* 0x000ea80000300800 */
[----:B------:R-:W2:Y:S04]  /*23f50*/  LDL.LU R200, [R1+0xdf8] ;  /* 0x000df80001c87983 */ /* 0x000ea80000300800 */
        /* <DEDUP_REMOVED lines=60> */
[----:B---3--:R-:W-:-:S02]  /*24320*/  F2FP.BF16.F32.PACK_AB R5, R197, R198 ;  /* 0x000000c6c505723e */ /* 0x008fc400000010ff */
[----:B--2---:R-:W-:Y:S02]  /*24330*/  F2FP.BF16.F32.PACK_AB R4, R199, R200 ;  /* 0x000000c8c704723e */ /* 0x004fe400000010ff */
[----:B----4-:R-:W-:-:S05]  /*24340*/  F2FP.BF16.F32.PACK_AB R3, R187, R196 ;  /* 0x000000c4bb03723e */ /* 0x010fca00000010ff */
[----:B------:R0:W-:Y:S04]  /*24350*/  STL [R1+0x61c], R3 ;  /* 0x00061c0301007387 */ /* 0x0001e80000100800 */
[----:B------:R1:W-:Y:S01]  /*24360*/  STL [R1+0x618], R5 ;  /* 0x0006180501007387 */ /* 0x0003e20000100800 */
[----:B0-----:R-:W-:-:S03]  /*24370*/  F2FP.BF16.F32.PACK_AB R3, R201, R202 ;  /* 0x000000cac903723e */ /* 0x001fc600000010ff */
[----:B------:R0:W-:Y:S01]  /*24380*/  STL [R1+0x614], R4 ;  /* 0x0006140401007387 */ /* 0x0001e20000100800 */
[----:B-1----:R-:W-:-:S03]  /*24390*/  F2FP.BF16.F32.PACK_AB R5, R203, R204 ;  /* 0x000000cccb05723e */ /* 0x002fc600000010ff */
[----:B------:R1:W-:Y:S01]  /*243a0*/  STL [R1+0x610], R3 ;  /* 0x0006100301007387 */ /* 0x0003e20000100800 */
[----:B0-----:R-:W-:-:S03]  /*243b0*/  F2FP.BF16.F32.PACK_AB R4, R205, R206 ;  /* 0x000000cecd04723e */ /* 0x001fc600000010ff */
[----:B------:R0:W-:Y:S01]  /*243c0*/  STL [R1+0x60c], R5 ;  /* 0x00060c0501007387 */ /* 0x0001e20000100800 */
[----:B-1----:R-:W-:-:S03]  /*243d0*/  F2FP.BF16.F32.PACK_AB R3, R207, R208 ;  /* 0x000000d0cf03723e */ /* 0x002fc600000010ff */
        /* <DEDUP_REMOVED lines=40> */
[----:B------:R-:W-:Y:S01]  /*24660*/  STL [R1+0x368], R5 ;  /* 0x0003680501007387 */ /* 0x000fe20000100800 */
[----:B--2---:R-:W-:-:S03]  /*24670*/  F2FP.BF16.F32.PACK_AB R3, R9, R247 ;  /* 0x000000f70903723e */ /* 0x004fc600000010ff */
[----:B------:R0:W-:Y:S04]  /*24680*/  STL [R1+0x364], R4 ;  /* 0x0003640401007387 */ /* 0x0001e80000100800 */
[----:B------:R1:W-:Y:S01]  /*24690*/  STL [R1+0x360], R3 ;  /* 0x0003600301007387 */ /* 0x0003e20000100800 */
[----:B------:R-:W-:Y:S02]  /*246a0*/  F2FP.BF16.F32.PACK_AB R0, R246, R249 ;  /* 0x000000f9f600723e */ /* 0x000fe400000010ff */
[----:B0-----:R-:W-:-:S03]  /*246b0*/  F2FP.BF16.F32.PACK_AB R4, R251, R248 ;  /* 0x000000f8fb04723e */ /* 0x001fc600000010ff */
[----:B------:R0:W-:Y:S01]  /*246c0*/  STL [R1+0x33c], R0 ;  /* 0x00033c0001007387 */ /* 0x0001e20000100800 */
[----:B-1----:R-:W-:-:S03]  /*246d0*/  F2FP.BF16.F32.PACK_AB R3, R250, R252 ;  /* 0x000000fcfa03723e */ /* 0x002fc600000010ff */
[----:B------:R-:W-:Y:S04]  /*246e0*/  STL [R1+0x338], R4 ;  /* 0x0003380401007387 */ /* 0x000fe80000100800 */
[----:B------:R-:W-:Y:S04]  /*246f0*/  STL [R1+0x334], R3 ;  /* 0x0003340301007387 */ /* 0x000fe80000100800 */
[----:B------:R-:W2:Y:S01]  /*24700*/  LDL.LU R250, [R1+0x9b0] ;  /* 0x0009b00001fa7983 */ /* 0x000ea20000300800 */
[----:B0-----:R-:W-:-:S05]  /*24710*/  F2FP.BF16.F32.PACK_AB R0, R11, R2 ;  /* 0x000000020b00723e */ /* 0x001fca00000010ff */
[----:B------:R-:W-:Y:S04]  /*24720*/  STL [R1+0x330], R0 ;  /* 0x0003300001007387 */ /* 0x000fe80000100800 */
[----:B--2---:R-:W-:Y:S04]  /*24730*/  STL [R1+0x16f8], R250 ;  /* 0x0016f8fa01007387 */ /* 0x004fe80000100800 */
[----:B------:R-:W2:Y:S04]  /*24740*/  LDL.LU R249, [R1+0xdb8] ;  /* 0x000db80001f97983 */ /* 0x000ea80000300800 */
[----:B--2---:R0:W-:Y:S04]  /*24750*/  STL [R1+0x16f4], R249 ;  /* 0x0016f4f901007387 */ /* 0x0041e80000100800 */
[----:B0-----:R-:W2:Y:S04]  /*24760*/  LDL.LU R249, [R1+0x1b0] ;  /* 0x0001b00001f97983 */ /* 0x001ea80000300800 */
[----:B------:R-:W3:Y:S04]  /*24770*/  LDL.LU R248, [R1+0xdb0] ;  /* 0x000db00001f87983 */ /* 0x000ee80000300800 */
[----:B---3--:R0:W-:Y:S04]  /*24780*/  STL [R1+0x16f0], R248 ;  /* 0x0016f0f801007387 */ /* 0x0081e80000100800 */
[----:B0-----:R-:W3:Y:S04]  /*24790*/  LDL.LU R248, [R1+0x5b8] ;  /* 0x0005b80001f87983 */ /* 0x001ee80000300800 */
[----:B------:R-:W4:Y:S04]  /*247a0*/  LDL.LU R247, [R1+0x9ac] ;  /* 0x0009ac0001f77983 */ /* 0x000f280000300800 */
[----:B----4-:R0:W-:Y:S04]  /*247b0*/  STL [R1+0x16ec], R247 ;  /* 0x0016ecf701007387 */ /* 0x0101e80000100800 */
[----:B0-----:R-:W4:Y:S04]  /*247c0*/  LDL.LU R247, [R1+0x5b0] ;  /* 0x0005b00001f77983 */ /* 0x001f280000300800 */
[----:B------:R-:W2:Y:S04]  /*247d0*/  LDL.LU R245, [R1+0x1a4] ;  /* 0x0001a40001f57983 */ /* 0x000ea80000300800 */
[----:B--2---:R0:W-:Y:S04]  /*247e0*/  STL [R1+0x16e8], R245 ;  /* 0x0016e8f501007387 */ /* 0x0041e80000100800 */
[----:B0-----:R-:W2:Y:S04]  /*247f0*/  LDL.LU R245, [R1+0x1ac] ;  /* 0x0001ac0001f57983 */ /* 0x001ea80000300800 */
[----:B------:R-:W2:Y:S04]  /*24800*/  LDL.LU R246, [R1+0x9a4] ;  /* 0x0009a40001f67983 */ /* 0x000ea80000300800 */
        /* <DEDUP_REMOVED lines=177> */
[----:B------:R-:W2:Y:S01]  /*25320*/  LDL.LU R11, [R1+0x8c8] ;  /* 0x0008c800010b7983 */ /* 0x000ea20000300800 */
[----:B------:R-:W-:-:S03]  /*25330*/  IMAD.MOV.U32 R251, RZ, RZ, R10 ;  /* 0x000000fffffb7224 */ /* 0x000fc600078e000a */
        /* <DEDUP_REMOVED lines=143> */
[----:B------:R-:W4:Y:S01]  /*25c30*/  LDL.LU R194, [R1+0x58] ;  /* 0x0000580001c27983 */ /* 0x000f220000300800 */
[----:B------:R-:W-:-:S05]  /*25c40*/  IMAD.MOV.U32 R250, RZ, RZ, R7 ;  /* 0x000000fffffa7224 */ /* 0x000fca00078e0007 */
[----:B------:R-:W-:Y:S01]  /*25c50*/  F2FP.BF16.F32.PACK_AB R251, R250, R251 ;  /* 0x000000fbfafb723e */ /* 0x000fe200000010ff */
[----:B----4-:R0:W-:Y:S04]  /*25c60*/  STL [R1+0x143c], R194 ;  /* 0x00143cc201007387 */ /* 0x0101e80000100800 */
        /* <DEDUP_REMOVED lines=76> */
[----:B------:R-:W2:Y:S02]  /*26130*/  LDL.LU R250, [R1+0x16f8] ;  /* 0x0016f80001fa7983 */ /* 0x000ea40000300800 */
[----:B--2---:R-:W-:-:S02]  /*26140*/  F2FP.BF16.F32.PACK_AB R250, R249, R250 ;  /* 0x000000faf9fa723e */ /* 0x004fc400000010ff */
[----:B------:R-:W2:Y:S02]  /*26150*/  LDL.LU R249, [R1+0x16f4] ;  /* 0x0016f40001f97983 */ /* 0x000ea40000300800 */
[----:B--2---:R-:W-:Y:S02]  /*26160*/  F2FP.BF16.F32.PACK_AB R249, R248, R249 ;  /* 0x000000f9f8f9723e */ /* 0x004fe400000010ff */
[----:B------:R-:W2:Y:S02]  /*26170*/  LDL.LU R248, [R1+0x16f0] ;  /* 0x0016f00001f87983 */ /* 0x000ea40000300800 */
[----:B--2---:R-:W-:Y:S02]  /*26180*/  F2FP.BF16.F32.PACK_AB R248, R247, R248 ;  /* 0x000000f8f7f8723e */ /* 0x004fe400000010ff */
        /* <DEDUP_REMOVED lines=340> */
[----:B------:R-:W3:Y:S02]  /*276d0*/  LDL.LU R77, [R1+0x1444] ;  /* 0x00144400014d7983 */ /* 0x000ee40000300800 */
[----:B---3--:R-:W-:Y:S02]  /*276e0*/  F2FP.BF16.F32.PACK_AB R77, R76, R77 ;  /* 0x0000004d4c4d723e */ /* 0x008fe400000010ff */
[----:B------:R-:W4:Y:S02]  /*276f0*/  LDL.LU R76, [R1+0x1440] ;  /* 0x00144000014c7983 */ /* 0x000f240000300800 */
[----:B----4-:R-:W-:-:S02]  /*27700*/  F2FP.BF16.F32.PACK_AB R76, R194, R76 ;  /* 0x0000004cc24c723e */ /* 0x010fc400000010ff */
[----:B------:R-:W2:Y:S01]  /*27710*/  LDL.LU R194, [R1+0x143c] ;  /* 0x00143c0001c27983 */ /* 0x000ea20000300800 */
[----:B------:R-:W-:Y:S02]  /*27720*/  F2FP.BF16.F32.PACK_AB R82, R195, R82 ;  /* 0x00000052c352723e */ /* 0x000fe400000010ff */
[----:B------:R-:W-:Y:S02]  /*27730*/  F2FP.BF16.F32.PACK_AB R81, R192, R81 ;  /* 0x00000051c051723e */ /* 0x000fe400000010ff */
[----:B------:R-:W-:Y:S02]  /*27740*/  F2FP.BF16.F32.PACK_AB R80, R193, R80 ;  /* 0x00000050c150723e */ /* 0x000fe400000010ff */
[----:B------:R-:W-:Y:S02]  /*27750*/  F2FP.BF16.F32.PACK_AB R87, R159, R87 ;  /* 0x000000579f57723e */ /* 0x000fe400000010ff */
[----:B------:R-:W-:Y:S02]  /*27760*/  F2FP.BF16.F32.PACK_AB R86, R191, R86 ;  /* 0x00000056bf56723e */ /* 0x000fe400000010ff */
[----:B------:R-:W-:-:S02]  /*27770*/  F2FP.BF16.F32.PACK_AB R85, R158, R85 ;  /* 0x000000559e55723e */ /* 0x000fc400000010ff */
        /* <DEDUP_REMOVED lines=8> */
[----:B--2---:R-:W-:Y:S02]  /*27800*/  F2FP.BF16.F32.PACK_AB R83, R194, R83 ;  /* 0x00000053c253723e */ /* 0x004fe400000010ff */
        /* <DEDUP_REMOVED lines=12> */
[----:B------:R0:W5:Y:S04]  /*278d0*/  LDL.LU R5, [R1+0x1408] ;  /* 0x0014080001057983 */ /* 0x0001680000300800 */
[----:B------:R0:W5:Y:S04]  /*278e0*/  LDL.LU R4, [R1+0x1404] ;  /* 0x0014040001047983 */ /* 0x0001680000300800 */
[----:B------:R0:W5:Y:S01]  /*278f0*/  LDL.LU R3, [R1+0x1400] ;  /* 0x0014000001037983 */ /* 0x0001620000300800 */
        /* <DEDUP_REMOVED lines=23> */
[----:B--2---:R-:W-:Y:S02]  /*27a70*/  F2FP.BF16.F32.PACK_AB R149, R195, R194 ;  /* 0x000000c2c395723e */ /* 0x004fe400000010ff */
[----:B---3--:R-:W-:-:S02]  /*27a80*/  F2FP.BF16.F32.PACK_AB R148, R193, R192 ;  /* 0x000000c0c194723e */ /* 0x008fc400000010ff */
[----:B----4-:R-:W-:Y:S02]  /*27a90*/  F2FP.BF16.F32.PACK_AB R159, R191, R159 ;  /* 0x0000009fbf9f723e */ /* 0x010fe400000010ff */
[----:B------:R-:W-:Y:S02]  /*27aa0*/  F2FP.BF16.F32.PACK_AB R158, R190, R158 ;  /* 0x0000009ebe9e723e */ /* 0x000fe400000010ff */
[----:B------:R-:W-:Y:S02]  /*27ab0*/  F2FP.BF16.F32.PACK_AB R157, R189, R157 ;  /* 0x0000009dbd9d723e */ /* 0x000fe400000010ff */
[----:B0-----:R-:W-:-:S07]  /*27ac0*/  F2FP.BF16.F32.PACK_AB R156, R188, R156 ;  /* 0x0000009cbc9c723e */ /* 0x001fce00000010ff */
.L_x_0:
[----:B------:R0:W-:Y:S01]  /*27ad0*/  STL [R1+0x14c0], R72 ;  /* 0x0014c04801007387 */ /* 0x0001e20000100800 */
[----:B------:R-:W1:Y:S01]  /*27ae0*/  LDC R66, c[0x0][0x244] ;  /* 0x00009100ff427b82 */ /* 0x000e620000000800 */
[C---:B-----5:R-:W-:Y:S01]  /*27af0*/  VIADD R64, R3.reuse, 0x137 ;  /* 0x0000013703407836 */ /* 0x060fe20000000000 */
[----:B------:R-:W-:Y:S01]  /*27b00*/  ULDC.64 UR10, c[0x0][0x228] ;  /* 0x00008a00000a7ab9 */ /* 0x000fe20000000a00 */
[----:B------:R3:W-:Y:S01]  /*27b10*/  STL [R1+0x14bc], R71 ;  /* 0x0014bc4701007387 */ /* 0x0007e20000100800 */
[C---:B------:R-:W-:Y:S01]  /*27b20*/  VIADD R2, R3.reuse, 0x135 ;  /* 0x0000013503027836 */ /* 0x040fe20000000000 */
[----:B------:R-:W-:Y:S01]  /*27b30*/  ULDC.64 UR12, c[0x0][0x228] ;  /* 0x00008a00000c7ab9 */ /* 0x000fe20000000a00 */
[----:B------:R-:W-:Y:S01]  /*27b40*/  ISETP.GE.AND P5, PT, R64, UR11, PT ;  /* 0x0000000b40007c0c */ /* 0x000fe2000bfa6270 */
[----:B------:R4:W-:Y:S01]  /*27b50*/  STL [R1+0x14b8], R70 ;  /* 0x0014b84601007387 */ /* 0x0009e20000100800 */
[----:B------:R-:W-:Y:S01]  /*27b60*/  ULDC UR5, c[0x0][0x244] ;  /* 0x0000910000057ab9 */ /* 0x000fe20000000800 */
[----:B------:R-:W-:Y:S01]  /*27b70*/  VIADD R65, R3, 0x136 ;  /* 0x0000013603417836 */ /* 0x000fe20000000000 */
[----:B------:R-:W-:Y:S01]  /*27b80*/  ISETP.GE.AND P1, PT, R2, UR13, PT ;  /* 0x0000000d02007c0c */ /* 0x000fe2000bf26270 */
[----:B------:R2:W-:Y:S01]  /*27b90*/  STL [R1+0x14b4], R69 ;  /* 0x0014b44501007387 */ /* 0x0005e20000100800 */
[----:B------:R-:W-:Y:S01]  /*27ba0*/  ULDC.64 UR6, c[0x0][0x228] ;  /* 0x00008a0000067ab9 */ /* 0x000fe20000000a00 */
[C---:B------:R-:W-:Y:S01]  /*27bb0*/  IMAD R2, R4.reuse, UR5, RZ ;  /* 0x0000000504027c24 */ /* 0x040fe2000f8e02ff */
[----:B------:R-:W-:Y:S01]  /*27bc0*/  ISETP.LT.AND P6, PT, R5, UR10, !P5 ;  /* 0x0000000a05007c0c */ /* 0x000fe2000efc1270 */
[----:B------:R2:W-:Y:S01]  /*27bd0*/  STL [R1+0x14b0], R68 ;  /* 0x0014b04401007387 */ /* 0x0005e20000100800 */
[----:B------:R-:W-:Y:S01]  /*27be0*/  ISETP.LT.AND P5, PT, R4, UR12, !P5 ;  /* 0x0000000c04007c0c */ /* 0x000fe2000efa1270 */
[C---:B------:R-:W-:Y:S01]  /*27bf0*/  VIADD R64, R3.reuse, 0x134 ;  /* 0x0000013403407836 */ /* 0x040fe20000000000 */
[----:B------:R-:W-:Y:S01]  /*27c00*/  ULDC.64 UR14, c[0x0][0x228] ;  /* 0x00008a00000e7ab9 */ /* 0x000fe20000000a00 */
[----:B------:R2:W-:Y:S01]  /*27c10*/  STL [R1+0x14ac], R63 ;  /* 0x0014ac3f01007387 */ /* 0x0005e20000100800 */
[----:B------:R-:W-:Y:S01]  /*27c20*/  ULDC.64 UR8, c[0x0][0x220] ;  /* 0x0000880000087ab9 */ /* 0x000fe20000000a00 */
[----:B------:R-:W-:Y:S01]  /*27c30*/  LOP3.LUT R6, R6, 0x7fffffff, RZ, 0xc0, !PT ;  /* 0x7fffffff06067812 */ /* 0x000fe200078ec0ff */
[----:B------:R-:W-:Y:S01]  /*27c40*/  ULDC.64 UR12, c[0x0][0x228] ;  /* 0x00008a00000c7ab9 */ /* 0x000fe20000000a00 */
[----:B------:R2:W-:Y:S01]  /*27c50*/  STL [R1+0x14a8], R62 ;  /* 0x0014a83e01007387 */ /* 0x0005e20000100800 */
[----:B------:R-:W-:Y:S01]  /*27c60*/  ISETP.GE.AND P0, PT, R64, UR15, PT ;  /* 0x0000000f40007c0c */ /* 0x000fe2000bf06270 */
[----:B------:R-:W-:Y:S01]  /*27c70*/  ULDC.64 UR28, c[0x0][0x228] ;  /* 0x00008a00001c7ab9 */ /* 0x000fe20000000a00 */
[C---:B0-----:R-:W-:Y:S01]  /*27c80*/  VIADD R72, R3.reuse, 0x133 ;  /* 0x0000013303487836 */ /* 0x041fe20000000000 */
[----:B------:R-:W-:Y:S01]  /*27c90*/  STL [R1+0x14a4], R61 ;  /* 0x0014a43d01007387 */ /* 0x000fe20000100800 */
[C---:B---3--:R-:W-:Y:S01]  /*27ca0*/  VIADD R71, R3.reuse, 0x131 ;  /* 0x0000013103477836 */ /* 0x048fe20000000000 */
[----:B------:R-:W-:Y:S01]  /*27cb0*/  @P5 LOP3.LUT R6, R6, 0x80000000, RZ, 0xfc, !PT ;  /* 0x8000000006065812 */ /* 0x000fe200078efcff */
[----:B------:R-:W-:Y:S01]  /*27cc0*/  ULDC.64 UR20, c[0x0][0x228] ;  /* 0x00008a0000147ab9 */ /* 0x000fe20000000a00 */
[----:B------:R0:W-:Y:S01]  /*27cd0*/  STL [R1+0x14a0], R60 ;  /* 0x0014a03c01007387 */ /* 0x0001e20000100800 */
[C---:B----4-:R-:W-:Y:S01]  /*27ce0*/  VIADD R70, R3.reuse, 0x12f ;  /* 0x0000012f03467836 */ /* 0x050fe20000000000 */
[----:B------:R-:W-:Y:S01]  /*27cf0*/  LOP3.LUT R6, R6, 0xbfffffff, RZ, 0xc0, !PT ;  /* 0xbfffffff06067812 */ /* 0x000fe200078ec0ff */
[----:B------:R-:W-:Y:S01]  /*27d00*/  ULDC.64 UR16, c[0x0][0x228] ;  /* 0x00008a0000107ab9 */ /* 0x000fe20000000a00 */
[----:B------:R-:W-:Y:S01]  /*27d10*/  STL [R1+0x149c], R47 ;  /* 0x00149c2f01007387 */ /* 0x000fe20000100800 */
[C---:B--2---:R-:W-:Y:S01]  /*27d20*/  VIADD R69, R3.reuse, 0x12d ;  /* 0x0000012d03457836 */ /* 0x044fe20000000000 */
[----:B------:R-:W-:Y:S01]  /*27d30*/  ULDC.64 UR26, c[0x0][0x228] ;  /* 0x00008a00001a7ab9 */ /* 0x000fe20000000a00 */
[----:B------:R-:W-:Y:S01]  /*27d40*/  ULDC UR25, c[0x0][0x248] ;  /* 0x0000920000197ab9 */ /* 0x000fe20000000800 */
[----:B------:R2:W-:Y:S01]  /*27d50*/  STL [R1+0x1498], R46 ;  /* 0x0014982e01007387 */ /* 0x0005e20000100800 */
[C---:B------:R-:W-:Y:S01]  /*27d60*/  VIADD R68, R3.reuse, 0x12b ;  /* 0x0000012b03447836 */ /* 0x040fe20000000000 */
[----:B------:R-:W-:Y:S01]  /*27d70*/  ULDC.64 UR10, c[0x0][0x228] ;  /* 0x00008a00000a7ab9 */ /* 0x000fe20000000a00 */
[C---:B------:R-:W-:Y:S01]  /*27d80*/  VIADD R63, R3.reuse, 0x129 ;  /* 0x00000129033f7836 */ /* 0x040fe20000000000 */
[----:B------:R3:W-:Y:S01]  /*27d90*/  STL [R1+0x1494], R45 ;  /* 0x0014942d01007387 */ /* 0x0007e20000100800 */
[----:B------:R-:W-:Y:S01]  /*27da0*/  UMOV UR35, UR10 ;  /* 0x0000000a00237c82 */ /* 0x000fe20008000000 */
[----:B------:R-:W-:Y:S01]  /*27db0*/  UMOV UR45, UR11 ;  /* 0x0000000b002d7c82 */ /* 0x000fe20008000000 */
[----:B------:R-:W-:Y:S01]  /*27dc0*/  ULDC.64 UR10, c[0x0][0x228] ;  /* 0x00008a00000a7ab9 */ /* 0x000fe20000000a00 */
[----:B------:R-:W-:Y:S01]  /*27dd0*/  STL [R1+0x1490], R44 ;  /* 0x0014902c01007387 */ /* 0x000fe20000100800 */
[----:B------:R-:W-:Y:S01]  /*27de0*/  ULDC UR24, c[0x0][0x248] ;  /* 0x0000920000187ab9 */ /* 0x000fe20000000800 */
[----:B------:R-:W-:Y:S01]  /*27df0*/  ULDC.64 UR18, c[0x0][0x228] ;  /* 0x00008a0000127ab9 */ /* 0x000fe20000000a00 */
[C---:B------:R-:W-:Y:S01]  /*27e00*/  VIADD R62, R3.reuse, 0x127 ;  /* 0x00000127033e7836 */ /* 0x040fe20000000000 */
[----:B------:R-:W-:Y:S01]  /*27e10*/  STL [R1+0x148c], R43 ;  /* 0x00148c2b01007387 */ /* 0x000fe20000100800 */
[----:B------:R-:W-:Y:S01]  /*27e20*/  UMOV UR33, UR19 ;  /* 0x0000001300217c82 */ /* 0x000fe20008000000 */
[----:B------:R-:W-:Y:S01]  /*27e30*/  ULDC UR31, c[0x0][0x248] ;  /* 0x00009200001f7ab9 */ /* 0x000fe20000000800 */
[----:B------:R-:W-:Y:S01]  /*27e40*/  ULDC.64 UR48, c[0x0][0x228] ;  /* 0x00008a0000307ab9 */ /* 0x000fe20000000a00 */
[----:B------:R4:W-:Y:S01]  /*27e50*/  STL [R1+0x1488], R42 ;  /* 0x0014882a01007387 */ /* 0x0009e20000100800 */
[----:B0-----:R-:W-:Y:S01]  /*27e60*/  MOV R60, UR31 ;  /* 0x0000001f003c7c02 */ /* 0x001fe20008000f00 */
[----:B------:R-:W-:Y:S01]  /*27e70*/  UMOV UR31, UR48 ;  /* 0x00000030001f7c82 */ /* 0x000fe20008000000 */
[C---:B------:R-:W-:Y:S01]  /*27e80*/  VIADD R61, R3.reuse, 0x125 ;  /* 0x00000125033d7836 */ /* 0x040fe20000000000 */
[----:B------:R0:W-:Y:S01]  /*27e90*/  STL [R1+0x1484], R41 ;  /* 0x0014842901007387 */ /* 0x0001e20000100800 */
[----:B------:R-:W-:Y:S01]  /*27ea0*/  ULDC UR30, c[0x0][0x248] ;  /* 0x00009200001e7ab9 */ /* 0x000fe20000000800 */
[C---:B--2---:R-:W-:Y:S01]  /*27eb0*/  VIADD R46, R3.reuse, 0x123 ;  /* 0x00000123032e7836 */ /* 0x044fe20000000000 */
[----:B------:R-:W-:Y:S01]  /*27ec0*/  MOV R47, UR30 ;  /* 0x0000001e002f7c02 */ /* 0x000fe20008000f00 */
[----:B------:R2:W-:Y:S01]  /*27ed0*/  STL [R1+0x1480], R40 ;  /* 0x0014802801007387 */ /* 0x0005e20000100800 */
[C---:B---3--:R-:W-:Y:S01]  /*27ee0*/  VIADD R45, R3.reuse, 0x121 ;  /* 0x00000121032d7836 */ /* 0x048fe20000000000 */
[----:B----4-:R-:W-:Y:S01]  /*27ef0*/  MOV R42, UR25 ;  /* 0x00000019002a7c02 */ /* 0x010fe20008000f00 */
[C---:B------:R-:W-:Y:S01]  /*27f00*/  VIADD R44, R3.reuse, 0x11f ;  /* 0x0000011f032c7836 */ /* 0x040fe20000000000 */
[----:B------:R3:W-:Y:S01]  /*27f10*/  STL [R1+0x147c], R39 ;  /* 0x00147c2701007387 */ /* 0x0007e20000100800 */
[C---:B------:R-:W-:Y:S01]  /*27f20*/  VIADD R43, R3.reuse, 0x11d ;  /* 0x0000011d032b7836 */ /* 0x040fe20000000000 */
[----:B0-----:R-:W-:Y:S01]  /*27f30*/  MOV R41, UR24 ;  /* 0x0000001800297c02 */ /* 0x001fe20008000f00 */
[----:B------:R-:W-:Y:S01]  /*27f40*/  UMOV UR24, UR18 ;  /* 0x0000001200187c82 */ /* 0x000fe20008000000 */
[----:B------:R0:W-:Y:S01]  /*27f50*/  STL [R1+0x1478], R38 ;  /* 0x0014782601007387 */ /* 0x0001e20000100800 */
[----:B------:R-:W-:Y:S01]  /*27f60*/  ULDC.64 UR18, c[0x0][0x228] ;  /* 0x00008a0000127ab9 */ /* 0x000fe20000000a00 */
[----:B--2---:R-:W-:Y:S01]  /*27f70*/  VIADD R40, R3, 0x11b ;  /* 0x0000011b03287836 */ /* 0x004fe20000000000 */
[----:B------:R-:W-:Y:S01]  /*27f80*/  LOP3.LUT R49, R49, 0x7fffffff, RZ, 0xc0, !PT ;  /* 0x7fffffff31317812 */ /* 0x000fe200078ec0ff */
[----:B------:R2:W-:Y:S01]  /*27f90*/  STL [R1+0x1474], R37 ;  /* 0x0014742501007387 */ /* 0x0005e20000100800 */
[----:B------:R-:W-:Y:S01]  /*27fa0*/  ULDC UR5, c[0x0][0x248] ;  /* 0x0000920000057ab9 */ /* 0x000fe20000000800 */
[C---:B---3--:R-:W-:Y:S01]  /*27fb0*/  VIADD R39, R3.reuse, 0x119 ;  /* 0x0000011903277836 */ /* 0x048fe20000000000 */
[----:B------:R-:W-:Y:S01]  /*27fc0*/  ULDC UR38, c[0x0][0x248] ;  /* 0x0000920000267ab9 */ /* 0x000fe20000000800 */
[----:B------:R3:W-:Y:S01]  /*27fd0*/  STL [R1+0x1470], R36 ;  /* 0x0014702401007387 */ /* 0x0007e20000100800 */
[----:B------:R-:W-:Y:S01]  /*27fe0*/  ULDC UR39, c[0x0][0x248] ;  /* 0x0000920000277ab9 */ /* 0x000fe20000000800 */
[C---:B0-----:R-:W-:Y:S01]  /*27ff0*/  VIADD R38, R3.reuse, 0x117 ;  /* 0x0000011703267836 */ /* 0x041fe20000000000 */
[----:B------:R-:W-:Y:S01]  /*28000*/  ULDC UR40, c[0x0][0x248] ;  /* 0x0000920000287ab9 */ /* 0x000fe20000000800 */
[----:B------:R0:W-:Y:S01]  /*28010*/  STL [R1+0x146c], R35 ;  /* 0x00146c2301007387 */ /* 0x0001e20000100800 */
[----:B------:R-:W-:Y:S01]  /*28020*/  ULDC UR41, c[0x0][0x248] ;  /* 0x0000920000297ab9 */ /* 0x000fe20000000800 */
[C---:B--2---:R-:W-:Y:S01]  /*28030*/  VIADD R37, R3.reuse, 0x115 ;  /* 0x0000011503257836 */ /* 0x044fe20000000000 */
[----:B------:R-:W-:Y:S01]  /*28040*/  ULDC UR42, c[0x0][0x248] ;  /* 0x00009200002a7ab9 */ /* 0x000fe20000000800 */
[----:B------:R2:W-:Y:S01]  /*28050*/  STL [R1+0x1468], R34 ;  /* 0x0014682201007387 */ /* 0x0005e20000100800 */
[----:B------:R-:W-:Y:S01]  /*28060*/  ULDC UR43, c[0x0][0x248] ;  /* 0x00009200002b7ab9 */ /* 0x000fe20000000800 */
[C---:B---3--:R-:W-:Y:S01]  /*28070*/  VIADD R36, R3.reuse, 0x113 ;  /* 0x0000011303247836 */ /* 0x048fe20000000000 */
[----:B------:R-:W-:Y:S01]  /*28080*/  ULDC UR46, c[0x0][0x248] ;  /* 0x00009200002e7ab9 */ /* 0x000fe20000000800 */
[----:B------:R3:W-:Y:S01]  /*28090*/  STL [R1+0x1464], R33 ;  /* 0x0014642101007387 */ /* 0x0007e20000100800 */
[C---:B------:R-:W-:Y:S01]  /*280a0*/  VIADD R252, R3.reuse, 0xe1 ;  /* 0x000000e103fc7836 */ /* 0x040fe20000000000 */
[----:B------:R-:W-:Y:S01]  /*280b0*/  ULDC UR47, c[0x0][0x248] ;  /* 0x00009200002f7ab9 */ /* 0x000fe20000000800 */
[C---:B0-----:R-:W-:Y:S01]  /*280c0*/  VIADD R35, R3.reuse, 0x111 ;  /* 0x0000011103237836 */ /* 0x041fe20000000000 */
[----:B------:R0:W-:Y:S01]  /*280d0*/  STL [R1+0x1460], R32 ;  /* 0x0014602001007387 */ /* 0x0001e20000100800 */
[C---:B------:R-:W-:Y:S01]  /*280e0*/  VIADD R195, R3.reuse, 0xdf ;  /* 0x000000df03c37836 */ /* 0x040fe20000000000 */
[----:B------:R-:W-:Y:S01]  /*280f0*/  ULDC UR50, c[0x0][0x248] ;  /* 0x0000920000327ab9 */ /* 0x000fe20000000800 */
[C---:B--2---:R-:W-:Y:S01]  /*28100*/  VIADD R34, R3.reuse, 0x10f ;  /* 0x0000010f03227836 */ /* 0x044fe20000000000 */
[----:B------:R2:W-:Y:S01]  /*28110*/  STL [R1+0x145c], R31 ;  /* 0x00145c1f01007387 */ /* 0x0005e20000100800 */
[C---:B------:R-:W-:Y:S01]  /*28120*/  VIADD R194, R3.reuse, 0xdd ;  /* 0x000000dd03c27836 */ /* 0x040fe20000000000 */
[----:B---3--:R-:W-:Y:S01]  /*28130*/  MOV R33, UR59 ;  /* 0x0000003b00217c02 */ /* 0x008fe20008000f00 */
[----:B------:R-:W-:Y:S01]  /*28140*/  ULDC UR51, c[0x0][0x248] ;  /* 0x0000920000337ab9 */ /* 0x000fe20000000800 */
[----:B------:R3:W-:Y:S01]  /*28150*/  STL [R1+0x1458], R30 ;  /* 0x0014581e01007387 */ /* 0x0007e20000100800 */
[C---:B------:R-:W-:Y:S01]  /*28160*/  VIADD R193, R3.reuse, 0xdb ;  /* 0x000000db03c17836 */ /* 0x040fe20000000000 */
[----:B0-----:R-:W-:Y:S01]  /*28170*/  MOV R32, UR58 ;  /* 0x0000003a00207c02 */ /* 0x001fe20008000f00 */
[----:B------:R-:W-:Y:S01]  /*28180*/  ULDC.64 UR58, c[0x0][0x228] ;  /* 0x00008a00003a7ab9 */ /* 0x000fe20000000a00 */
[----:B------:R0:W-:Y:S01]  /*28190*/  STL [R1+0x1454], R29 ;  /* 0x0014541d01007387 */ /* 0x0001e20000100800 */
[----:B------:R-:W-:Y:S01]  /*281a0*/  UMOV UR30, UR58 ;  /* 0x0000003a001e7c82 */ /* 0x000fe20008000000 */
[----:B------:R-:W-:Y:S01]  /*281b0*/  UMOV UR54, UR59 ;  /* 0x0000003b00367c82 */ /* 0x000fe20008000000 */
[----:B------:R-:W-:Y:S01]  /*281c0*/  ULDC.64 UR58, c[0x0][0x228] ;  /* 0x00008a00003a7ab9 */ /* 0x000fe20000000a00 */
[----:B------:R4:W-:Y:S01]  /*281d0*/  STL [R1+0x1450], R28 ;  /* 0x0014501c01007387 */ /* 0x0009e20000100800 */
[C---:B--2---:R-:W-:Y:S01]  /*281e0*/  VIADD R31, R3.reuse, 0x10d ;  /* 0x0000010d031f7836 */ /* 0x044fe20000000000 */
[----:B------:R-:W-:Y:S01]  /*281f0*/  LOP3.LUT R0, R0, 0xfffffffe, RZ, 0xc0, !PT ;  /* 0xfffffffe00007812 */ /* 0x000fe200078ec0ff */
[C---:B---3--:R-:W-:Y:S01]  /*28200*/  VIADD R30, R3.reuse, 0x10b ;  /* 0x0000010b031e7836 */ /* 0x048fe20000000000 */
[----:B------:R2:W-:Y:S01]  /*28210*/  STL [R1+0x144c], R27 ;  /* 0x00144c1b01007387 */ /* 0x0005e20000100800 */
[----:B------:R-:W-:Y:S01]  /*28220*/  UMOV UR53, UR59 ;  /* 0x0000003b00357c82 */ /* 0x000fe20008000000 */
[----:B0-----:R-:W-:Y:S01]  /*28230*/  VIADD R29, R3, 0x109 ;  /* 0x00000109031d7836 */ /* 0x001fe20000000000 */
[----:B------:R-:W-:Y:S01]  /*28240*/  LOP3.LUT R7, R7, 0x7fffffff, RZ, 0xc0, !PT ;  /* 0x7fffffff07077812 */ /* 0x000fe200078ec0ff */
[----:B------:R0:W-:Y:S01]  /*28250*/  STL [R1+0x1448], R26 ;  /* 0x0014481a01007387 */ /* 0x0001e20000100800 */
[----:B------:R-:W-:Y:S01]  /*28260*/  LOP3.LUT R51, R51, 0xffffefff, RZ, 0xc0, !PT ;  /* 0xffffefff33337812 */ /* 0x000fe200078ec0ff */
[----:B----4-:R-:W-:Y:S01]  /*28270*/  VIADD R28, R3, 0x107 ;  /* 0x00000107031c7836 */ /* 0x010fe20000000000 */
[----:B------:R-:W-:Y:S01]  /*28280*/  LOP3.LUT R48, R48, 0x7fffffff, RZ, 0xc0, !PT ;  /* 0x7fffffff30307812 */ /* 0x000fe200078ec0ff */
[----:B------:R3:W-:Y:S01]  /*28290*/  STL [R1+0x1444], R25 ;  /* 0x0014441901007387 */ /* 0x0007e20000100800 */
[----:B------:R-:W-:-:S02]  /*282a0*/  LOP3.LUT R50, R50, 0x7fffffff, RZ, 0xc0, !PT ;  /* 0x7fffffff32327812 */ /* 0x000fc400078ec0ff */
[----:B--2---:R-:W-:Y:S01]  /*282b0*/  MOV R27, UR4 ;  /* 0x00000004001b7c02 */ /* 0x004fe20008000f00 */
[----:B------:R2:W-:Y:S01]  /*282c0*/  STL [R1+0x1440], R24 ;  /* 0x0014401801007387 */ /* 0x0005e20000100800 */
[----:B------:R-:W-:Y:S01]  /*282d0*/  UMOV UR4, UR7 ;  /* 0x0000000700047c82 */ /* 0x000fe20008000000 */
[----:B0-----:R-:W-:Y:S01]  /*282e0*/  VIADD R26, R3, 0xe3 ;  /* 0x000000e3031a7836 */ /* 0x001fe20000000000 */
[----:B------:R-:W-:Y:S01]  /*282f0*/  ISETP.GE.AND P2, PT, R65, UR4, PT ;  /* 0x0000000441007c0c */ /* 0x000fe2000bf46270 */
[----:B------:R0:W-:Y:S01]  /*28300*/  STL [R1+0x143c], R23 ;  /* 0x00143c1701007387 */ /* 0x0001e20000100800 */
[----:B-1----:R-:W-:Y:S01]  /*28310*/  IMAD R65, R66, 0x80, R2 ;  /* 0x0000008042417824 */ /* 0x002fe200078e0202 */
[----:B------:R-:W-:Y:S01]  /*28320*/  LOP3.LUT R52, R52, 0x7fffffff, RZ, 0xc0, !PT ;  /* 0x7fffffff34347812 */ /* 0x000fe200078ec0ff */
[----:B---3--:R-:W-:Y:S01]  /*28330*/  VIADD R25, R3, 0xe5 ;  /* 0x000000e503197836 */ /* 0x008fe20000000000 */
[----:B------:R1:W-:Y:S01]  /*28340*/  STL [R1+0x1438], R22 ;  /* 0x0014381601007387 */ /* 0x0003e20000100800 */
[----:B------:R-:W-:Y:S01]  /*28350*/  LOP3.LUT R53, R53, 0x7fffffff, RZ, 0xc0, !PT ;  /* 0x7fffffff35357812 */ /* 0x000fe200078ec0ff */
[----:B--2---:R-:W-:Y:S01]  /*28360*/  VIADD R24, R3, 0xe7 ;  /* 0x000000e703187836 */ /* 0x004fe20000000000 */
[----:B------:R-:W-:Y:S01]  /*28370*/  LEA R64, P3, R65, UR8, 0x1 ;  /* 0x0000000841407c11 */ /* 0x000fe2000f8608ff */
[----:B------:R2:W-:Y:S01]  /*28380*/  STL [R1+0x1434], R21 ;  /* 0x0014341501007387 */ /* 0x0005e20000100800 */
[----:B------:R-:W-:Y:S01]  /*28390*/  LOP3.LUT R54, R54, 0x7fffffff, RZ, 0xc0, !PT ;  /* 0x7fffffff36367812 */ /* 0x000fe200078ec0ff */
[----:B0-----:R-:W-:Y:S01]  /*283a0*/  VIADD R23, R3, 0xe9 ;  /* 0x000000e903177836 */ /* 0x001fe20000000000 */
[----:B------:R-:W-:Y:S01]  /*283b0*/  LEA.HI.X.SX32 R65, R65, UR9, 0x1, P3 ;  /* 0x0000000941417c11 */ /* 0x000fe200098f0eff */
[----:B------:R0:W-:Y:S01]  /*283c0*/  STL [R1+0x1430], R20 ;  /* 0x0014301401007387 */ /* 0x0001e20000100800 */
[----:B------:R-:W-:Y:S01]  /*283d0*/  ISETP.LT.AND P3, PT, R4, UR12, !P2 ;  /* 0x0000000c04007c0c */ /* 0x000fe2000d761270 */
[----:B------:R-:W-:Y:S01]  /*283e0*/  ULDC.64 UR8, c[0x0][0x228] ;  /* 0x00008a0000087ab9 */ /* 0x000fe20000000a00 */
[----:B-1----:R-:W-:Y:S01]  /*283f0*/  VIADD R22, R3, 0xeb ;  /* 0x000000eb03167836 */ /* 0x002fe20000000000 */
[----:B------:R1:W-:Y:S01]  /*28400*/  STL [R1+0x142c], R19 ;  /* 0x00142c1301007387 */ /* 0x0003e20000100800 */
[----:B------:R-:W-:Y:S01]  /*28410*/  LOP3.LUT R55, R55, 0x7fffffff, RZ, 0xc0, !PT ;  /* 0x7fffffff37377812 */ /* 0x000fe200078ec0ff */
[----:B--2---:R-:W-:Y:S01]  /*28420*/  VIADD R21, R3, 0xed ;  /* 0x000000ed03157836 */ /* 0x004fe20000000000 */
[----:B------:R-:W-:Y:S01]  /*28430*/  LOP3.LUT R56, R56, 0x7fffffff, RZ, 0xc0, !PT ;  /* 0x7fffffff38387812 */ /* 0x000fe200078ec0ff */
[----:B------:R2:W-:Y:S01]  /*28440*/  STL [R1+0x1428], R18 ;  /* 0x0014281201007387 */ /* 0x0005e20000100800 */
[----:B------:R-:W-:Y:S01]  /*28450*/  LOP3.LUT R57, R57, 0x7fffffff, RZ, 0xc0, !PT ;  /* 0x7fffffff39397812 */ /* 0x000fe200078ec0ff */
[----:B0-----:R-:W-:Y:S01]  /*28460*/  VIADD R20, R3, 0xef ;  /* 0x000000ef03147836 */ /* 0x001fe20000000000 */
[----:B------:R-:W-:Y:S01]  /*28470*/  LOP3.LUT R58, R58, 0x7fffffff, RZ, 0xc0, !PT ;  /* 0x7fffffff3a3a7812 */ /* 0x000fe200078ec0ff */
[----:B------:R0:W-:Y:S01]  /*28480*/  STL [R1+0x1424], R17 ;  /* 0x0014241101007387 */ /* 0x0001e20000100800 */
[----:B------:R-:W-:Y:S01]  /*28490*/  LOP3.LUT R59, R59, 0x7fffffff, RZ, 0xc0, !PT ;  /* 0x7fffffff3b3b7812 */ /* 0x000fe200078ec0ff */
[----:B-1----:R-:W-:Y:S01]  /*284a0*/  VIADD R19, R3, 0xf1 ;  /* 0x000000f103137836 */ /* 0x002fe20000000000 */
[----:B------:R-:W-:Y:S01]  /*284b0*/  LOP3.LUT R188, R188, 0x7fffffff, RZ, 0xc0, !PT ;  /* 0x7fffffffbcbc7812 */ /* 0x000fe200078ec0ff */
[----:B------:R1:W-:Y:S01]  /*284c0*/  STL [R1+0x1420], R16 ;  /* 0x0014201001007387 */ /* 0x0003e20000100800 */
[----:B------:R-:W-:Y:S01]  /*284d0*/  LOP3.LUT R189, R189, 0x7fffffff, RZ, 0xc0, !PT ;  /* 0x7fffffffbdbd7812 */ /* 0x000fe200078ec0ff */
[----:B--2---:R-:W-:Y:S01]  /*284e0*/  VIADD R18, R3, 0xf3 ;  /* 0x000000f303127836 */ /* 0x004fe20000000000 */
[----:B------:R-:W-:Y:S01]  /*284f0*/  LOP3.LUT R190, R190, 0x7fffffff, RZ, 0xc0, !PT ;  /* 0x7fffffffbebe7812 */ /* 0x000fe200078ec0ff */
[----:B------:R2:W-:Y:S01]  /*28500*/  STL [R1+0x141c], R15 ;  /* 0x00141c0f01007387 */ /* 0x0005e20000100800 */
[----:B------:R-:W-:Y:S01]  /*28510*/  LOP3.LUT R191, R191, 0x7fffffff, RZ, 0xc0, !PT ;  /* 0x7fffffffbfbf7812 */ /* 0x000fe200078ec0ff */
[C---:B0-----:R-:W-:Y:S01]  /*28520*/  VIADD R17, R3.reuse, 0xf5 ;  /* 0x000000f503117836 */ /* 0x041fe20000000000 */
[----:B------:R-:W-:Y:S01]  /*28530*/  LOP3.LUT R192, R192, 0x7fffffff, RZ, 0xc0, !PT ;  /* 0x7fffffffc0c07812 */ /* 0x000fe200078ec0ff */
[----:B------:R0:W-:Y:S01]  /*28540*/  STL [R1+0x1418], R14 ;  /* 0x0014180e01007387 */ /* 0x0001e20000100800 */
[----:B------:R-:W-:Y:S01]  /*28550*/  @P6 LOP3.LUT R0, R0, 0x1, RZ, 0xfc, !PT ;  /* 0x0000000100006812 */ /* 0x000fe200078efcff */
[----:B-1----:R-:W-:-:S02]  /*28560*/  VIADD R16, R3, 0xf7 ;  /* 0x000000f703107836 */ /* 0x002fc40000000000 */
[----:B------:R1:W-:Y:S01]  /*28570*/  STL [R1+0x1414], R13 ;  /* 0x0014140d01007387 */ /* 0x0003e20000100800 */
[----:B--2---:R-:W-:-:S03]  /*28580*/  VIADD R15, R3, 0xf9 ;  /* 0x000000f9030f7836 */ /* 0x004fc60000000000 */
[----:B------:R2:W-:Y:S01]  /*28590*/  STL [R1+0x1410], R12 ;  /* 0x0014100c01007387 */ /* 0x0005e20000100800 */
[----:B0-----:R-:W-:-:S03]  /*285a0*/  VIADD R14, R3, 0xfb ;  /* 0x000000fb030e7836 */ /* 0x001fc60000000000 */
[----:B------:R0:W-:Y:S01]  /*285b0*/  STL [R1+0x140c], R11 ;  /* 0x00140c0b01007387 */ /* 0x0001e20000100800 */
[----:B-1----:R-:W-:-:S03]  /*285c0*/  VIADD R13, R3, 0xfd ;  /* 0x000000fd030d7836 */ /* 0x002fc60000000000 */
[----:B------:R1:W-:Y:S01]  /*285d0*/  STL [R1+0x1408], R10 ;  /* 0x0014080a01007387 */ /* 0x0003e20000100800 */
[----:B--2---:R-:W-:-:S03]  /*285e0*/  VIADD R12, R3, 0xff ;  /* 0x000000ff030c7836 */ /* 0x004fc60000000000 */
[----:B------:R-:W-:Y:S01]  /*285f0*/  STL [R1+0x1404], R9 ;  /* 0x0014040901007387 */ /* 0x000fe20000100800 */
[----:B0-----:R-:W-:Y:S01]  /*28600*/  IMAD.U32 R11, RZ, RZ, UR6 ;  /* 0x00000006ff0b7e24 */ /* 0x001fe2000f8e00ff */
[----:B------:R-:W-:Y:S02]  /*28610*/  ULDC.64 UR6, c[0x0][0x220] ;  /* 0x0000880000067ab9 */ /* 0x000fe40000000a00 */
[----:B------:R0:W-:Y:S01]  /*28620*/  STL [R1+0x1400], R8 ;  /* 0x0014000801007387 */ /* 0x0001e20000100800 */
[----:B------:R-:W-:Y:S01]  /*28630*/  LEA R66, P4, R2, UR6, 0x1 ;  /* 0x0000000602427c11 */ /* 0x000fe2000f8808ff */
[----:B-1----:R-:W-:-:S03]  /*28640*/  VIADD R10, R3, 0x101 ;  /* 0x00000101030a7836 */ /* 0x002fc60000000000 */
[----:B------:R-:W-:Y:S01]  /*28650*/  LEA.HI.X.SX32 R67, R2, UR7, 0x1, P4 ;  /* 0x0000000702437c11 */ /* 0x000fe2000a0f0eff */
[----:B------:R-:W-:Y:S01]  /*28660*/  ULDC.64 UR6, c[0x0][0x228] ;  /* 0x00008a0000067ab9 */ /* 0x000fe20000000a00 */
[C---:B------:R-:W-:Y:S01]  /*28670*/  ISETP.LT.AND P4, PT, R5.reuse, UR14, !P2 ;  /* 0x0000000e05007c0c */ /* 0x040fe2000d781270 */
[----:B------:R-:W-:Y:S01]  /*28680*/  UMOV UR23, UR6 ;  /* 0x0000000600177c82 */ /* 0x000fe20008000000 */
[----:B------:R-:W-:Y:S01]  /*28690*/  ULDC.64 UR14, c[0x0][0x228] ;  /* 0x00008a00000e7ab9 */ /* 0x000fe20000000a00 */
[----:B------:R-:W-:Y:S01]  /*286a0*/  ISETP.LT.AND P2, PT, R5, UR23, !P1 ;  /* 0x0000001705007c0c */ /* 0x000fe2000cf41270 */
[----:B------:R-:W-:Y:S01]  /*286b0*/  UMOV UR36, UR7 ;  /* 0x0000000700247c82 */ /* 0x000fe20008000000 */
[----:B------:R-:W-:Y:S01]  /*286c0*/  ISETP.LT.AND P1, PT, R4, UR14, !P1 ;  /* 0x0000000e04007c0c */ /* 0x000fe2000cf21270 */
[----:B------:R-:W-:Y:S01]  /*286d0*/  ULDC.64 UR6, c[0x0][0x228] ;  /* 0x00008a0000067ab9 */ /* 0x000fe20000000a00 */
[C---:B0-----:R-:W-:Y:S01]  /*286e0*/  VIADD R8, R3.reuse, 0x105 ;  /* 0x0000010503087836 */ /* 0x041fe20000000000 */
[----:B------:R-:W-:Y:S01]  /*286f0*/  UMOV UR22, UR6 ;  /* 0x0000000600167c82 */ /* 0x000fe20008000000 */
[----:B------:R-:W-:Y:S01]  /*28700*/  UMOV UR34, UR7 ;  /* 0x0000000700227c82 */ /* 0x000fe20008000000 */
[----:B------:R-:W-:Y:S01]  /*28710*/  ULDC.64 UR6, c[0x0][0x228] ;  /* 0x00008a0000067ab9 */ /* 0x000fe20000000a00 */
[C---:B------:R-:W-:Y:S01]  /*28720*/  VIADD R9, R3.reuse, 0x103 ;  /* 0x0000010303097836 */ /* 0x040fe20000000000 */
[----:B------:R-:W-:Y:S01]  /*28730*/  UMOV UR44, UR6 ;  /* 0x00000006002c7c82 */ /* 0x000fe20008000000 */
[----:B------:R-:W-:Y:S01]  /*28740*/  @P4 LOP3.LUT R6, R6, 0x40000000, RZ, 0xfc, !PT ;  /* 0x4000000006064812 */ /* 0x000fe200078efcff */
[----:B------:R-:W-:Y:S01]  /*28750*/  UMOV UR52, UR7 ;  /* 0x0000000700347c82 */ /* 0x000fe20008000000 */
[----:B------:R-:W-:Y:S01]  /*28760*/  ULDC.64 UR6, c[0x0][0x228] ;  /* 0x00008a0000067ab9 */ /* 0x000fe20000000a00 */
[----:B------:R-:W-:Y:S01]  /*28770*/  VIADD R2, R3, 0xd9 ;  /* 0x000000d903027836 */ /* 0x000fe20000000000 */
[----:B------:R-:W-:Y:S01]  /*28780*/  LOP3.LUT R6, R6, 0xdfffffff, RZ, 0xc0, !PT ;  /* 0xdfffffff06067812 */ /* 0x000fe200078ec0ff */
[----:B------:R-:W-:Y:S01]  /*28790*/  UMOV UR37, UR6 ;  /* 0x0000000600257c82 */ /* 0x000fe20008000000 */
[----:B------:R-:W-:Y:S01]  /*287a0*/  UMOV UR57, UR7 ;  /* 0x0000000700397c82 */ /* 0x000fe20008000000 */
[----:B------:R-:W-:Y:S01]  /*287b0*/  ULDC.64 UR6, c[0x0][0x228] ;  /* 0x00008a0000067ab9 */ /* 0x000fe20000000a00 */
[----:B------:R-:W-:Y:S01]  /*287c0*/  @P3 LOP3.LUT R6, R6, 0x20000000, RZ, 0xfc, !PT ;  /* 0x2000000006063812 */ /* 0x000fe200078efcff */
[----:B------:R-:W-:Y:S01]  /*287d0*/  UMOV UR32, UR6 ;  /* 0x0000000600207c82 */ /* 0x000fe20008000000 */
[----:B------:R-:W-:Y:S01]  /*287e0*/  UMOV UR55, UR7 ;  /* 0x0000000700377c82 */ /* 0x000fe20008000000 */
[----:B------:R-:W-:Y:S01]  /*287f0*/  ULDC.64 UR6, c[0x0][0x228] ;  /* 0x00008a0000067ab9 */ /* 0x000fe20000000a00 */
[----:B------:R-:W-:Y:S01]  /*28800*/  LOP3.LUT R6, R6, 0xefffffff, RZ, 0xc0, !PT ;  /* 0xefffffff06067812 */ /* 0x000fe200078ec0ff */
[----:B------:R-:W-:Y:S01]  /*28810*/  UMOV UR25, UR6 ;  /* 0x0000000600197c82 */ /* 0x000fe20008000000 */
[----:B------:R-:W-:Y:S01]  /*28820*/  UMOV UR4, UR7 ;  /* 0x0000000700047c82 */ /* 0x000fe20008000000 */
[----:B------:R-:W-:Y:S01]  /*28830*/  ULDC.64 UR6, c[0x0][0x228] ;  /* 0x00008a0000067ab9 */ /* 0x000fe20000000a00 */
[----:B------:R-:W-:-:S04]  /*28840*/  @P2 LOP3.LUT R6, R6, 0x10000000, RZ, 0xfc, !PT ;  /* 0x1000000006062812 */ /* 0x000fc800078efcff */
[----:B------:R-:W-:-:S04]  /*28850*/  LOP3.LUT R6, R6, 0xf7ffffff, RZ, 0xc0, !PT ;  /* 0xf7ffffff06067812 */ /* 0x000fc800078ec0ff */
[----:B------:R-:W-:Y:S02]  /*28860*/  @P1 LOP3.LUT R6, R6, 0x8000000, RZ, 0xfc, !PT ;  /* 0x0800000006061812 */ /* 0x000fe400078efcff */
[----:B------:R-:W-:Y:S01]  /*28870*/  ISETP.LT.AND P1, PT, R5, UR22, !P0 ;  /* 0x0000001605007c0c */ /* 0x000fe2000c721270 */
[----:B------:R-:W-:Y:S01]  /*28880*/  ULDC.64 UR22, c[0x0][0x228] ;  /* 0x00008a0000167ab9 */ /* 0x000fe20000000a00 */
[----:B------:R-:W-:Y:S02]  /*28890*/  ISETP.LT.AND P0, PT, R4, UR28, !P0 ;  /* 0x0000001c04007c0c */ /* 0x000fe4000c701270 */
[----:B------:R-:W-:-:S09]  /*288a0*/  LOP3.LUT R6, R6, 0xfbffffff, RZ, 0xc0, !PT ;  /* 0xfbffffff06067812 */ /* 0x000fd200078ec0ff */
[----:B------:R-:W-:-:S04]  /*288b0*/  @P1 LOP3.LUT R6, R6, 0x4000000, RZ, 0xfc, !PT ;  /* 0x0400000006061812 */ /* 0x000fc800078efcff */
[----:B------:R-:W-:-:S04]  /*288c0*/  LOP3.LUT R6, R6, 0xfdffffff, RZ, 0xc0, !PT ;  /* 0xfdffffff06067812 */ /* 0x000fc800078ec0ff */
[----:B------:R-:W-:Y:S02]  /*288d0*/  @P0 LOP3.LUT R6, R6, 0x2000000, RZ, 0xfc, !PT ;  /* 0x0200000006060812 */ /* 0x000fe400078efcff */
[----:B------:R-:W-:Y:S01]  /*288e0*/  ISETP.GE.AND P0, PT, R72, UR13, PT ;  /* 0x0000000d48007c0c */ /* 0x000fe2000bf06270 */
[----:B------:R-:W-:Y:S01]  /*288f0*/  ULDC.64 UR12, c[0x0][0x228] ;  /* 0x00008a00000c7ab9 */ /* 0x000fe20000000a00 */
[----:B------:R-:W-:Y:S01]  /*28900*/  LOP3.LUT R6, R6, 0xfeffffff, RZ, 0xc0, !PT ;  /* 0xfeffffff06067812 */ /* 0x000fe200078ec0ff */
[----:B------:R-:W2:Y:S01]  /*28910*/  LDL.LU R72, [R1+0x14c0] ;  /* 0x0014c00001487983 */ /* 0x000ea20000300800 */
[----:B------:R-:W-:Y:S02]  /*28920*/  ISETP.LT.AND P2, PT, R5, UR44, !P0 ;  /* 0x0000002c05007c0c */ /* 0x000fe4000c741270 */
[----:B------:R-:W-:Y:S02]  /*28930*/  ISETP.LT.AND P1, PT, R4, UR8, !P0 ;  /* 0x0000000804007c0c */ /* 0x000fe4000c721270 */
[----:B------:R-:W-:Y:S01]  /*28940*/  ISETP.GE.AND P0, PT, R71, UR15, PT ;  /* 0x0000000f47007c0c */ /* 0x000fe2000bf06270 */
[----:B------:R-:W-:Y:S01]  /*28950*/  ULDC.64 UR14, c[0x0][0x228] ;  /* 0x00008a00000e7ab9 */ /* 0x000fe20000000a00 */
[----:B------:R-:W3:Y:S07]  /*28960*/  LDL.LU R71, [R1+0x14bc] ;  /* 0x0014bc0001477983 */ /* 0x000eee0000300800 */
[----:B------:R-:W-:-:S04]  /*28970*/  @P2 LOP3.LUT R6, R6, 0x1000000, RZ, 0xfc, !PT ;  /* 0x0100000006062812 */ /* 0x000fc800078efcff */
[----:B------:R-:W-:-:S04]  /*28980*/  LOP3.LUT R6, R6, 0xff7fffff, RZ, 0xc0, !PT ;  /* 0xff7fffff06067812 */ /* 0x000fc800078ec0ff */
[----:B------:R-:W-:Y:S02]  /*28990*/  @P1 LOP3.LUT R6, R6, 0x800000, RZ, 0xfc, !PT ;  /* 0x0080000006061812 */ /* 0x000fe400078efcff */
[----:B------:R-:W-:Y:S02]  /*289a0*/  ISETP.LT.AND P1, PT, R5, UR20, !P0 ;  /* 0x0000001405007c0c */ /* 0x000fe4000c721270 */
[----:B------:R-:W-:Y:S02]  /*289b0*/  ISETP.LT.AND P0, PT, R4, UR37, !P0 ;  /* 0x0000002504007c0c */ /* 0x000fe4000c701270 */
[----:B------:R-:W-:-:S09]  /*289c0*/  LOP3.LUT R6, R6, 0xffbfffff, RZ, 0xc0, !PT ;  /* 0xffbfffff06067812 */ /* 0x000fd200078ec0ff */
[----:B------:R-:W-:-:S04]  /*289d0*/  @P1 LOP3.LUT R6, R6, 0x400000, RZ, 0xfc, !PT ;  /* 0x0040000006061812 */ /* 0x000fc800078efcff */
[----:B------:R-:W-:-:S04]  /*289e0*/  LOP3.LUT R6, R6, 0xffdfffff, RZ, 0xc0, !PT ;  /* 0xffdfffff06067812 */ /* 0x000fc800078ec0ff */
[----:B------:R-:W-:Y:S02]  /*289f0*/  @P0 LOP3.LUT R6, R6, 0x200000, RZ, 0xfc, !PT ;  /* 0x0020000006060812 */ /* 0x000fe400078efcff */
[----:B------:R-:W-:Y:S02]  /*28a00*/  ISETP.GE.AND P0, PT, R70, UR29, PT ;  /* 0x0000001d46007c0c */ /* 0x000fe4000bf06270 */
[----:B------:R-:W-:Y:S01]  /*28a10*/  LOP3.LUT R6, R6, 0xffefffff, RZ, 0xc0, !PT ;  /* 0xffefffff06067812 */ /* 0x000fe200078ec0ff */
[----:B------:R-:W-:Y:S01]  /*28a20*/  UMOV UR37, UR14 ;  /* 0x0000000e00257c82 */ /* 0x000fe20008000000 */
[----:B------:R-:W-:Y:S01]  /*28a30*/  ISETP.LT.AND P1, PT, R5, UR16, !P0 ;  /* 0x0000001005007c0c */ /* 0x000fe2000c721270 */
[----:B------:R-:W-:Y:S01]  /*28a40*/  UMOV UR28, UR15 ;  /* 0x0000000f001c7c82 */ /* 0x000fe20008000000 */
[----:B------:R-:W-:Y:S01]  /*28a50*/  ISETP.LT.AND P0, PT, R4, UR32, !P0 ;  /* 0x0000002004007c0c */ /* 0x000fe2000c701270 */
[----:B------:R-:W-:Y:S01]  /*28a60*/  ULDC.64 UR14, c[0x0][0x228] ;  /* 0x00008a00000e7ab9 */ /* 0x000fe20000000a00 */
[----:B------:R-:W3:Y:S09]  /*28a70*/  LDL.LU R70, [R1+0x14b8] ;  /* 0x0014b80001467983 */ /* 0x000ef20000300800 */
[----:B------:R-:W-:-:S04]  /*28a80*/  @P1 LOP3.LUT R6, R6, 0x100000, RZ, 0xfc, !PT ;  /* 0x0010000006061812 */ /* 0x000fc800078efcff */
[----:B------:R-:W-:-:S04]  /*28a90*/  LOP3.LUT R6, R6, 0xfff7ffff, RZ, 0xc0, !PT ;  /* 0xfff7ffff06067812 */ /* 0x000fc800078ec0ff */
[----:B------:R-:W-:Y:S02]  /*28aa0*/  @P0 LOP3.LUT R6, R6, 0x80000, RZ, 0xfc, !PT ;  /* 0x0008000006060812 */ /* 0x000fe400078efcff */
[----:B------:R-:W-:Y:S01]  /*28ab0*/  ISETP.GE.AND P0, PT, R69, UR9, PT ;  /* 0x0000000945007c0c */ /* 0x000fe2000bf06270 */
[----:B------:R-:W-:Y:S01]  /*28ac0*/  UMOV UR32, UR58 ;  /* 0x0000003a00207c82 */ /* 0x000fe20008000000 */
[----:B------:R-:W-:Y:S01]  /*28ad0*/  LOP3.LUT R6, R6, 0xfffbffff, RZ, 0xc0, !PT ;  /* 0xfffbffff06067812 */ /* 0x000fe200078ec0ff */
[----:B------:R-:W-:Y:S01]  /*28ae0*/  ULDC.64 UR8, c[0x0][0x228] ;  /* 0x00008a0000087ab9 */ /* 0x000fe20000000a00 */
[----:B------:R-:W-:Y:S01]  /*28af0*/  ISETP.LT.AND P1, PT, R5, UR26, !P0 ;  /* 0x0000001a05007c0c */ /* 0x000fe2000c721270 */
[----:B------:R-:W-:Y:S01]  /*28b00*/  ULDC.64 UR58, c[0x0][0x228] ;  /* 0x00008a00003a7ab9 */ /* 0x000fe20000000a00 */
[----:B------:R-:W-:Y:S01]  /*28b10*/  ISETP.LT.AND P0, PT, R4, UR25, !P0 ;  /* 0x0000001904007c0c */ /* 0x000fe2000c701270 */
[----:B------:R-:W3:Y:S10]  /*28b20*/  LDL.LU R69, [R1+0x14b4] ;  /* 0x0014b40001457983 */ /* 0x000ef40000300800 */
        /* <DEDUP_REMOVED lines=8> */
[----:B------:R-:W-:Y:S01]  /*28bb0*/  UMOV UR61, UR59 ;  /* 0x0000003b003d7c82 */ /* 0x000fe20008000000 */
[----:B------:R-:W-:Y:S01]  /*28bc0*/  ISETP.LT.AND P1, PT, R4, UR35, !P0 ;  /* 0x0000002304007c0c */ /* 0x000fe2000c721270 */
[----:B------:R-:W3:Y:S01]  /*28bd0*/  LDL.LU R68, [R1+0x14b0] ;  /* 0x0014b00001447983 */ /* 0x000ee20000300800 */
[----:B------:R-:W-:Y:S01]  /*28be0*/  ISETP.GE.AND P0, PT, R63, UR17, PT ;  /* 0x000000113f007c0c */ /* 0x000fe2000bf06270 */
[----:B------:R-:W-:-:S08]  /*28bf0*/  ULDC.64 UR16, c[0x0][0x228] ;  /* 0x00008a0000107ab9 */ /* 0x000fd00000000a00 */
[----:B------:R-:W-:Y:S01]  /*28c00*/  @P2 LOP3.LUT R6, R6, 0x10000, RZ, 0xfc, !PT ;  /* 0x0001000006062812 */ /* 0x000fe200078efcff */
[----:B------:R-:W4:Y:S03]  /*28c10*/  LDL.LU R63, [R1+0x14ac] ;  /* 0x0014ac00013f7983 */ /* 0x000f260000300800 */
        /* <DEDUP_REMOVED lines=15> */
[----:B------:R-:W-:Y:S01]  /*28d10*/  UMOV UR58, UR26 ;  /* 0x0000001a003a7c82 */ /* 0x000fe20008000000 */
[----:B------:R-:W-:Y:S01]  /*28d20*/  ULDC.64 UR16, c[0x0][0x228] ;  /* 0x00008a0000107ab9 */ /* 0x000fe20000000a00 */
[----:B------:R-:W4:Y:S08]  /*28d30*/  LDL.LU R62, [R1+0x14a8] ;  /* 0x0014a800013e7983 */ /* 0x000f300000300800 */
[----:B------:R-:W-:-:S04]  /*28d40*/  @P1 LOP3.LUT R6, R6, 0x1000, RZ, 0xfc, !PT ;  /* 0x0000100006061812 */ /* 0x000fc800078efcff */
[----:B------:R-:W-:-:S04]  /*28d50*/  LOP3.LUT R6, R6, 0xfffff7ff, RZ, 0xc0, !PT ;  /* 0xfffff7ff06067812 */ /* 0x000fc800078ec0ff */
[----:B------:R-:W-:Y:S02]  /*28d60*/  @P0 LOP3.LUT R6, R6, 0x800, RZ, 0xfc, !PT ;  /* 0x0000080006060812 */ /* 0x000fe400078efcff */
[----:B------:R-:W-:Y:S01]  /*28d70*/  ISETP.GE.AND P0, PT, R61, UR7, PT ;  /* 0x000000073d007c0c */ /* 0x000fe2000bf06270 */
[----:B------:R-:W-:Y:S01]  /*28d80*/  ULDC.64 UR6, c[0x0][0x228] ;  /* 0x00008a0000067ab9 */ /* 0x000fe20000000a00 */
[----:B------:R-:W-:Y:S01]  /*28d90*/  LOP3.LUT R6, R6, 0xfffffbff, RZ, 0xc0, !PT ;  /* 0xfffffbff06067812 */ /* 0x000fe200078ec0ff */
[----:B------:R-:W-:Y:S01]  /*28da0*/  UMOV UR26, UR27 ;  /* 0x0000001b001a7c82 */ /* 0x000fe20008000000 */
[----:B------:R-:W-:Y:S01]  /*28db0*/  ISETP.LT.AND P1, PT, R5, UR22, !P0 ;  /* 0x0000001605007c0c */ /* 0x000fe2000c721270 */
[----:B------:R-:W4:Y:S01]  /*28dc0*/  LDL.LU R61, [R1+0x14a4] ;  /* 0x0014a400013d7983 */ /* 0x000f220000300800 */
[----:B------:R-:W-:Y:S01]  /*28dd0*/  ISETP.LT.AND P0, PT, R4, UR30, !P0 ;  /* 0x0000001e04007c0c */ /* 0x000fe2000c701270 */
[----:B------:R-:W-:-:S10]  /*28de0*/  ULDC.64 UR30, c[0x0][0x228] ;  /* 0x00008a00001e7ab9 */ /* 0x000fd40000000a00 */
[----:B------:R-:W-:-:S04]  /*28df0*/  @P1 LOP3.LUT R6, R6, 0x400, RZ, 0xfc, !PT ;  /* 0x0000040006061812 */ /* 0x000fc800078efcff */
[----:B------:R-:W-:-:S04]  /*28e00*/  LOP3.LUT R6, R6, 0xfffffdff, RZ, 0xc0, !PT ;  /* 0xfffffdff06067812 */ /* 0x000fc800078ec0ff */
[----:B------:R-:W-:Y:S02]  /*28e10*/  @P0 LOP3.LUT R6, R6, 0x200, RZ, 0xfc, !PT ;  /* 0x0000020006060812 */ /* 0x000fe400078efcff */
[----:B------:R-:W-:Y:S01]  /*28e20*/  ISETP.GE.AND P0, PT, R46, UR11, PT ;  /* 0x0000000b2e007c0c */ /* 0x000fe2000bf06270 */
[----:B------:R-:W-:Y:S01]  /*28e30*/  UMOV UR35, UR30 ;  /* 0x0000001e00237c82 */ /* 0x000fe20008000000 */
[----:B------:R-:W-:Y:S01]  /*28e40*/  LOP3.LUT R6, R6, 0xfffffeff, RZ, 0xc0, !PT ;  /* 0xfffffeff06067812 */ /* 0x000fe200078ec0ff */
[----:B------:R-:W-:Y:S01]  /*28e50*/  ULDC.64 UR10, c[0x0][0x228] ;  /* 0x00008a00000a7ab9 */ /* 0x000fe20000000a00 */
[----:B------:R-:W-:Y:S02]  /*28e60*/  ISETP.LT.AND P2, PT, R5, UR12, !P0 ;  /* 0x0000000c05007c0c */ /* 0x000fe4000c741270 */
[----:B------:R-:W-:Y:S02]  /*28e70*/  ISETP.LT.AND P1, PT, R4, UR37, !P0 ;  /* 0x0000002504007c0c */ /* 0x000fe4000c721270 */
[----:B------:R-:W-:Y:S01]  /*28e80*/  ISETP.GE.AND P0, PT, R45, UR19, PT ;  /* 0x000000132d007c0c */ /* 0x000fe2000bf06270 */
[----:B------:R-:W-:-:S08]  /*28e90*/  ULDC.64 UR18, c[0x0][0x228] ;  /* 0x00008a0000127ab9 */ /* 0x000fd00000000a00 */
        /* <DEDUP_REMOVED lines=12> */
[----:B------:R-:W-:Y:S01]  /*28f60*/  UMOV UR32, UR19 ;  /* 0x0000001300207c82 */ /* 0x000fe20008000000 */
[----:B------:R-:W-:Y:S01]  /*28f70*/  ISETP.LT.AND P1, PT, R5, UR8, !P0 ;  /* 0x0000000805007c0c */ /* 0x000fe2000c721270 */
[----:B------:R-:W-:Y:S01]  /*28f80*/  ULDC.64 UR18, c[0x0][0x228] ;  /* 0x00008a0000127ab9 */ /* 0x000fe20000000a00 */
        /* <DEDUP_REMOVED lines=22> */
[----:B------:R-:W-:Y:S01]  /*290f0*/  ULDC.64 UR58, c[0x0][0x228] ;  /* 0x00008a00003a7ab9 */ /* 0x000fe20000000a00 */
[----:B------:R-:W-:Y:S01]  /*29100*/  ISETP.GE.AND P0, PT, R39, UR9, PT ;  /* 0x0000000927007c0c */ /* 0x000fe2000bf06270 */
[----:B------:R-:W-:-:S08]  /*29110*/  ULDC.64 UR8, c[0x0][0x228] ;  /* 0x00008a0000087ab9 */ /* 0x000fd00000000a00 */
[----:B------:R-:W-:Y:S02]  /*29120*/  @P1 LOP3.LUT R49, R49, 0x80000000, RZ, 0xfc, !PT ;  /* 0x8000000031311812 */ /* 0x000fe400078efcff */
[----:B------:R-:W-:Y:S02]  /*29130*/  ISETP.LT.AND P1, PT, R5, UR6, !P0 ;  /* 0x0000000605007c0c */ /* 0x000fe4000c721270 */
[----:B------:R-:W-:Y:S02]  /*29140*/  ISETP.LT.AND P0, PT, R4, UR35, !P0 ;  /* 0x0000002304007c0c */ /* 0x000fe4000c701270 */
[----:B------:R-:W-:-:S09]  /*29150*/  LOP3.LUT R49, R49, 0xbfffffff, RZ, 0xc0, !PT ;  /* 0xbfffffff31317812 */ /* 0x000fd200078ec0ff */
[----:B------:R-:W-:-:S04]  /*29160*/  @P1 LOP3.LUT R49, R49, 0x40000000, RZ, 0xfc, !PT ;  /* 0x4000000031311812 */ /* 0x000fc800078efcff */
[----:B------:R-:W-:-:S04]  /*29170*/  LOP3.LUT R49, R49, 0xdfffffff, RZ, 0xc0, !PT ;  /* 0xdfffffff31317812 */ /* 0x000fc800078ec0ff */
[----:B------:R-:W-:Y:S02]  /*29180*/  @P0 LOP3.LUT R49, R49, 0x20000000, RZ, 0xfc, !PT ;  /* 0x2000000031310812 */ /* 0x000fe400078efcff */
[----:B------:R-:W-:-:S04]  /*29190*/  ISETP.GE.AND P0, PT, R38, UR21, PT ;  /* 0x0000001526007c0c */ /* 0x000fc8000bf06270 */
[----:B------:R-:W-:Y:S02]  /*291a0*/  ISETP.LT.AND P1, PT, R5, UR10, !P0 ;  /* 0x0000000a05007c0c */ /* 0x000fe4000c721270 */
[----:B------:R-:W-:Y:S02]  /*291b0*/  ISETP.LT.AND P0, PT, R4, UR48, !P0 ;  /* 0x0000003004007c0c */ /* 0x000fe4000c701270 */
[----:B------:R-:W-:-:S09]  /*291c0*/  LOP3.LUT R49, R49, 0xefffffff, RZ, 0xc0, !PT ;  /* 0xefffffff31317812 */ /* 0x000fd200078ec0ff */
[----:B------:R-:W-:-:S04]  /*291d0*/  @P1 LOP3.LUT R49, R49, 0x10000000, RZ, 0xfc, !PT ;  /* 0x1000000031311812 */ /* 0x000fc800078efcff */
[----:B------:R-:W-:-:S04]  /*291e0*/  LOP3.LUT R49, R49, 0xf7ffffff, RZ, 0xc0, !PT ;  /* 0xf7ffffff31317812 */ /* 0x000fc800078ec0ff */
[----:B------:R-:W-:Y:S02]  /*291f0*/  @P0 LOP3.LUT R49, R49, 0x8000000, RZ, 0xfc, !PT ;  /* 0x0800000031310812 */ /* 0x000fe400078efcff */
[----:B------:R-:W-:Y:S02]  /*29200*/  ISETP.GE.AND P0, PT, R37, UR17, PT ;  /* 0x0000001125007c0c */ /* 0x000fe4000bf06270 */
[----:B------:R-:W-:Y:S01]  /*29210*/  @P2 LOP3.LUT R6, R6, 0x1, RZ, 0xfc, !PT ;  /* 0x0000000106062812 */ /* 0x000fe200078efcff */
[----:B------:R-:W-:Y:S01]  /*29220*/  UMOV UR23, UR8 ;  /* 0x0000000800177c82 */ /* 0x000fe20008000000 */
[----:B------:R-:W-:Y:S01]  /*29230*/  ISETP.LT.AND P1, PT, R5, UR18, !P0 ;  /* 0x0000001205007c0c */ /* 0x000fe2000c721270 */
[----:B------:R-:W-:Y:S01]  /*29240*/  UMOV UR35, UR9 ;  /* 0x0000000900237c82 */ /* 0x000fe20008000000 */
[----:B------:R-:W-:Y:S01]  /*29250*/  ISETP.LT.AND P0, PT, R4, UR56, !P0 ;  /* 0x0000003804007c0c */ /* 0x000fe2000c701270 */
[----:B------:R-:W-:Y:S01]  /*29260*/  ULDC.64 UR8, c[0x0][0x228] ;  /* 0x00008a0000087ab9 */ /* 0x000fe20000000a00 */
[----:B------:R-:W-:Y:S01]  /*29270*/  LOP3.LUT R49, R49, 0xfbffffff, RZ, 0xc0, !PT ;  /* 0xfbffffff31317812 */ /* 0x000fe200078ec0ff */
[----:B------:R-:W-:Y:S01]  /*29280*/  UMOV UR20, UR58 ;  /* 0x0000003a00147c82 */ /* 0x000fe20008000000 */
[----:B------:R-:W-:-:S07]  /*29290*/  ULDC.64 UR16, c[0x0][0x228] ;  /* 0x00008a0000107ab9 */ /* 0x000fce0000000a00 */
        /* <DEDUP_REMOVED lines=9> */
[----:B------:R-:W-:Y:S02]  /*29330*/  ISETP.LT.AND P1, PT, R4, UR37, !P0 ;  /* 0x0000002504007c0c */ /* 0x000fe4000c721270 */
[----:B------:R-:W-:Y:S01]  /*29340*/  ISETP.GE.AND P0, PT, R35, UR11, PT ;  /* 0x0000000b23007c0c */ /* 0x000fe2000bf06270 */
[----:B------:R-:W-:Y:S01]  /*29350*/  UMOV UR18, UR58 ;  /* 0x0000003a00127c82 */ /* 0x000fe20008000000 */
[----:B------:R-:W-:-:S07]  /*29360*/  ULDC.64 UR10, c[0x0][0x228] ;  /* 0x00008a00000a7ab9 */ /* 0x000fce0000000a00 */
        /* <DEDUP_REMOVED lines=23> */
[----:B------:R-:W-:Y:S01]  /*294e0*/  UMOV UR56, UR59 ;  /* 0x0000003b00387c82 */ /* 0x000fe20008000000 */
[----:B------:R-:W-:Y:S01]  /*294f0*/  ULDC.64 UR58, c[0x0][0x228] ;  /* 0x00008a00003a7ab9 */ /* 0x000fe20000000a00 */
[----:B------:R-:W-:-:S08]  /*29500*/  ULDC.64 UR12, c[0x0][0x228] ;  /* 0x00008a00000c7ab9 */ /* 0x000fd00000000a00 */
[----:B------:R-:W-:Y:S01]  /*29510*/  @P1 LOP3.LUT R49, R49, 0x40000, RZ, 0xfc, !PT ;  /* 0x0004000031311812 */ /* 0x000fe200078efcff */
[----:B------:R-:W-:-:S03]  /*29520*/  ULDC.64 UR18, c[0x0][0x228] ;  /* 0x00008a0000127ab9 */ /* 0x000fc60000000a00 */
[----:B------:R-:W-:-:S04]  /*29530*/  LOP3.LUT R49, R49, 0xfffdffff, RZ, 0xc0, !PT ;  /* 0xfffdffff31317812 */ /* 0x000fc800078ec0ff */
[----:B------:R-:W-:Y:S02]  /*29540*/  @P0 LOP3.LUT R49, R49, 0x20000, RZ, 0xfc, !PT ;  /* 0x0002000031310812 */ /* 0x000fe400078efcff */
[----:B------:R-:W-:-:S04]  /*29550*/  ISETP.GE.AND P0, PT, R30, UR15, PT ;  /* 0x0000000f1e007c0c */ /* 0x000fc8000bf06270 */
[----:B------:R-:W-:Y:S02]  /*29560*/  ISETP.LT.AND P2, PT, R5, UR6, !P0 ;  /* 0x0000000605007c0c */ /* 0x000fe4000c741270 */
[----:B------:R-:W-:Y:S01]  /*29570*/  ISETP.LT.AND P1, PT, R4, UR14, !P0 ;  /* 0x0000000e04007c0c */ /* 0x000fe2000c721270 */
[----:B------:R-:W-:Y:S01]  /*29580*/  UMOV UR8, UR58 ;  /* 0x0000003a00087c82 */ /* 0x000fe20008000000 */
[----:B------:R-:W-:Y:S01]  /*29590*/  LOP3.LUT R49, R49, 0xfffeffff, RZ, 0xc0, !PT ;  /* 0xfffeffff31317812 */ /* 0x000fe200078ec0ff */
[----:B------:R-:W-:Y:S01]  /*295a0*/  UMOV UR16, UR18 ;  /* 0x0000001200107c82 */ /* 0x000fe20008000000 */
[----:B------:R-:W-:Y:S01]  /*295b0*/  ISETP.GE.AND P0, PT, R29, UR9, PT ;  /* 0x000000091d007c0c */ /* 0x000fe2000bf06270 */
[----:B------:R-:W-:Y:S01]  /*295c0*/  UMOV UR20, UR4 ;  /* 0x0000000400147c82 */ /* 0x000fe20008000000 */
[----:B------:R-:W-:-:S05]  /*295d0*/  ULDC.64 UR14, c[0x0][0x228] ;  /* 0x00008a00000e7ab9 */ /* 0x000fca0000000a00 */
[----:B------:R-:W-:-:S04]  /*295e0*/  @P2 LOP3.LUT R49, R49, 0x10000, RZ, 0xfc, !PT ;  /* 0x0001000031312812 */ /* 0x000fc800078efcff */
[----:B------:R-:W-:-:S04]  /*295f0*/  LOP3.LUT R49, R49, 0xffff7fff, RZ, 0xc0, !PT ;  /* 0xffff7fff31317812 */ /* 0x000fc800078ec0ff */
[----:B------:R-:W-:Y:S02]  /*29600*/  @P1 LOP3.LUT R49, R49, 0x8000, RZ, 0xfc, !PT ;  /* 0x0000800031311812 */ /* 0x000fe400078efcff */
[----:B------:R-:W-:Y:S02]  /*29610*/  ISETP.LT.AND P1, PT, R5, UR10, !P0 ;  /* 0x0000000a05007c0c */ /* 0x000fe4000c721270 */
[----:B------:R-:W-:Y:S01]  /*29620*/  ISETP.LT.AND P0, PT, R4, UR8, !P0 ;  /* 0x0000000804007c0c */ /* 0x000fe2000c701270 */
[----:B------:R-:W-:Y:S01]  /*29630*/  UMOV UR4, UR19 ;  /* 0x0000001300047c82 */ /* 0x000fe20008000000 */
[----:B------:R-:W-:Y:S01]  /*29640*/  LOP3.LUT R49, R49, 0xffffbfff, RZ, 0xc0, !PT ;  /* 0xffffbfff31317812 */ /* 0x000fe200078ec0ff */
[----:B------:R-:W-:Y:S01]  /*29650*/  ULDC.64 UR18, c[0x0][0x228] ;  /* 0x00008a0000127ab9 */ /* 0x000fe20000000a00 */
[----:B------:R-:W-:-:S07]  /*29660*/  ULDC.64 UR8, c[0x0][0x228] ;  /* 0x00008a0000087ab9 */ /* 0x000fce0000000a00 */
[----:B------:R-:W-:-:S04]  /*29670*/  @P1 LOP3.LUT R49, R49, 0x4000, RZ, 0xfc, !PT ;  /* 0x0000400031311812 */ /* 0x000fc800078efcff */
[----:B------:R-:W-:-:S04]  /*29680*/  LOP3.LUT R49, R49, 0xffffdfff, RZ, 0xc0, !PT ;  /* 0xffffdfff31317812 */ /* 0x000fc800078ec0ff */
[----:B------:R-:W-:Y:S02]  /*29690*/  @P0 LOP3.LUT R49, R49, 0x2000, RZ, 0xfc, !PT ;  /* 0x0000200031310812 */ /* 0x000fe400078efcff */
[----:B------:R-:W-:-:S04]  /*296a0*/  ISETP.GE.AND P0, PT, R28, UR17, PT ;  /* 0x000000111c007c0c */ /* 0x000fc8000bf06270 */
[----:B------:R-:W-:Y:S02]  /*296b0*/  ISETP.LT.AND P2, PT, R5, UR12, !P0 ;  /* 0x0000000c05007c0c */ /* 0x000fe4000c741270 */
[----:B------:R-:W-:Y:S01]  /*296c0*/  ISETP.LT.AND P1, PT, R4, UR16, !P0 ;  /* 0x0000001004007c0c */ /* 0x000fe2000c721270 */
[----:B------:R-:W-:Y:S01]  /*296d0*/  UMOV UR27, UR31 ;  /* 0x0000001f001b7c82 */ /* 0x000fe20008000000 */
[----:B------:R-:W-:Y:S01]  /*296e0*/  LOP3.LUT R49, R49, 0xffffefff, RZ, 0xc0, !PT ;  /* 0xffffefff31317812 */ /* 0x000fe200078ec0ff */
[----:B------:R-:W-:Y:S01]  /*296f0*/  ULDC.64 UR16, c[0x0][0x228] ;  /* 0x00008a0000107ab9 */ /* 0x000fe20000000a00 */
[----:B------:R-:W-:Y:S01]  /*29700*/  ISETP.GE.AND P0, PT, R8, UR7, PT ;  /* 0x0000000708007c0c */ /* 0x000fe2000bf06270 */
[----:B------:R-:W-:-:S06]  /*29710*/  UMOV UR21, UR27 ;  /* 0x0000001b00157c82 */ /* 0x000fcc0008000000 */
[----:B------:R-:W-:Y:S01]  /*29720*/  @P2 LOP3.LUT R49, R49, 0x1000, RZ, 0xfc, !PT ;  /* 0x0000100031312812 */ /* 0x000fe200078efcff */
[----:B------:R-:W-:-:S03]  /*29730*/  ULDC.64 UR6, c[0x0][0x228] ;  /* 0x00008a0000067ab9 */ /* 0x000fc60000000a00 */
        /* <DEDUP_REMOVED lines=13> */
[----:B------:R-:W-:Y:S01]  /*29810*/  UMOV UR29, UR36 ;  /* 0x00000024001d7c82 */ /* 0x000fe20008000000 */
[----:B------:R-:W-:Y:S01]  /*29820*/  ULDC.64 UR36, c[0x0][0x228] ;  /* 0x00008a0000247ab9 */ /* 0x000fe20000000a00 */
[----:B------:R-:W-:Y:S01]  /*29830*/  UMOV UR8, UR34 ;  /* 0x0000002200087c82 */ /* 0x000fe20008000000 */
[----:B------:R-:W-:Y:S01]  /*29840*/  ISETP.LT.AND P0, PT, R4, UR36, !P0 ;  /* 0x0000002404007c0c */ /* 0x000fe2000c701270 */
[----:B------:R-:W-:Y:S01]  /*29850*/  ULDC.64 UR34, c[0x0][0x228] ;  /* 0x00008a0000227ab9 */ /* 0x000fe20000000a00 */
[----:B------:R-:W-:-:S07]  /*29860*/  ULDC.64 UR10, c[0x0][0x228] ;  /* 0x00008a00000a7ab9 */ /* 0x000fce0000000a00 */
[----:B------:R-:W-:-:S04]  /*29870*/  @P1 LOP3.LUT R49, R49, 0x100, RZ, 0xfc, !PT ;  /* 0x0000010031311812 */ /* 0x000fc800078efcff */
[----:B------:R-:W-:-:S04]  /*29880*/  LOP3.LUT R49, R49, 0xffffff7f, RZ, 0xc0, !PT ;  /* 0xffffff7f31317812 */ /* 0x000fc800078ec0ff */
[----:B------:R-:W-:Y:S02]  /*29890*/  @P0 LOP3.LUT R49, R49, 0x80, RZ, 0xfc, !PT ;  /* 0x0000008031310812 */ /* 0x000fe400078efcff */
[----:B------:R-:W-:Y:S01]  /*298a0*/  ISETP.GE.AND P0, PT, R10, UR13, PT ;  /* 0x0000000d0a007c0c */ /* 0x000fe2000bf06270 */
[----:B------:R-:W-:-:S03]  /*298b0*/  ULDC.64 UR12, c[0x0][0x228] ;  /* 0x00008a00000c7ab9 */ /* 0x000fc60000000a00 */
        /* <DEDUP_REMOVED lines=9> */
[----:B------:R-:W-:Y:S02]  /*29950*/  LOP3.LUT R49, R49, 0xffffffef, RZ, 0xc0, !PT ;  /* 0xffffffef31317812 */ /* 0x000fe400078ec0ff */
[----:B------:R-:W-:Y:S01]  /*29960*/  ISETP.GE.AND P0, PT, R13, UR15, PT ;  /* 0x0000000f0d007c0c */ /* 0x000fe2000bf06270 */
[----:B------:R-:W-:Y:S01]  /*29970*/  UMOV UR36, UR21 ;  /* 0x0000001500247c82 */ /* 0x000fe20008000000 */
[----:B------:R-:W-:Y:S01]  /*29980*/  UMOV UR6, UR20 ;  /* 0x0000001400067c82 */ /* 0x000fe20008000000 */
[----:B------:R-:W-:Y:S01]  /*29990*/  ULDC.64 UR20, c[0x0][0x228] ;  /* 0x00008a0000147ab9 */ /* 0x000fe20000000a00 */
[----:B------:R-:W-:Y:S01]  /*299a0*/  UMOV UR34, UR27 ;  /* 0x0000001b00227c82 */ /* 0x000fe20008000000 */
[----:B------:R-:W-:Y:S01]  /*299b0*/  IMAD R8, R3, UR5, RZ ;  /* 0x0000000503087c24 */ /* 0x000fe2000f8e02ff */
[----:B------:R-:W-:Y:S01]  /*299c0*/  ULDC.64 UR14, c[0x0][0x228] ;  /* 0x00008a00000e7ab9 */ /* 0x000fe20000000a00 */
[----:B------:R-:W-:-:S04]  /*299d0*/  @P2 LOP3.LUT R49, R49, 0x10, RZ, 0xfc, !PT ;  /* 0x0000001031312812 */ /* 0x000fc800078efcff */
[----:B------:R-:W-:-:S04]  /*299e0*/  LOP3.LUT R49, R49, 0xfffffff7, RZ, 0xc0, !PT ;  /* 0xfffffff731317812 */ /* 0x000fc800078ec0ff */
[----:B------:R-:W-:Y:S02]  /*299f0*/  @P1 LOP3.LUT R49, R49, 0x8, RZ, 0xfc, !PT ;  /* 0x0000000831311812 */ /* 0x000fe400078efcff */
[----:B------:R-:W-:Y:S02]  /*29a00*/  ISETP.LT.AND P1, PT, R5, UR12, !P0 ;  /* 0x0000000c05007c0c */ /* 0x000fe4000c721270 */
[----:B------:R-:W-:Y:S02]  /*29a10*/  ISETP.LT.AND P0, PT, R4, UR20, !P0 ;  /* 0x0000001404007c0c */ /* 0x000fe4000c701270 */
[----:B------:R-:W-:-:S09]  /*29a20*/  LOP3.LUT R49, R49, 0xfffffffb, RZ, 0xc0, !PT ;  /* 0xfffffffb31317812 */ /* 0x000fd200078ec0ff */
[----:B------:R-:W-:-:S04]  /*29a30*/  @P1 LOP3.LUT R49, R49, 0x4, RZ, 0xfc, !PT ;  /* 0x0000000431311812 */ /* 0x000fc800078efcff */
[----:B------:R-:W-:Y:S01]  /*29a40*/  LOP3.LUT R49, R49, 0xfffffffd, RZ, 0xc0, !PT ;  /* 0xfffffffd31317812 */ /* 0x000fe200078ec0ff */
[----:B------:R-:W-:-:S03]  /*29a50*/  UMOV UR5, UR29 ;  /* 0x0000001d00057c82 */ /* 0x000fc60008000000 */
[----:B------:R-:W-:Y:S02]  /*29a60*/  @P0 LOP3.LUT R49, R49, 0x2, RZ, 0xfc, !PT ;  /* 0x0000000231310812 */ /* 0x000fe400078efcff */
[----:B------:R-:W-:Y:S01]  /*29a70*/  ISETP.GE.AND P0, PT, R14, UR7, PT ;  /* 0x000000070e007c0c */ /* 0x000fe2000bf06270 */
[----:B------:R-:W-:Y:S01]  /*29a80*/  UMOV UR27, UR28 ;  /* 0x0000001c001b7c82 */ /* 0x000fe20008000000 */
[----:B------:R-:W-:Y:S02]  /*29a90*/  ULDC.64 UR28, c[0x0][0x228] ;  /* 0x00008a00001c7ab9 */ /* 0x000fe40000000a00 */
[----:B------:R-:W-:Y:S02]  /*29aa0*/  ISETP.LT.AND P1, PT, R5, UR14, !P0 ;  /* 0x0000000e05007c0c */ /* 0x000fe4000c721270 */
[----:B------:R-:W-:Y:S02]  /*29ab0*/  ISETP.LT.AND P0, PT, R4, UR28, !P0 ;  /* 0x0000001c04007c0c */ /* 0x000fe4000c701270 */
[----:B------:R-:W-:Y:S01]  /*29ac0*/  LOP3.LUT R49, R49, 0xfffffffe, RZ, 0xc0, !PT ;  /* 0xfffffffe31317812 */ /* 0x000fe200078ec0ff */
[----:B------:R-:W-:Y:S01]  /*29ad0*/  UMOV UR16, UR6 ;  /* 0x0000000600107c82 */ /* 0x000fe20008000000 */
[----:B------:R-:W-:-:S09]  /*29ae0*/  ULDC.64 UR6, c[0x0][0x228] ;  /* 0x00008a0000067ab9 */ /* 0x000fd20000000a00 */
[----:B------:R-:W-:Y:S02]  /*29af0*/  @P0 LOP3.LUT R7, R7, 0x80000000, RZ, 0xfc, !PT ;  /* 0x8000000007070812 */ /* 0x000fe400078efcff */
[----:B------:R-:W-:Y:S01]  /*29b00*/  ISETP.GE.AND P0, PT, R15, UR11, PT ;  /* 0x0000000b0f007c0c */ /* 0x000fe2000bf06270 */
[----:B------:R-:W-:Y:S01]  /*29b10*/  UMOV UR20, UR33 ;  /* 0x0000002100147c82 */ /* 0x000fe20008000000 */
[----:B------:R-:W-:Y:S01]  /*29b20*/  @P1 LOP3.LUT R49, R49, 0x1, RZ, 0xfc, !PT ;  /* 0x0000000131311812 */ /* 0x000fe200078efcff */
[----:B------:R-:W-:Y:S01]  /*29b30*/  UMOV UR28, UR32 ;  /* 0x00000020001c7c82 */ /* 0x000fe20008000000 */
[----:B------:R-:W-:Y:S01]  /*29b40*/  ISETP.LT.AND P1, PT, R5, UR6, !P0 ;  /* 0x0000000605007c0c */ /* 0x000fe2000c721270 */
[----:B------:R-:W-:Y:S01]  /*29b50*/  ULDC.64 UR32, c[0x0][0x228] ;  /* 0x00008a0000207ab9 */ /* 0x000fe20000000a00 */
[----:B------:R-:W-:Y:S01]  /*29b60*/  LOP3.LUT R7, R7, 0xbfffffff, RZ, 0xc0, !PT ;  /* 0xbfffffff07077812 */ /* 0x000fe200078ec0ff */
[----:B------:R-:W-:Y:S01]  /*29b70*/  ULDC.64 UR10, c[0x0][0x228] ;  /* 0x00008a00000a7ab9 */ /* 0x000fe20000000a00 */
[----:B------:R-:W-:-:S02]  /*29b80*/  ISETP.LT.AND P0, PT, R4, UR32, !P0 ;  /* 0x0000002004007c0c */ /* 0x000fc4000c701270 */
[----:B------:R-:W-:Y:S02]  /*29b90*/  R2UR UR31, R60 ;  /* 0x000000003c1f72ca */ /* 0x000fe400000e0000 */
[----:B------:R-:W4:Y:S05]  /*29ba0*/  LDL.LU R60, [R1+0x14a0] ;  /* 0x0014a000013c7983 */ /* 0x000f2a0000300800 */
[----:B------:R-:W-:-:S04]  /*29bb0*/  @P1 LOP3.LUT R7, R7, 0x40000000, RZ, 0xfc, !PT ;  /* 0x4000000007071812 */ /* 0x000fc800078efcff */
[----:B------:R-:W-:Y:S02]  /*29bc0*/  LOP3.LUT R7, R7, 0xdfffffff, RZ, 0xc0, !PT ;  /* 0xdfffffff07077812 */ /* 0x000fe400078ec0ff */
[----:B------:R-:W-:Y:S02]  /*29bd0*/  R2UR UR30, R47 ;  /* 0x000000002f1e72ca */ /* 0x000fe400000e0000 */
[----:B------:R-:W-:Y:S01]  /*29be0*/  @P0 LOP3.LUT R7, R7, 0x20000000, RZ, 0xfc, !PT ;  /* 0x2000000007070812 */ /* 0x000fe200078efcff */
[----:B------:R-:W4:Y:S01]  /*29bf0*/  LDL.LU R47, [R1+0x149c] ;  /* 0x00149c00012f7983 */ /* 0x000f220000300800 */
[----:B------:R-:W-:Y:S01]  /*29c00*/  ISETP.GE.AND P0, PT, R16, UR13, PT ;  /* 0x0000000d10007c0c */ /* 0x000fe2000bf06270 */
[----:B------:R-:W-:Y:S02]  /*29c10*/  UMOV UR44, UR25 ;  /* 0x00000019002c7c82 */ /* 0x000fe40008000000 */
[----:B------:R-:W4:Y:S01]  /*29c20*/  LDL.LU R46, [R1+0x1498] ;  /* 0x00149800012e7983 */ /* 0x000f220000300800 */
[----:B------:R-:W-:-:S02]  /*29c30*/  R2UR UR25, R42 ;  /* 0x000000002a1972ca */ /* 0x000fc400000e0000 */
[----:B------:R-:W-:Y:S01]  /*29c40*/  R2UR UR24, R41 ;  /* 0x00000000291872ca */ /* 0x000fe200000e0000 */
[----:B------:R-:W4:Y:S01]  /*29c50*/  LDL.LU R45, [R1+0x1494] ;  /* 0x00149400012d7983 */ /* 0x000f220000300800 */
[----:B------:R-:W-:Y:S01]  /*29c60*/  ISETP.LT.AND P1, PT, R5, UR10, !P0 ;  /* 0x0000000a05007c0c */ /* 0x000fe2000c721270 */
[----:B------:R-:W-:Y:S01]  /*29c70*/  UMOV UR14, UR34 ;  /* 0x00000022000e7c82 */ /* 0x000fe20008000000 */
[----:B------:R-:W-:Y:S01]  /*29c80*/  UMOV UR60, UR59 ;  /* 0x0000003b003c7c82 */ /* 0x000fe20008000000 */
[----:B------:R-:W4:Y:S01]  /*29c90*/  LDL.LU R44, [R1+0x1490] ;  /* 0x00149000012c7983 */ /* 0x000f220000300800 */
[----:B------:R-:W-:Y:S01]  /*29ca0*/  LOP3.LUT R7, R7, 0xefffffff, RZ, 0xc0, !PT ;  /* 0xefffffff07077812 */ /* 0x000fe200078ec0ff */
[----:B------:R-:W-:Y:S02]  /*29cb0*/  ULDC.64 UR12, c[0x0][0x228] ;  /* 0x00008a00000c7ab9 */ /* 0x000fe40000000a00 */
[----:B------:R-:W4:Y:S01]  /*29cc0*/  LDL.LU R43, [R1+0x148c] ;  /* 0x00148c00012b7983 */ /* 0x000f220000300800 */
[----:B------:R-:W-:-:S03]  /*29cd0*/  UMOV UR34, UR36 ;  /* 0x0000002400227c82 */ /* 0x000fc60008000000 */
[----:B------:R-:W4:Y:S01]  /*29ce0*/  LDL.LU R42, [R1+0x1488] ;  /* 0x00148800012a7983 */ /* 0x000f220000300800 */
[----:B------:R-:W-:Y:S01]  /*29cf0*/  UMOV UR36, UR18 ;  /* 0x0000001200247c82 */ /* 0x000fe20008000000 */
[----:B------:R-:W-:Y:S02]  /*29d00*/  ULDC.64 UR18, c[0x0][0x228] ;  /* 0x00008a0000127ab9 */ /* 0x000fe40000000a00 */
[----:B------:R-:W4:Y:S04]  /*29d10*/  LDL.LU R41, [R1+0x1484] ;  /* 0x0014840001297983 */ /* 0x000f280000300800 */
[----:B------:R-:W4:Y:S04]  /*29d20*/  LDL.LU R40, [R1+0x1480] ;  /* 0x0014800001287983 */ /* 0x000f280000300800 */
[----:B------:R-:W4:Y:S01]  /*29d30*/  LDL.LU R39, [R1+0x147c] ;  /* 0x00147c0001277983 */ /* 0x000f220000300800 */
[----:B------:R-:W-:-:S03]  /*29d40*/  ISETP.LT.AND P0, PT, R4, UR18, !P0 ;  /* 0x0000001204007c0c */ /* 0x000fc6000c701270 */
[----:B------:R-:W4:Y:S01]  /*29d50*/  LDL.LU R38, [R1+0x1478] ;  /* 0x0014780001267983 */ /* 0x000f220000300800 */
[----:B------:R-:W-:-:S03]  /*29d60*/  R2UR UR59, R33 ;  /* 0x00000000213b72ca */ /* 0x000fc600000e0000 */
[----:B------:R-:W4:Y:S01]  /*29d70*/  LDL.LU R37, [R1+0x1474] ;  /* 0x0014740001257983 */ /* 0x000f220000300800 */
[----:B------:R-:W-:-:S03]  /*29d80*/  R2UR UR58, R32 ;  /* 0x00000000203a72ca */ /* 0x000fc600000e0000 */
[----:B------:R-:W4:Y:S04]  /*29d90*/  LDL.LU R36, [R1+0x1470] ;  /* 0x0014700001247983 */ /* 0x000f280000300800 */
[----:B------:R-:W4:Y:S04]  /*29da0*/  LDL.LU R35, [R1+0x146c] ;  /* 0x00146c0001237983 */ /* 0x000f280000300800 */
[----:B------:R-:W4:Y:S01]  /*29db0*/  LDL.LU R34, [R1+0x1468] ;  /* 0x0014680001227983 */ /* 0x000f220000300800 */
[----:B------:R-:W-:-:S03]  /*29dc0*/  @P1 LOP3.LUT R7, R7, 0x10000000, RZ, 0xfc, !PT ;  /* 0x1000000007071812 */ /* 0x000fc600078efcff */
[----:B------:R-:W4:Y:S04]  /*29dd0*/  LDL.LU R33, [R1+0x1464] ;  /* 0x0014640001217983 */ /* 0x000f280000300800 */
[----:B------:R-:W4:Y:S04]  /*29de0*/  LDL.LU R32, [R1+0x1460] ;  /* 0x0014600001207983 */ /* 0x000f280000300800 */
[----:B------:R-:W4:Y:S04]  /*29df0*/  LDL.LU R31, [R1+0x145c] ;  /* 0x00145c00011f7983 */ /* 0x000f280000300800 */
[----:B------:R-:W4:Y:S01]  /*29e00*/  LDL.LU R30, [R1+0x1458] ;  /* 0x00145800011e7983 */ /* 0x000f220000300800 */
[----:B------:R-:W-:-:S03]  /*29e10*/  LOP3.LUT R7, R7, 0xf7ffffff, RZ, 0xc0, !PT ;  /* 0xf7ffffff07077812 */ /* 0x000fc600078ec0ff */
[----:B------:R-:W4:Y:S04]  /*29e20*/  LDL.LU R29, [R1+0x1454] ;  /* 0x00145400011d7983 */ /* 0x000f280000300800 */
[----:B------:R-:W4:Y:S04]  /*29e30*/  LDL.LU R28, [R1+0x1450] ;  /* 0x00145000011c7983 */ /* 0x000f280000300800 */
[----:B------:R0:W-:Y:S01]  /*29e40*/  STL [R1+0x910], R8 ;  /* 0x0009100801007387 */ /* 0x0001e20000100800 */
[----:B------:R-:W-:Y:S02]  /*29e50*/  @P0 LOP3.LUT R7, R7, 0x8000000, RZ, 0xfc, !PT ;  /* 0x0800000007070812 */ /* 0x000fe400078efcff */
[----:B------:R-:W-:Y:S01]  /*29e60*/  ISETP.GE.AND P0, PT, R17, UR15, PT ;  /* 0x0000000f11007c0c */ /* 0x000fe2000bf06270 */
[----:B0-----:R-:W-:-:S05]  /*29e70*/  VIADD R8, R8, UR24 ;  /* 0x0000001808087c36 */ /* 0x001fca0008000000 */
[----:B------:R0:W-:Y:S02]  /*29e80*/  STL [R1+0x81c], R8 ;  /* 0x00081c0801007387 */ /* 0x0001e40000100800 */
[----:B0-----:R-:W-:Y:S01]  /*29e90*/  VIADD R8, R8, UR25 ;  /* 0x0000001908087c36 */ /* 0x001fe20008000000 */
[----:B------:R-:W-:Y:S02]  /*29ea0*/  ULDC.64 UR24, c[0x0][0x228] ;  /* 0x00008a0000187ab9 */ /* 0x000fe40000000a00 */
[----:B------:R-:W-:Y:S02]  /*29eb0*/  ISETP.LT.AND P1, PT, R5, UR24, !P0 ;  /* 0x0000001805007c0c */ /* 0x000fe4000c721270 */
[----:B------:R-:W-:Y:S02]  /*29ec0*/  ISETP.LT.AND P0, PT, R4, UR12, !P0 ;  /* 0x0000000c04007c0c */ /* 0x000fe4000c701270 */
[----:B------:R-:W-:-:S09]  /*29ed0*/  LOP3.LUT R7, R7, 0xfbffffff, RZ, 0xc0, !PT ;  /* 0xfbffffff07077812 */ /* 0x000fd200078ec0ff */
[----:B------:R-:W-:-:S04]  /*29ee0*/  @P1 LOP3.LUT R7, R7, 0x4000000, RZ, 0xfc, !PT ;  /* 0x0400000007071812 */ /* 0x000fc800078efcff */
[----:B------:R-:W-:Y:S01]  /*29ef0*/  LOP3.LUT R7, R7, 0xfdffffff, RZ, 0xc0, !PT ;  /* 0xfdffffff07077812 */ /* 0x000fe200078ec0ff */
[----:B------:R-:W-:Y:S01]  /*29f00*/  UMOV UR24, UR23 ;  /* 0x0000001700187c82 */ /* 0x000fe20008000000 */
[----:B------:R-:W-:Y:S01]  /*29f10*/  UMOV UR12, UR22 ;  /* 0x00000016000c7c82 */ /* 0x000fe20008000000 */
[----:B------:R-:W-:Y:S01]  /*29f20*/  ULDC.64 UR22, c[0x0][0x228] ;  /* 0x00008a0000167ab9 */ /* 0x000fe20000000a00 */
[----:B------:R-:W-:Y:S02]  /*29f30*/  @P0 LOP3.LUT R7, R7, 0x2000000, RZ, 0xfc, !PT ;  /* 0x0200000007070812 */ /* 0x000fe400078efcff */
[----:B------:R-:W-:-:S04]  /*29f40*/  ISETP.GE.AND P0, PT, R18, UR7, PT ;  /* 0x0000000712007c0c */ /* 0x000fc8000bf06270 */
[----:B------:R-:W-:Y:S01]  /*29f50*/  ISETP.LT.AND P1, PT, R5, UR22, !P0 ;  /* 0x0000001605007c0c */ /* 0x000fe2000c721270 */
[----:B------:R-:W-:Y:S01]  /*29f60*/  UMOV UR6, UR57 ;  /* 0x0000003900067c82 */ /* 0x000fe20008000000 */
[----:B------:R-:W-:Y:S01]  /*29f70*/  UMOV UR32, UR56 ;  /* 0x0000003800207c82 */ /* 0x000fe20008000000 */
[----:B------:R-:W-:Y:S01]  /*29f80*/  ULDC.64 UR56, c[0x0][0x228] ;  /* 0x00008a0000387ab9 */ /* 0x000fe20000000a00 */
[----:B------:R-:W-:Y:S02]  /*29f90*/  LOP3.LUT R7, R7, 0xfeffffff, RZ, 0xc0, !PT ;  /* 0xfeffffff07077812 */ /* 0x000fe400078ec0ff */
[----:B------:R-:W-:Y:S01]  /*29fa0*/  ISETP.LT.AND P0, PT, R4, UR56, !P0 ;  /* 0x0000003804007c0c */ /* 0x000fe2000c701270 */
[----:B------:R0:W-:Y:S06]  /*29fb0*/  STL [R1+0x55c], R8 ;  /* 0x00055c0801007387 */ /* 0x0001ec0000100800 */
[----:B------:R-:W-:Y:S01]  /*29fc0*/  @P1 LOP3.LUT R7, R7, 0x1000000, RZ, 0xfc, !PT ;  /* 0x0100000007071812 */ /* 0x000fe200078efcff */
[----:B0-----:R-:W-:-:S03]  /*29fd0*/  VIADD R8, R8, UR30 ;  /* 0x0000001e08087c36 */ /* 0x001fc60008000000 */
[----:B------:R-:W-:Y:S01]  /*29fe0*/  LOP3.LUT R7, R7, 0xff7fffff, RZ, 0xc0, !PT ;  /* 0xff7fffff07077812 */ /* 0x000fe200078ec0ff */
[----:B------:R-:W-:Y:S01]  /*29ff0*/  UMOV UR56, UR6 ;  /* 0x0000000600387c82 */ /* 0x000fe20008000000 */
[----:B------:R-:W-:Y:S02]  /*2a000*/  ULDC.64 UR6, c[0x0][0x228] ;  /* 0x00008a0000067ab9 */ /* 0x000fe40000000a00 */
[----:B------:R-:W-:Y:S01]  /*2a010*/  @P0 LOP3.LUT R7, R7, 0x800000, RZ, 0xfc, !PT ;  /* 0x0080000007070812 */ /* 0x000fe200078efcff */
[----:B------:R0:W-:Y:S01]  /*2a020*/  STL [R1+0x4d0], R8 ;  /* 0x0004d00801007387 */ /* 0x0001e20000100800 */
[----:B------:R-:W-:Y:S01]  /*2a030*/  ISETP.GE.AND P0, PT, R19, UR11, PT ;  /* 0x0000000b13007c0c */ /* 0x000fe2000bf06270 */
[----:B------:R-:W-:Y:S01]  /*2a040*/  UMOV UR18, UR16 ;  /* 0x0000001000127c82 */ /* 0x000fe20008000000 */
[----:B------:R-:W-:Y:S01]  /*2a050*/  LOP3.LUT R7, R7, 0xffbfffff, RZ, 0xc0, !PT ;  /* 0xffbfffff07077812 */ /* 0x000fe200078ec0ff */
[----:B------:R-:W-:Y:S01]  /*2a060*/  ULDC.64 UR10, c[0x0][0x228] ;  /* 0x00008a00000a7ab9 */ /* 0x000fe20000000a00 */
[----:B------:R-:W-:Y:S01]  /*2a070*/  ISETP.LT.AND P1, PT, R5, UR6, !P0 ;  /* 0x0000000605007c0c */ /* 0x000fe2000c721270 */
[----:B0-----:R-:W-:Y:S01]  /*2a080*/  VIADD R8, R8, UR31 ;  /* 0x0000001f08087c36 */ /* 0x001fe20008000000 */
[----:B------:R-:W-:Y:S01]  /*2a090*/  UMOV UR16, UR55 ;  /* 0x0000003700107c82 */ /* 0x000fe20008000000 */
[----:B------:R-:W-:-:S03]  /*2a0a0*/  ULDC.64 UR30, c[0x0][0x228] ;  /* 0x00008a00001e7ab9 */ /* 0x000fc60000000a00 */
[----:B------:R0:W-:Y:S02]  /*2a0b0*/  STL [R1+0x4d4], R8 ;  /* 0x0004d40801007387 */ /* 0x0001e40000100800 */
[----:B0-----:R-:W-:Y:S01]  /*2a0c0*/  VIADD R8, R8, UR38 ;  /* 0x0000002608087c36 */ /* 0x001fe20008000000 */
[----:B------:R-:W-:Y:S01]  /*2a0d0*/  UMOV UR38, UR32 ;  /* 0x0000002000267c82 */ /* 0x000fe20008000000 */
[----:B------:R-:W-:Y:S01]  /*2a0e0*/  UMOV UR32, UR54 ;  /* 0x0000003600207c82 */ /* 0x000fe20008000000 */
[----:B------:R-:W-:Y:S02]  /*2a0f0*/  ULDC.64 UR54, c[0x0][0x228] ;  /* 0x00008a0000367ab9 */ /* 0x000fe40000000a00 */
[----:B------:R-:W-:Y:S02]  /*2a100*/  ISETP.LT.AND P0, PT, R4, UR54, !P0 ;  /* 0x0000003604007c0c */ /* 0x000fe4000c701270 */
[----:B------:R-:W-:-:S04]  /*2a110*/  @P1 LOP3.LUT R7, R7, 0x400000, RZ, 0xfc, !PT ;  /* 0x0040000007071812 */ /* 0x000fc800078efcff */
[----:B------:R-:W-:-:S07]  /*2a120*/  LOP3.LUT R7, R7, 0xffdfffff, RZ, 0xc0, !PT ;  /* 0xffdfffff07077812 */ /* 0x000fce00078ec0ff */
[----:B------:R-:W-:Y:S02]  /*2a130*/  @P0 LOP3.LUT R7, R7, 0x200000, RZ, 0xfc, !PT ;  /* 0x0020000007070812 */ /* 0x000fe400078efcff */
[----:B------:R-:W-:-:S04]  /*2a140*/  ISETP.GE.AND P0, PT, R20, UR25, PT ;  /* 0x0000001914007c0c */ /* 0x000fc8000bf06270 */
[----:B------:R-:W-:Y:S01]  /*2a150*/  ISETP.LT.AND P1, PT, R5, UR10, !P0 ;  /* 0x0000000a05007c0c */ /* 0x000fe2000c721270 */
[----:B------:R-:W-:Y:S01]  /*2a160*/  UMOV UR54, UR14 ;  /* 0x0000000e00367c82 */ /* 0x000fe20008000000 */
[----:B------:R-:W-:Y:S01]  /*2a170*/  ULDC.64 UR14, c[0x0][0x228] ;  /* 0x00008a00000e7ab9 */ /* 0x000fe20000000a00 */
[----:B------:R-:W-:Y:S02]  /*2a180*/  LOP3.LUT R7, R7, 0xffefffff, RZ, 0xc0, !PT ;  /* 0xffefffff07077812 */ /* 0x000fe400078ec0ff */
[----:B------:R-:W-:-:S08]  /*2a190*/  ISETP.LT.AND P0, PT, R4, UR14, !P0 ;  /* 0x0000000e04007c0c */ /* 0x000fd0000c701270 */
[----:B------:R-:W-:-:S04]  /*2a1a0*/  @P1 LOP3.LUT R7, R7, 0x100000, RZ, 0xfc, !PT ;  /* 0x0010000007071812 */ /* 0x000fc800078efcff */
[----:B------:R-:W-:-:S04]  /*2a1b0*/  LOP3.LUT R7, R7, 0xfff7ffff, RZ, 0xc0, !PT ;  /* 0xfff7ffff07077812 */ /* 0x000fc800078ec0ff */
[----:B------:R-:W-:Y:S02]  /*2a1c0*/  @P0 LOP3.LUT R7, R7, 0x80000, RZ, 0xfc, !PT ;  /* 0x0008000007070812 */ /* 0x000fe400078efcff */
[----:B------:R-:W-:Y:S01]  /*2a1d0*/  ISETP.GE.AND P0, PT, R21, UR23, PT ;  /* 0x0000001715007c0c */ /* 0x000fe2000bf06270 */
[----:B------:R-:W-:Y:S01]  /*2a1e0*/  UMOV UR10, UR53 ;  /* 0x00000035000a7c82 */ /* 0x000fe20008000000 */
[----:B------:R-:W-:Y:S01]  /*2a1f0*/  UMOV UR14, UR52 ;  /* 0x00000034000e7c82 */ /* 0x000fe20008000000 */
[----:B------:R-:W-:Y:S01]  /*2a200*/  ULDC.64 UR52, c[0x0][0x228] ;  /* 0x00008a0000347ab9 */ /* 0x000fe20000000a00 */
        /* <DEDUP_REMOVED lines=8> */
[----:B------:R0:W-:Y:S01]  /*2a290*/  STL [R1+0x4d8], R8 ;  /* 0x0004d80801007387 */ /* 0x0001e20000100800 */
[----:B------:R-:W-:Y:S01]  /*2a2a0*/  UMOV UR25, UR26 ;  /* 0x0000001a00197c82 */ /* 0x000fe20008000000 */
[----:B------:R-:W-:Y:S01]  /*2a2b0*/  LOP3.LUT R7, R7, 0xfffeffff, RZ, 0xc0, !PT ;  /* 0xfffeffff07077812 */ /* 0x000fe200078ec0ff */
[----:B------:R-:W-:Y:S01]  /*2a2c0*/  ULDC.64 UR6, c[0x0][0x228] ;  /* 0x00008a0000067ab9 */ /* 0x000fe20000000a00 */
[----:B------:R-:W-:Y:S01]  /*2a2d0*/  ISETP.LT.AND P1, PT, R5, UR22, !P0 ;  /* 0x0000001605007c0c */ /* 0x000fe2000c721270 */
[----:B0-----:R-:W-:Y:S01]  /*2a2e0*/  VIADD R8, R8, UR39 ;  /* 0x0000002708087c36 */ /* 0x001fe20008000000 */
[----:B------:R-:W-:Y:S01]  /*2a2f0*/  UMOV UR39, UR27 ;  /* 0x0000001b00277c82 */ /* 0x000fe20008000000 */
[----:B------:R-:W-:-:S02]  /*2a300*/  ULDC.64 UR26, c[0x0][0x228] ;  /* 0x00008a00001a7ab9 */ /* 0x000fc40000000a00 */
[----:B------:R-:W-:-:S08]  /*2a310*/  ISETP.LT.AND P0, PT, R4, UR26, !P0 ;  /* 0x0000001a04007c0c */ /* 0x000fd0000c701270 */
[----:B------:R-:W-:-:S04]  /*2a320*/  @P1 LOP3.LUT R7, R7, 0x10000, RZ, 0xfc, !PT ;  /* 0x0001000007071812 */ /* 0x000fc800078efcff */
[----:B------:R-:W-:-:S04]  /*2a330*/  LOP3.LUT R7, R7, 0xffff7fff, RZ, 0xc0, !PT ;  /* 0xffff7fff07077812 */ /* 0x000fc800078ec0ff */
[----:B------:R-:W-:Y:S02]  /*2a340*/  @P0 LOP3.LUT R7, R7, 0x8000, RZ, 0xfc, !PT ;  /* 0x0000800007070812 */ /* 0x000fe400078efcff */
[----:B------:R-:W-:-:S04]  /*2a350*/  ISETP.GE.AND P0, PT, R23, UR11, PT ;  /* 0x0000000b17007c0c */ /* 0x000fc8000bf06270 */
[----:B------:R-:W-:Y:S01]  /*2a360*/  ISETP.LT.AND P1, PT, R5, UR6, !P0 ;  /* 0x0000000605007c0c */ /* 0x000fe2000c721270 */
[----:B------:R-:W-:Y:S01]  /*2a370*/  UMOV UR30, UR12 ;  /* 0x0000000c001e7c82 */ /* 0x000fe20008000000 */
[----:B------:R-:W-:Y:S01]  /*2a380*/  UMOV UR26, UR25 ;  /* 0x00000019001a7c82 */ /* 0x000fe20008000000 */
[----:B------:R-:W-:Y:S01]  /*2a390*/  UMOV UR12, UR24 ;  /* 0x00000018000c7c82 */ /* 0x000fe20008000000 */
[----:B------:R-:W-:Y:S01]  /*2a3a0*/  ULDC.64 UR24, c[0x0][0x228] ;  /* 0x00008a0000187ab9 */ /* 0x000fe20000000a00 */
[----:B------:R0:W-:Y:S01]  /*2a3b0*/  STL [R1+0x4dc], R8 ;  /* 0x0004dc0801007387 */ /* 0x0001e20000100800 */
[----:B------:R-:W-:Y:S02]  /*2a3c0*/  ISETP.LT.AND P0, PT, R4, UR24, !P0 ;  /* 0x0000001804007c0c */ /* 0x000fe4000c701270 */
[----:B------:R-:W-:Y:S01]  /*2a3d0*/  LOP3.LUT R7, R7, 0xffffbfff, RZ, 0xc0, !PT ;  /* 0xffffbfff07077812 */ /* 0x000fe200078ec0ff */
[----:B0-----:R-:W-:-:S04]  /*2a3e0*/  VIADD R8, R8, UR40 ;  /* 0x0000002808087c36 */ /* 0x001fc80008000000 */
[----:B------:R-:W-:Y:S01]  /*2a3f0*/  @P1 LOP3.LUT R7, R7, 0x4000, RZ, 0xfc, !PT ;  /* 0x0000400007071812 */ /* 0x000fe200078efcff */
[----:B------:R0:W-:Y:S03]  /*2a400*/  STL [R1+0x4e0], R8 ;  /* 0x0004e00801007387 */ /* 0x0001e60000100800 */
[----:B------:R-:W-:Y:S01]  /*2a410*/  LOP3.LUT R7, R7, 0xffffdfff, RZ, 0xc0, !PT ;  /* 0xffffdfff07077812 */ /* 0x000fe200078ec0ff */
[----:B0-----:R-:W-:-:S03]  /*2a420*/  VIADD R8, R8, UR41 ;  /* 0x0000002908087c36 */ /* 0x001fc60008000000 */
[----:B------:R-:W-:Y:S01]  /*2a430*/  @P0 LOP3.LUT R7, R7, 0x2000, RZ, 0xfc, !PT ;  /* 0x0000200007070812 */ /* 0x000fe200078efcff */
[----:B------:R-:W-:Y:S01]  /*2a440*/  UMOV UR6, UR45 ;  /* 0x0000002d00067c82 */ /* 0x000fe20008000000 */
[----:B------:R-:W-:Y:S01]  /*2a450*/  ISETP.GE.AND P0, PT, R24, UR31, PT ;  /* 0x0000001f18007c0c */ /* 0x000fe2000bf06270 */
[----:B------:R-:W-:Y:S01]  /*2a460*/  ULDC.64 UR40, c[0x0][0x228] ;  /* 0x00008a0000287ab9 */ /* 0x000fe20000000a00 */
[----:B------:R0:W-:Y:S02]  /*2a470*/  STL [R1+0x4e8], R8 ;  /* 0x0004e80801007387 */ /* 0x0001e40000100800 */
[----:B0-----:R-:W-:Y:S01]  /*2a480*/  VIADD R8, R8, UR42 ;  /* 0x0000002a08087c36 */ /* 0x001fe20008000000 */
[----:B------:R-:W-:Y:S01]  /*2a490*/  UMOV UR42, UR14 ;  /* 0x0000000e002a7c82 */ /* 0x000fe20008000000 */
[----:B------:R-:W-:Y:S01]  /*2a4a0*/  UMOV UR14, UR10 ;  /* 0x0000000a000e7c82 */ /* 0x000fe20008000000 */
[----:B------:R-:W-:Y:S02]  /*2a4b0*/  ULDC.64 UR10, c[0x0][0x228] ;  /* 0x00008a00000a7ab9 */ /* 0x000fe40000000a00 */
[----:B------:R-:W-:Y:S01]  /*2a4c0*/  ISETP.LT.AND P1, PT, R5, UR10, !P0 ;  /* 0x0000000a05007c0c */ /* 0x000fe2000c721270 */
[----:B------:R0:W-:Y:S01]  /*2a4d0*/  STL [R1+0x4f0], R8 ;  /* 0x0004f00801007387 */ /* 0x0001e20000100800 */
[----:B------:R-:W-:Y:S01]  /*2a4e0*/  LOP3.LUT R7, R7, 0xffffefff, RZ, 0xc0, !PT ;  /* 0xffffefff07077812 */ /* 0x000fe200078ec0ff */
[----:B0-----:R-:W-:Y:S01]  /*2a4f0*/  VIADD R8, R8, UR43 ;  /* 0x0000002b08087c36 */ /* 0x001fe20008000000 */
[----:B------:R-:W-:Y:S01]  /*2a500*/  UMOV UR43, UR44 ;  /* 0x0000002c002b7c82 */ /* 0x000fe20008000000 */
[----:B------:R-:W-:-:S02]  /*2a510*/  ULDC.64 UR44, c[0x0][0x228] ;  /* 0x00008a00002c7ab9 */ /* 0x000fc40000000a00 */
[----:B------:R-:W-:-:S06]  /*2a520*/  ISETP.LT.AND P0, PT, R4, UR44, !P0 ;  /* 0x0000002c04007c0c */ /* 0x000fcc000c701270 */
[----:B------:R-:W-:-:S04]  /*2a530*/  @P1 LOP3.LUT R7, R7, 0x1000, RZ, 0xfc, !PT ;  /* 0x0000100007071812 */ /* 0x000fc800078efcff */
[----:B------:R-:W-:-:S04]  /*2a540*/  LOP3.LUT R7, R7, 0xfffff7ff, RZ, 0xc0, !PT ;  /* 0xfffff7ff07077812 */ /* 0x000fc800078ec0ff */
[----:B------:R-:W-:Y:S02]  /*2a550*/  @P0 LOP3.LUT R7, R7, 0x800, RZ, 0xfc, !PT ;  /* 0x0000080007070812 */ /* 0x000fe400078efcff */
[----:B------:R-:W-:Y:S01]  /*2a560*/  ISETP.GE.AND P0, PT, R25, UR23, PT ;  /* 0x0000001719007c0c */ /* 0x000fe2000bf06270 */
[----:B------:R0:W-:Y:S03]  /*2a570*/  STL [R1+0x4f8], R8 ;  /* 0x0004f80801007387 */ /* 0x0001e60000100800 */
[----:B------:R-:W-:Y:S01]  /*2a580*/  ISETP.LT.AND P1, PT, R5, UR40, !P0 ;  /* 0x0000002805007c0c */ /* 0x000fe2000c721270 */
[----:B------:R-:W-:Y:S01]  /*2a590*/  UMOV UR22, UR56 ;  /* 0x0000003800167c82 */ /* 0x000fe20008000000 */
[----:B------:R-:W-:Y:S01]  /*2a5a0*/  UMOV UR56, UR48 ;  /* 0x0000003000387c82 */ /* 0x000fe20008000000 */
[----:B0-----:R-:W-:Y:S01]  /*2a5b0*/  VIADD R8, R8, UR46 ;  /* 0x0000002e08087c36 */ /* 0x001fe20008000000 */
[----:B------:R-:W-:Y:S01]  /*2a5c0*/  UMOV UR46, UR49 ;  /* 0x00000031002e7c82 */ /* 0x000fe20008000000 */
[----:B------:R-:W-:Y:S01]  /*2a5d0*/  ULDC.64 UR48, c[0x0][0x228] ;  /* 0x00008a0000307ab9 */ /* 0x000fe20000000a00 */
[----:B------:R-:W-:-:S02]  /*2a5e0*/  LOP3.LUT R7, R7, 0xfffffbff, RZ, 0xc0, !PT ;  /* 0xfffffbff07077812 */ /* 0x000fc400078ec0ff */
[----:B------:R-:W-:-:S05]  /*2a5f0*/  ISETP.LT.AND P0, PT, R4, UR48, !P0 ;  /* 0x0000003004007c0c */ /* 0x000fca000c701270 */
        /* <DEDUP_REMOVED lines=9> */
[----:B------:R-:W-:Y:S01]  /*2a690*/  ULDC.64 UR22, c[0x0][0x228] ;  /* 0x00008a0000167ab9 */ /* 0x000fe20000000a00 */
[----:B------:R-:W-:Y:S02]  /*2a6a0*/  LOP3.LUT R7, R7, 0xfffffeff, RZ, 0xc0, !PT ;  /* 0xfffffeff07077812 */ /* 0x000fe400078ec0ff */
[----:B------:R-:W-:Y:S01]  /*2a6b0*/  ISETP.LT.AND P0, PT, R4, UR22, !P0 ;  /* 0x0000001604007c0c */ /* 0x000fe2000c701270 */
[----:B------:R-:W-:Y:S01]  /*2a6c0*/  UMOV UR44, UR30 ;  /* 0x0000001e002c7c82 */ /* 0x000fe20008000000 */
[----:B------:R-:W-:Y:S01]  /*2a6d0*/  ULDC.64 UR30, c[0x0][0x228] ;  /* 0x00008a00001e7ab9 */ /* 0x000fe20000000a00 */
[----:B------:R0:W-:Y:S01]  /*2a6e0*/  STL [R1+0x4fc], R8 ;  /* 0x0004fc0801007387 */ /* 0x0001e20000100800 */
[----:B------:R-:W-:Y:S01]  /*2a6f0*/  UMOV UR24, UR14 ;  /* 0x0000000e00187c82 */ /* 0x000fe20008000000 */
[----:B------:R-:W-:Y:S01]  /*2a700*/  UMOV UR38, UR60 ;  /* 0x0000003c00267c82 */ /* 0x000fe20008000000 */
[----:B------:R-:W-:-:S02]  /*2a710*/  ULDC UR22, c[0x0][0x248] ;  /* 0x0000920000167ab9 */ /* 0x000fc40000000800 */
[----:B------:R-:W-:-:S04]  /*2a720*/  @P1 LOP3.LUT R7, R7, 0x100, RZ, 0xfc, !PT ;  /* 0x0000010007071812 */ /* 0x000fc800078efcff */
[----:B------:R-:W-:-:S04]  /*2a730*/  LOP3.LUT R7, R7, 0xffffff7f, RZ, 0xc0, !PT ;  /* 0xffffff7f07077812 */ /* 0x000fc800078ec0ff */
[----:B------:R-:W-:Y:S02]  /*2a740*/  @P0 LOP3.LUT R7, R7, 0x80, RZ, 0xfc, !PT ;  /* 0x0000008007070812 */ /* 0x000fe400078efcff */
[----:B------:R-:W-:Y:S01]  /*2a750*/  ISETP.GE.AND P0, PT, R252, UR11, PT ;  /* 0x0000000bfc007c0c */ /* 0x000fe2000bf06270 */
[----:B0-----:R-:W-:Y:S01]  /*2a760*/  VIADD R8, R8, UR47 ;  /* 0x0000002f08087c36 */ /* 0x001fe20008000000 */
[----:B------:R-:W-:Y:S01]  /*2a770*/  LOP3.LUT R7, R7, 0xffffffbf, RZ, 0xc0, !PT ;  /* 0xffffffbf07077812 */ /* 0x000fe200078ec0ff */
[----:B------:R-:W-:Y:S01]  /*2a780*/  UMOV UR14, UR18 ;  /* 0x00000012000e7c82 */ /* 0x000fe20008000000 */
[----:B------:R-:W-:Y:S01]  /*2a790*/  ISETP.LT.AND P1, PT, R5, UR30, !P0 ;  /* 0x0000001e05007c0c */ /* 0x000fe2000c721270 */
[----:B------:R-:W-:Y:S01]  /*2a7a0*/  UMOV UR47, UR6 ;  /* 0x00000006002f7c82 */ /* 0x000fe20008000000 */
[----:B------:R-:W-:Y:S01]  /*2a7b0*/  ULDC.64 UR6, c[0x0][0x228] ;  /* 0x00008a0000067ab9 */ /* 0x000fe20000000a00 */
[----:B------:R-:W-:Y:S01]  /*2a7c0*/  ULDC.64 UR10, c[0x0][0x228] ;  /* 0x00008a00000a7ab9 */ /* 0x000fe20000000a00 */
[----:B------:R-:W-:-:S09]  /*2a7d0*/  ISETP.LT.AND P0, PT, R4, UR6, !P0 ;  /* 0x0000000604007c0c */ /* 0x000fd2000c701270 */
[----:B------:R-:W-:-:S04]  /*2a7e0*/  @P1 LOP3.LUT R7, R7, 0x40, RZ, 0xfc, !PT ;  /* 0x0000004007071812 */ /* 0x000fc800078efcff */
[----:B------:R-:W-:Y:S01]  /*2a7f0*/  LOP3.LUT R7, R7, 0xffffffdf, RZ, 0xc0, !PT ;  /* 0xffffffdf07077812 */ /* 0x000fe200078ec0ff */
[----:B------:R-:W-:Y:S01]  /*2a800*/  UMOV UR18, UR61 ;  /* 0x0000003d00127c82 */ /* 0x000fe20008000000 */
[----:B------:R-:W-:Y:S02]  /*2a810*/  ULDC.64 UR60, c[0x0][0x228] ;  /* 0x00008a00003c7ab9 */ /* 0x000fe40000000a00 */
[----:B------:R-:W-:Y:S02]  /*2a820*/  @P0 LOP3.LUT R7, R7, 0x20, RZ, 0xfc, !PT ;  /* 0x0000002007070812 */ /* 0x000fe400078efcff */
[----:B------:R-:W-:-:S04]  /*2a830*/  ISETP.GE.AND P0, PT, R195, UR41, PT ;  /* 0x00000029c3007c0c */ /* 0x000fc8000bf06270 */
[----:B------:R-:W-:Y:S02]  /*2a840*/  ISETP.LT.AND P1, PT, R5, UR60, !P0 ;  /* 0x0000003c05007c0c */ /* 0x000fe4000c721270 */
[----:B------:R-:W-:Y:S02]  /*2a850*/  ISETP.LT.AND P0, PT, R4, UR10, !P0 ;  /* 0x0000000a04007c0c */ /* 0x000fe4000c701270 */
[----:B------:R-:W-:Y:S01]  /*2a860*/  LOP3.LUT R7, R7, 0xffffffef, RZ, 0xc0, !PT ;  /* 0xffffffef07077812 */ /* 0x000fe200078ec0ff */
[----:B------:R0:W-:Y:S08]  /*2a870*/  STL [R1+0x500], R8 ;  /* 0x0005000801007387 */ /* 0x0001f00000100800 */
[----:B------:R-:W-:Y:S01]  /*2a880*/  @P1 LOP3.LUT R7, R7, 0x10, RZ, 0xfc, !PT ;  /* 0x0000001007071812 */ /* 0x000fe200078efcff */
[----:B0-----:R-:W-:-:S03]  /*2a890*/  VIADD R8, R8, UR50 ;  /* 0x0000003208087c36 */ /* 0x001fc60008000000 */
[----:B------:R-:W-:Y:S02]  /*2a8a0*/  LOP3.LUT R7, R7, 0xfffffffb, RZ, 0xc0, !PT ;  /* 0xfffffffb07077812 */ /* 0x000fe400078ec0ff */
[----:B------:R0:W-:Y:S02]  /*2a8b0*/  STL [R1+0x504], R8 ;  /* 0x0005040801007387 */ /* 0x0001e40000100800 */
[----:B------:R-:W-:Y:S02]  /*2a8c0*/  @P0 LOP3.LUT R7, R7, 0x4, RZ, 0xfc, !PT ;  /* 0x0000000407070812 */ /* 0x000fe400078efcff */
[----:B------:R-:W-:Y:S01]  /*2a8d0*/  ISETP.GE.AND P0, PT, R194, UR39, PT ;  /* 0x00000027c2007c0c */ /* 0x000fe2000bf06270 */
[----:B0-----:R-:W-:Y:S01]  /*2a8e0*/  VIADD R8, R8, UR51 ;  /* 0x0000003308087c36 */ /* 0x001fe20008000000 */
[----:B------:R-:W-:Y:S02]  /*2a8f0*/  ULDC.64 UR50, c[0x0][0x228] ;  /* 0x00008a0000327ab9 */ /* 0x000fe40000000a00 */
[----:B------:R-:W-:Y:S01]  /*2a900*/  ISETP.LT.AND P1, PT, R5, UR50, !P0 ;  /* 0x0000003205007c0c */ /* 0x000fe2000c721270 */
[----:B------:R-:W-:Y:S01]  /*2a910*/  UMOV UR10, UR47 ;  /* 0x0000002f000a7c82 */ /* 0x000fe20008000000 */
[----:B------:R-:W-:Y:S01]  /*2a920*/  UMOV UR6, UR46 ;  /* 0x0000002e00067c82 */ /* 0x000fe20008000000 */
[----:B------:R-:W-:-:S02]  /*2a930*/  ULDC.64 UR46, c[0x0][0x228] ;  /* 0x00008a00002e7ab9 */ /* 0x000fc40000000a00 */
[----:B------:R-:W-:Y:S01]  /*2a940*/  ISETP.LT.AND P0, PT, R4, UR46, !P0 ;  /* 0x0000002e04007c0c */ /* 0x000fe2000c701270 */
[----:B------:R-:W-:Y:S01]  /*2a950*/  UMOV UR30, UR43 ;  /* 0x0000002b001e7c82 */ /* 0x000fe20008000000 */
[----:B------:R-:W-:Y:S01]  /*2a960*/  UMOV UR50, UR42 ;  /* 0x0000002a00327c82 */ /* 0x000fe20008000000 */
[----:B------:R0:W-:Y:S01]  /*2a970*/  STL [R1+0x508], R8 ;  /* 0x0005080801007387 */ /* 0x0001e20000100800 */
[----:B------:R-:W-:Y:S01]  /*2a980*/  ULDC.64 UR42, c[0x0][0x228] ;  /* 0x00008a00002a7ab9 */ /* 0x000fe20000000a00 */
[----:B------:R-:W-:Y:S01]  /*2a990*/  UMOV UR60, UR40 ;  /* 0x00000028003c7c82 */ /* 0x000fe20008000000 */
[----:B------:R-:W-:Y:S01]  /*2a9a0*/  ULDC UR40, c[0x0][0x248] ;  /* 0x0000920000287ab9 */ /* 0x000fe20000000800 */
[----:B------:R-:W-:Y:S01]  /*2a9b0*/  ULDC UR46, c[0x0][0x248] ;  /* 0x00009200002e7ab9 */ /* 0x000fe20000000800 */
[----:B------:R-:W-:-:S04]  /*2a9c0*/  @P1 LOP3.LUT R51, R51, 0x1000, RZ, 0xfc, !PT ;  /* 0x0000100033331812 */ /* 0x000fc800078efcff */
[----:B------:R-:W-:-:S04]  /*2a9d0*/  LOP3.LUT R51, R51, 0xfffff7ff, RZ, 0xc0, !PT ;  /* 0xfffff7ff33337812 */ /* 0x000fc800078ec0ff */
[----:B------:R-:W-:Y:S02]  /*2a9e0*/  @P0 LOP3.LUT R51, R51, 0x800, RZ, 0xfc, !PT ;  /* 0x0000080033330812 */ /* 0x000fe400078efcff */
[----:B------:R-:W-:Y:S01]  /*2a9f0*/  ISETP.GE.AND P0, PT, R193, UR31, PT ;  /* 0x0000001fc1007c0c */ /* 0x000fe2000bf06270 */
[----:B0-----:R-:W-:-:S03]  /*2aa00*/  VIADD R8, R8, UR22 ;  /* 0x0000001608087c36 */ /* 0x001fc60008000000 */
[----:B------:R-:W-:Y:S02]  /*2aa10*/  ISETP.LT.AND P1, PT, R5, UR42, !P0 ;  /* 0x0000002a05007c0c */ /* 0x000fe4000c721270 */
[----:B------:R0:W-:Y:S01]  /*2aa20*/  STL [R1+0x4e4], R8 ;  /* 0x0004e40801007387 */ /* 0x0001e20000100800 */
[----:B------:R-:W-:Y:S01]  /*2aa30*/  LOP3.LUT R51, R51, 0xfffffeff, RZ, 0xc0, !PT ;  /* 0xfffffeff33337812 */ /* 0x000fe200078ec0ff */
[----:B0-----:R-:W-:Y:S01]  /*2aa40*/  VIADD R8, R8, UR40 ;  /* 0x0000002808087c36 */ /* 0x001fe20008000000 */
[----:B------:R-:W-:Y:S02]  /*2aa50*/  ULDC.64 UR40, c[0x0][0x228] ;  /* 0x00008a0000287ab9 */ /* 0x000fe40000000a00 */
[----:B------:R-:W-:-:S06]  /*2aa60*/  ISETP.LT.AND P0, PT, R4, UR40, !P0 ;  /* 0x0000002804007c0c */ /* 0x000fcc000c701270 */
[----:B------:R-:W-:-:S04]  /*2aa70*/  @P1 LOP3.LUT R51, R51, 0x100, RZ, 0xfc, !PT ;  /* 0x0000010033331812 */ /* 0x000fc800078efcff */
[----:B------:R-:W-:Y:S01]  /*2aa80*/  LOP3.LUT R51, R51, 0xffffff7f, RZ, 0xc0, !PT ;  /* 0xffffff7f33337812 */ /* 0x000fe200078ec0ff */
[----:B------:R-:W-:Y:S01]  /*2aa90*/  UMOV UR22, UR38 ;  /* 0x0000002600167c82 */ /* 0x000fe20008000000 */
[----:B------:R-:W-:Y:S02]  /*2aaa0*/  ULDC.64 UR38, c[0x0][0x228] ;  /* 0x00008a0000267ab9 */ /* 0x000fe40000000a00 */
[----:B------:R-:W-:Y:S02]  /*2aab0*/  @P0 LOP3.LUT R51, R51, 0x80, RZ, 0xfc, !PT ;  /* 0x0000008033330812 */ /* 0x000fe400078efcff */
[----:B------:R-:W-:Y:S01]  /*2aac0*/  ISETP.GE.AND P0, PT, R2, UR61, PT ;  /* 0x0000003d02007c0c */ /* 0x000fe2000bf06270 */
[----:B------:R0:W-:Y:S03]  /*2aad0*/  STL [R1+0x4ec], R8 ;  /* 0x0004ec0801007387 */ /* 0x0001e60000100800 */
[----:B------:R-:W-:Y:S01]  /*2aae0*/  ISETP.LT.AND P1, PT, R5, UR38, !P0 ;  /* 0x0000002605007c0c */ /* 0x000fe2000c721270 */
[----:B0-----:R-:W-:Y:S01]  /*2aaf0*/  VIADD R8, R8, UR46 ;  /* 0x0000002e08087c36 */ /* 0x001fe20008000000 */
[----:B------:R-:W-:Y:S01]  /*2ab00*/  UMOV UR46, UR10 ;  /* 0x0000000a002e7c82 */ /* 0x000fe20008000000 */
[----:B------:R-:W-:Y:S01]  /*2ab10*/  UMOV UR10, UR30 ;  /* 0x0000001e000a7c82 */ /* 0x000fe20008000000 */
[----:B------:R-:W-:Y:S01]  /*2ab20*/  ULDC.64 UR30, c[0x0][0x228] ;  /* 0x00008a00001e7ab9 */ /* 0x000fe20000000a00 */
[----:B------:R-:W-:-:S02]  /*2ab30*/  LOP3.LUT R51, R51, 0xffffffef, RZ, 0xc0, !PT ;  /* 0xffffffef33337812 */ /* 0x000fc400078ec0ff */
[----:B------:R-:W-:-:S06]  /*2ab40*/  ISETP.LT.AND P0, PT, R4, UR30, !P0 ;  /* 0x0000001e04007c0c */ /* 0x000fcc000c701270 */
[----:B------:R-:W-:Y:S01]  /*2ab50*/  @P1 LOP3.LUT R51, R51, 0x10, RZ, 0xfc, !PT ;  /* 0x0000001033331812 */ /* 0x000fe200078efcff */
[----:B------:R-:W-:-:S03]  /*2ab60*/  VIADD R2, R3, 0x132 ;  /* 0x0000013203027836 */ /* 0x000fc60000000000 */
[----:B------:R-:W-:Y:S01]  /*2ab70*/  LOP3.LUT R51, R51, 0xfffffff7, RZ, 0xc0, !PT ;  /* 0xfffffff733337812 */ /* 0x000fe200078ec0ff */
[----:B------:R-:W-:Y:S01]  /*2ab80*/  UMOV UR30, UR5 ;  /* 0x00000005001e7c82 */ /* 0x000fe20008000000 */
[----:B------:R-:W-:Y:S01]  /*2ab90*/  UMOV UR42, UR60 ;  /* 0x0000003c002a7c82 */ /* 0x000fe20008000000 */
[----:B------:R-:W-:Y:S01]  /*2aba0*/  ULDC.64 UR60, c[0x0][0x228] ;  /* 0x00008a00003c7ab9 */ /* 0x000fe20000000a00 */
[----:B------:R-:W-:Y:S01]  /*2abb0*/  ULDC UR5, c[0x0][0x228] ;  /* 0x00008a0000057ab9 */ /* 0x000fe20000000800 */
[----:B------:R-:W-:Y:S02]  /*2abc0*/  @P0 LOP3.LUT R51, R51, 0x8, RZ, 0xfc, !PT ;  /* 0x0000000833330812 */ /* 0x000fe400078efcff */
[----:B------:R-:W-:-:S04]  /*2abd0*/  ISETP.GE.AND P0, PT, R2, UR30, PT ;  /* 0x0000001e02007c0c */ /* 0x000fc8000bf06270 */
[----:B------:R-:W-:Y:S02]  /*2abe0*/  ISETP.LT.AND P1, PT, R5, UR60, !P0 ;  /* 0x0000003c05007c0c */ /* 0x000fe4000c721270 */
[----:B------:R-:W-:Y:S02]  /*2abf0*/  ISETP.LT.AND P0, PT, R4, UR5, !P0 ;  /* 0x0000000504007c0c */ /* 0x000fe4000c701270 */
[----:B------:R-:W-:Y:S01]  /*2ac00*/  LOP3.LUT R7, R7, 0xfffffff7, RZ, 0xc0, !PT ;  /* 0xfffffff707077812 */ /* 0x000fe200078ec0ff */
[----:B------:R-:W-:Y:S01]  /*2ac10*/  UMOV UR38, UR8 ;  /* 0x0000000800267c82 */ /* 0x000fe20008000000 */
[----:B------:R-:W-:Y:S01]  /*2ac20*/  ULDC UR8, c[0x0][0x248] ;  /* 0x0000920000087ab9 */ /* 0x000fe20000000800 */
[----:B------:R0:W-:Y:S01]  /*2ac30*/  STL [R1+0x4f4], R8 ;  /* 0x0004f40801007387 */ /* 0x0001e20000100800 */
[----:B------:R-:W-:Y:S01]  /*2ac40*/  VIADD R2, R3, 0x130 ;  /* 0x0000013003027836 */ /* 0x000fe20000000000 */
[----:B------:R-:W-:-:S04]  /*2ac50*/  ULDC UR5, c[0x0][0x228] ;  /* 0x00008a0000057ab9 */ /* 0x000fc80000000800 */
[----:B------:R-:W-:Y:S01]  /*2ac60*/  @P1 LOP3.LUT R7, R7, 0x8, RZ, 0xfc, !PT ;  /* 0x0000000807071812 */ /* 0x000fe200078efcff */
[----:B------:R-:W-:-:S03]  /*2ac70*/  UMOV UR30, UR38 ;  /* 0x00000026001e7c82 */ /* 0x000fc60008000000 */
[----:B------:R-:W-:Y:S01]  /*2ac80*/  LOP3.LUT R7, R7, 0xfffffffd, RZ, 0xc0, !PT ;  /* 0xfffffffd07077812 */ /* 0x000fe200078ec0ff */
[----:B0-----:R-:W-:Y:S01]  /*2ac90*/  VIADD R8, R8, UR8 ;  /* 0x0000000808087c36 */ /* 0x001fe20008000000 */
[----:B------:R-:W-:Y:S02]  /*2aca0*/  ULDC UR8, c[0x0][0x248] ;  /* 0x0000920000087ab9 */ /* 0x000fe40000000800 */
[----:B------:R-:W-:Y:S02]  /*2acb0*/  @P0 LOP3.LUT R7, R7, 0x2, RZ, 0xfc, !PT ;  /* 0x0000000207070812 */ /* 0x000fe400078efcff */
[----:B------:R-:W-:Y:S01]  /*2acc0*/  ISETP.GE.AND P0, PT, R2, UR30, PT ;  /* 0x0000001e02007c0c */ /* 0x000fe2000bf06270 */
[----:B------:R0:W-:Y:S03]  /*2acd0*/  STL [R1+0x50c], R8 ;  /* 0x00050c0801007387 */ /* 0x0001e60000100800 */
[----:B------:R-:W-:Y:S01]  /*2ace0*/  ISETP.LT.AND P1, PT, R5, UR5, !P0 ;  /* 0x0000000505007c0c */ /* 0x000fe2000c721270 */
[----:B------:R-:W-:Y:S01]  /*2acf0*/  UMOV UR40, UR50 ;  /* 0x0000003200287c82 */ /* 0x000fe20008000000 */
[----:B0-----:R-:W-:Y:S01]  /*2ad00*/  VIADD R8, R8, UR8 ;  /* 0x0000000808087c36 */ /* 0x001fe20008000000 */
[----:B------:R-:W-:Y:S01]  /*2ad10*/  ULDC UR8, c[0x0][0x228] ;  /* 0x00008a0000087ab9 */ /* 0x000fe20000000800 */
[----:B------:R-:W-:Y:S01]  /*2ad20*/  VIADD R2, R3, 0x12e ;  /* 0x0000012e03027836 */ /* 0x000fe20000000000 */
[----:B------:R-:W-:Y:S01]  /*2ad30*/  ISETP.LT.AND P0, PT, R4, UR8, !P0 ;  /* 0x0000000804007c0c */ /* 0x000fe2000c701270 */
[----:B------:R-:W-:Y:S01]  /*2ad40*/  UMOV UR50, UR6 ;  /* 0x0000000600327c82 */ /* 0x000fe20008000000 */
[----:B------:R-:W-:Y:S01]  /*2ad50*/  UMOV UR38, UR40 ;  /* 0x0000002800267c82 */ /* 0x000fe20008000000 */
[----:B------:R-:W-:Y:S01]  /*2ad60*/  UMOV UR40, UR42 ;  /* 0x0000002a00287c82 */ /* 0x000fe20008000000 */
[----:B------:R-:W-:Y:S01]  /*2ad70*/  UMOV UR42, UR50 ;  /* 0x00000032002a7c82 */ /* 0x000fe20008000000 */
[----:B------:R-:W-:Y:S01]  /*2ad80*/  UMOV UR50, UR10 ;  /* 0x0000000a00327c82 */ /* 0x000fe20008000000 */
[----:B------:R-:W-:Y:S01]  /*2ad90*/  UMOV UR10, UR48 ;  /* 0x00000030000a7c82 */ /* 0x000fe20008000000 */
[----:B------:R-:W-:Y:S01]  /*2ada0*/  UMOV UR30, UR38 ;  /* 0x00000026001e7c82 */ /* 0x000fe20008000000 */
[----:B------:R-:W-:Y:S01]  /*2adb0*/  UMOV UR48, UR24 ;  /* 0x0000001800307c82 */ /* 0x000fe20008000000 */
[----:B------:R-:W-:Y:S01]  /*2adc0*/  LOP3.LUT R7, R7, 0xfffffffe, RZ, 0xc0, !PT ;  /* 0xfffffffe07077812 */ /* 0x000fe200078ec0ff */
[----:B------:R-:W-:Y:S01]  /*2add0*/  UMOV UR24, UR54 ;  /* 0x0000003600187c82 */ /* 0x000fe20008000000 */
[----:B------:R-:W-:Y:S01]  /*2ade0*/  UMOV UR54, UR12 ;  /* 0x0000000c00367c82 */ /* 0x000fe20008000000 */
[----:B------:R-:W-:Y:S01]  /*2adf0*/  ULDC UR12, c[0x0][0x228] ;  /* 0x00008a00000c7ab9 */ /* 0x000fe20000000800 */
[----:B------:R-:W-:Y:S01]  /*2ae00*/  @P0 LOP3.LUT R48, R48, 0x80000000, RZ, 0xfc, !PT ;  /* 0x8000000030300812 */ /* 0x000fe200078efcff */
[----:B------:R-:W-:Y:S01]  /*2ae10*/  ULDC UR5, c[0x0][0x228] ;  /* 0x00008a0000057ab9 */ /* 0x000fe20000000800 */
[----:B------:R-:W-:Y:S01]  /*2ae20*/  ISETP.GE.AND P0, PT, R2, UR30, PT ;  /* 0x0000001e02007c0c */ /* 0x000fe2000bf06270 */
[----:B------:R-:W-:Y:S01]  /*2ae30*/  ULDC UR6, c[0x0][0x248] ;  /* 0x0000920000067ab9 */ /* 0x000fe20000000800 */
[----:B------:R-:W-:Y:S01]  /*2ae40*/  @P1 LOP3.LUT R7, R7, 0x1, RZ, 0xfc, !PT ;  /* 0x0000000107071812 */ /* 0x000fe200078efcff */
[----:B------:R0:W-:Y:S01]  /*2ae50*/  STL [R1+0x510], R8 ;  /* 0x0005100801007387 */ /* 0x0001e20000100800 */
[----:B------:R-:W-:Y:S01]  /*2ae60*/  ISETP.LT.AND P1, PT, R5, UR12, !P0 ;  /* 0x0000000c05007c0c */ /* 0x000fe2000c721270 */
[----:B------:R-:W-:Y:S01]  /*2ae70*/  ULDC UR8, c[0x0][0x248] ;  /* 0x0000920000087ab9 */ /* 0x000fe20000000800 */
[----:B------:R-:W-:-:S02]  /*2ae80*/  ISETP.LT.AND P0, PT, R4, UR5, !P0 ;  /* 0x0000000504007c0c */ /* 0x000fc4000c701270 */
[----:B------:R-:W-:Y:S01]  /*2ae90*/  LOP3.LUT R48, R48, 0xbfffffff, RZ, 0xc0, !PT ;  /* 0xbfffffff30307812 */ /* 0x000fe200078ec0ff */
[----:B------:R-:W-:Y:S01]  /*2aea0*/  VIADD R2, R3, 0x12c ;  /* 0x0000012c03027836 */ /* 0x000fe20000000000 */
[----:B------:R-:W-:Y:S01]  /*2aeb0*/  UMOV UR38, UR40 ;  /* 0x0000002800267c82 */ /* 0x000fe20008000000 */
[----:B------:R-:W-:Y:S01]  /*2aec0*/  UMOV UR60, UR16 ;  /* 0x00000010003c7c82 */ /* 0x000fe20008000000 */
[----:B------:R-:W-:Y:S01]  /*2aed0*/  ULDC UR5, c[0x0][0x248] ;  /* 0x0000920000057ab9 */ /* 0x000fe20000000800 */
[----:B0-----:R-:W-:Y:S01]  /*2aee0*/  VIADD R8, R8, UR6 ;  /* 0x0000000608087c36 */ /* 0x001fe20008000000 */
[----:B------:R-:W-:Y:S01]  /*2aef0*/  ULDC UR6, c[0x0][0x248] ;  /* 0x0000920000067ab9 */ /* 0x000fe20000000800 */
[----:B------:R-:W-:Y:S02]  /*2af00*/  ULDC UR12, c[0x0][0x248] ;  /* 0x00009200000c7ab9 */ /* 0x000fe40000000800 */
[----:B------:R-:W-:Y:S01]  /*2af10*/  @P1 LOP3.LUT R48, R48, 0x40000000, RZ, 0xfc, !PT ;  /* 0x4000000030301812 */ /* 0x000fe200078efcff */
[----:B------:R0:W-:Y:S01]  /*2af20*/  STL [R1+0x514], R8 ;  /* 0x0005140801007387 */ /* 0x0001e20000100800 */
[----:B------:R-:W-:Y:S01]  /*2af30*/  UMOV UR40, UR42 ;  /* 0x0000002a00287c82 */ /* 0x000fe20008000000 */
[----:B------:R-:W-:Y:S01]  /*2af40*/  UMOV UR30, UR38 ;  /* 0x00000026001e7c82 */ /* 0x000fe20008000000 */
[----:B------:R-:W-:Y:S01]  /*2af50*/  LOP3.LUT R48, R48, 0xdfffffff, RZ, 0xc0, !PT ;  /* 0xdfffffff30307812 */ /* 0x000fe200078ec0ff */
[----:B------:R-:W-:Y:S01]  /*2af60*/  ULDC UR16, c[0x0][0x228] ;  /* 0x00008a0000107ab9 */ /* 0x000fe20000000800 */
[----:B0-----:R-:W-:Y:S01]  /*2af70*/  VIADD R8, R8, UR6 ;  /* 0x0000000608087c36 */ /* 0x001fe20008000000 */
[----:B------:R-:W-:Y:S01]  /*2af80*/  ULDC UR6, c[0x0][0x248] ;  /* 0x0000920000067ab9 */ /* 0x000fe20000000800 */
[----:B------:R-:W-:-:S02]  /*2af90*/  @P0 LOP3.LUT R48, R48, 0x20000000, RZ, 0xfc, !PT ;  /* 0x2000000030300812 */ /* 0x000fc400078efcff */
[----:B------:R-:W-:Y:S01]  /*2afa0*/  ISETP.GE.AND P0, PT, R2, UR61, PT ;  /* 0x0000003d02007c0c */ /* 0x000fe2000bf06270 */
[----:B------:R0:W-:Y:S02]  /*2afb0*/  STL [R1+0x518], R8 ;  /* 0x0005180801007387 */ /* 0x0001e40000100800 */
[----:B0-----:R-:W-:Y:S01]  /*2afc0*/  VIADD R8, R8, UR6 ;  /* 0x0000000608087c36 */ /* 0x001fe20008000000 */
[----:B------:R-:W-:Y:S02]  /*2afd0*/  ULDC UR6, c[0x0][0x228] ;  /* 0x00008a0000067ab9 */ /* 0x000fe40000000800 */
[----:B------:R-:W-:Y:S02]  /*2afe0*/  ISETP.LT.AND P1, PT, R5, UR6, !P0 ;  /* 0x0000000605007c0c */ /* 0x000fe4000c721270 */
[----:B------:R-:W-:Y:S01]  /*2aff0*/  LOP3.LUT R48, R48, 0xefffffff, RZ, 0xc0, !PT ;  /* 0xefffffff30307812 */ /* 0x000fe200078ec0ff */
[----:B------:R0:W-:Y:S01]  /*2b000*/  STL [R1+0x51c], R8 ;  /* 0x00051c0801007387 */ /* 0x0001e20000100800 */
[----:B------:R-:W-:Y:S01]  /*2b010*/  VIADD R2, R3, 0x12a ;  /* 0x0000012a03027836 */ /* 0x000fe20000000000 */
[----:B------:R-:W-:Y:S01]  /*2b020*/  UMOV UR42, UR10 ;  /* 0x0000000a002a7c82 */ /* 0x000fe20008000000 */
[----:B------:R-:W-:Y:S01]  /*2b030*/  UMOV UR38, UR40 ;  /* 0x0000002800267c82 */ /* 0x000fe20008000000 */
[----:B------:R-:W-:Y:S01]  /*2b040*/  ULDC UR6, c[0x0][0x228] ;  /* 0x00008a0000067ab9 */ /* 0x000fe20000000800 */
[----:B0-----:R-:W-:Y:S01]  /*2b050*/  VIADD R8, R8, UR8 ;  /* 0x0000000808087c36 */ /* 0x001fe20008000000 */
[----:B------:R-:W-:-:S04]  /*2b060*/  ULDC UR8, c[0x0][0x228] ;  /* 0x00008a0000087ab9 */ /* 0x000fc80000000800 */
[----:B------:R-:W-:Y:S01]  /*2b070*/  @P1 LOP3.LUT R48, R48, 0x10000000, RZ, 0xfc, !PT ;  /* 0x1000000030301812 */ /* 0x000fe200078efcff */
[----:B------:R-:W-:Y:S01]  /*2b080*/  ULDC UR10, c[0x0][0x248] ;  /* 0x00009200000a7ab9 */ /* 0x000fe20000000800 */
[----:B------:R-:W-:Y:S01]  /*2b090*/  ISETP.LT.AND P0, PT, R4, UR8, !P0 ;  /* 0x0000000804007c0c */ /* 0x000fe2000c701270 */
[----:B------:R-:W-:Y:S01]  /*2b0a0*/  UMOV UR40, UR42 ;  /* 0x0000002a00287c82 */ /* 0x000fe20008000000 */
[----:B------:R-:W-:Y:S01]  /*2b0b0*/  LOP3.LUT R48, R48, 0xf7ffffff, RZ, 0xc0, !PT ;  /* 0xf7ffffff30307812 */ /* 0x000fe200078ec0ff */
[----:B------:R0:W-:Y:S01]  /*2b0c0*/  STL [R1+0x520], R8 ;  /* 0x0005200801007387 */ /* 0x0001e20000100800 */
[----:B------:R-:W-:-:S09]  /*2b0d0*/  ULDC UR8, c[0x0][0x228] ;  /* 0x00008a0000087ab9 */ /* 0x000fd20000000800 */
[----:B------:R-:W-:Y:S02]  /*2b0e0*/  @P0 LOP3.LUT R48, R48, 0x8000000, RZ, 0xfc, !PT ;  /* 0x0800000030300812 */ /* 0x000fe400078efcff */
[----:B------:R-:W-:-:S04]  /*2b0f0*/  ISETP.GE.AND P0, PT, R2, UR40, PT ;  /* 0x0000002802007c0c */ /* 0x000fc8000bf06270 */
[----:B------:R-:W-:Y:S01]  /*2b100*/  ISETP.LT.AND P1, PT, R5, UR16, !P0 ;  /* 0x0000001005007c0c */ /* 0x000fe2000c721270 */
[----:B0-----:R-:W-:Y:S01]  /*2b110*/  VIADD R8, R8, UR10 ;  /* 0x0000000a08087c36 */ /* 0x001fe20008000000 */
[----:B------:R-:W-:Y:S01]  /*2b120*/  ULDC UR10, c[0x0][0x228] ;  /* 0x00008a00000a7ab9 */ /* 0x000fe20000000800 */
[----:B------:R-:W-:Y:S01]  /*2b130*/  LOP3.LUT R48, R48, 0xfbffffff, RZ, 0xc0, !PT ;  /* 0xfbffffff30307812 */ /* 0x000fe200078ec0ff */
[----:B------:R-:W-:Y:S01]  /*2b140*/  VIADD R2, R3, 0x128 ;  /* 0x0000012803027836 */ /* 0x000fe20000000000 */
[----:B------:R-:W-:Y:S01]  /*2b150*/  ISETP.LT.AND P0, PT, R4, UR10, !P0 ;  /* 0x0000000a04007c0c */ /* 0x000fe2000c701270 */
[----:B------:R0:W-:Y:S01]  /*2b160*/  STL [R1+0x524], R8 ;  /* 0x0005240801007387 */ /* 0x0001e20000100800 */
[----:B------:R-:W-:Y:S01]  /*2b170*/  UMOV UR42, UR24 ;  /* 0x00000018002a7c82 */ /* 0x000fe20008000000 */
[----:B------:R-:W-:Y:S01]  /*2b180*/  ULDC UR10, c[0x0][0x228] ;  /* 0x00008a00000a7ab9 */ /* 0x000fe20000000800 */
[----:B------:R-:W-:-:S04]  /*2b190*/  ULDC UR16, c[0x0][0x248] ;  /* 0x0000920000107ab9 */ /* 0x000fc80000000800 */
[----:B------:R-:W-:-:S04]  /*2b1a0*/  @P1 LOP3.LUT R48, R48, 0x4000000, RZ, 0xfc, !PT ;  /* 0x0400000030301812 */ /* 0x000fc800078efcff */
[----:B------:R-:W-:Y:S01]  /*2b1b0*/  LOP3.LUT R48, R48, 0xfdffffff, RZ, 0xc0, !PT ;  /* 0xfdffffff30307812 */ /* 0x000fe200078ec0ff */
[----:B0-----:R-:W-:Y:S01]  /*2b1c0*/  VIADD R8, R8, UR5 ;  /* 0x0000000508087c36 */ /* 0x001fe20008000000 */
[----:B------:R-:W-:Y:S02]  /*2b1d0*/  ULDC UR5, c[0x0][0x228] ;  /* 0x00008a0000057ab9 */ /* 0x000fe40000000800 */
[----:B------:R-:W-:Y:S02]  /*2b1e0*/  @P0 LOP3.LUT R48, R48, 0x2000000, RZ, 0xfc, !PT ;  /* 0x0200000030300812 */ /* 0x000fe400078efcff */
[----:B------:R-:W-:-:S04]  /*2b1f0*/  ISETP.GE.AND P0, PT, R2, UR60, PT ;  /* 0x0000003c02007c0c */ /* 0x000fc8000bf06270 */
[----:B------:R-:W-:Y:S02]  /*2b200*/  ISETP.LT.AND P1, PT, R5, UR5, !P0 ;  /* 0x0000000505007c0c */ /* 0x000fe4000c721270 */
[----:B------:R-:W-:Y:S01]  /*2b210*/  LOP3.LUT R48, R48, 0xfeffffff, RZ, 0xc0, !PT ;  /* 0xfeffffff30307812 */ /* 0x000fe200078ec0ff */
[----:B------:R-:W-:Y:S01]  /*2b220*/  VIADD R2, R3, 0x126 ;  /* 0x0000012603027836 */ /* 0x000fe20000000000 */
[----:B------:R-:W-:Y:S01]  /*2b230*/  ISETP.LT.AND P0, PT, R4, UR6, !P0 ;  /* 0x0000000604007c0c */ /* 0x000fe2000c701270 */
[----:B------:R-:W-:Y:S01]  /*2b240*/  UMOV UR24, UR14 ;  /* 0x0000000e00187c82 */ /* 0x000fe20008000000 */
[----:B------:R0:W-:Y:S01]  /*2b250*/  STL [R1+0x528], R8 ;  /* 0x0005280801007387 */ /* 0x0001e20000100800 */
[----:B------:R-:W-:Y:S01]  /*2b260*/  UMOV UR60, UR46 ;  /* 0x0000002e003c7c82 */ /* 0x000fe20008000000 */
[----:B------:R-:W-:-:S05]  /*2b270*/  ULDC UR5, c[0x0][0x228] ;  /* 0x00008a0000057ab9 */ /* 0x000fca0000000800 */
[----:B------:R-:W-:Y:S01]  /*2b280*/  @P1 LOP3.LUT R48, R48, 0x1000000, RZ, 0xfc, !PT ;  /* 0x0100000030301812 */ /* 0x000fe200078efcff */
[----:B------:R-:W-:Y:S01]  /*2b290*/  UMOV UR40, UR24 ;  /* 0x0000001800287c82 */ /* 0x000fe20008000000 */
[----:B------:R-:W-:Y:S01]  /*2b2a0*/  ULDC UR14, c[0x0][0x248] ;  /* 0x00009200000e7ab9 */ /* 0x000fe20000000800 */
[----:B0-----:R-:W-:Y:S01]  /*2b2b0*/  VIADD R8, R8, UR12 ;  /* 0x0000000c08087c36 */ /* 0x001fe20008000000 */
[----:B------:R-:W-:Y:S01]  /*2b2c0*/  LOP3.LUT R48, R48, 0xff7fffff, RZ, 0xc0, !PT ;  /* 0xff7fffff30307812 */ /* 0x000fe200078ec0ff */
[----:B------:R-:W-:Y:S01]  /*2b2d0*/  ULDC UR12, c[0x0][0x248] ;  /* 0x00009200000c7ab9 */ /* 0x000fe20000000800 */
[----:B------:R-:W-:Y:S01]  /*2b2e0*/  ULDC UR24, c[0x0][0x228] ;  /* 0x00008a0000187ab9 */ /* 0x000fe20000000800 */
[----:B------:R-:W-:Y:S01]  /*2b2f0*/  ULDC UR6, c[0x0][0x228] ;  /* 0x00008a0000067ab9 */ /* 0x000fe20000000800 */
[----:B------:R-:W-:Y:S02]  /*2b300*/  @P0 LOP3.LUT R48, R48, 0x800000, RZ, 0xfc, !PT ;  /* 0x0080000030300812 */ /* 0x000fe400078efcff */
[----:B------:R-:W-:-:S04]  /*2b310*/  ISETP.GE.AND P0, PT, R2, UR40, PT ;  /* 0x0000002802007c0c */ /* 0x000fc8000bf06270 */
[----:B------:R-:W-:Y:S01]  /*2b320*/  ISETP.LT.AND P1, PT, R5, UR8, !P0 ;  /* 0x0000000805007c0c */ /* 0x000fe2000c721270 */
[----:B------:R0:W-:Y:S01]  /*2b330*/  STL [R1+0x52c], R8 ;  /* 0x00052c0801007387 */ /* 0x0001e20000100800 */
[----:B------:R-:W-:Y:S01]  /*2b340*/  LOP3.LUT R48, R48, 0xffbfffff, RZ, 0xc0, !PT ;  /* 0xffbfffff30307812 */ /* 0x000fe200078ec0ff */
[----:B------:R-:W-:Y:S01]  /*2b350*/  VIADD R2, R3, 0x124 ;  /* 0x0000012403027836 */ /* 0x000fe20000000000 */
[----:B------:R-:W-:Y:S01]  /*2b360*/  UMOV UR40, UR20 ;  /* 0x0000001400287c82 */ /* 0x000fe20008000000 */
[----:B------:R-:W-:Y:S01]  /*2b370*/  ULDC UR8, c[0x0][0x228] ;  /* 0x00008a0000087ab9 */ /* 0x000fe20000000800 */
[----:B------:R-:W-:Y:S01]  /*2b380*/  UMOV UR46, UR18 ;  /* 0x00000012002e7c82 */ /* 0x000fe20008000000 */
[----:B------:R-:W-:Y:S01]  /*2b390*/  ULDC UR18, c[0x0][0x248] ;  /* 0x0000920000127ab9 */ /* 0x000fe20000000800 */
[----:B------:R-:W-:Y:S01]  /*2b3a0*/  ULDC UR20, c[0x0][0x248] ;  /* 0x0000920000147ab9 */ /* 0x000fe20000000800 */
[----:B0-----:R-:W-:Y:S01]  /*2b3b0*/  VIADD R8, R8, UR12 ;  /* 0x0000000c08087c36 */ /* 0x001fe20008000000 */
[----:B------:R-:W-:-:S02]  /*2b3c0*/  ULDC UR12, c[0x0][0x228] ;  /* 0x00008a00000c7ab9 */ /* 0x000fc40000000800 */
[----:B------:R-:W-:Y:S01]  /*2b3d0*/  ISETP.LT.AND P0, PT, R4, UR12, !P0 ;  /* 0x0000000c04007c0c */ /* 0x000fe2000c701270 */
[----:B------:R-:W-:Y:S01]  /*2b3e0*/  ULDC UR12, c[0x0][0x248] ;  /* 0x00009200000c7ab9 */ /* 0x000fe20000000800 */
[----:B------:R-:W-:-:S04]  /*2b3f0*/  @P1 LOP3.LUT R48, R48, 0x400000, RZ, 0xfc, !PT ;  /* 0x0040000030301812 */ /* 0x000fc800078efcff */
[----:B------:R-:W-:-:S07]  /*2b400*/  LOP3.LUT R48, R48, 0xffdfffff, RZ, 0xc0, !PT ;  /* 0xffdfffff30307812 */ /* 0x000fce00078ec0ff */
        /* <DEDUP_REMOVED lines=8> */
[----:B0-----:R-:W-:Y:S01]  /*2b490*/  VIADD R8, R8, UR14 ;  /* 0x0000000e08087c36 */ /* 0x001fe20008000000 */
[----:B------:R-:W-:Y:S02]  /*2b4a0*/  ULDC UR14, c[0x0][0x228] ;  /* 0x00008a00000e7ab9 */ /* 0x000fe40000000800 */
[----:B------:R-:W-:Y:S01]  /*2b4b0*/  ISETP.LT.AND P0, PT, R4, UR14, !P0 ;  /* 0x0000000e04007c0c */ /* 0x000fe2000c701270 */
[----:B------:R-:W-:-:S03]  /*2b4c0*/  ULDC UR14, c[0x0][0x228] ;  /* 0x00008a00000e7ab9 */ /* 0x000fc60000000800 */
[----:B------:R-:W-:-:S04]  /*2b4d0*/  @P1 LOP3.LUT R48, R48, 0x100000, RZ, 0xfc, !PT ;  /* 0x0010000030301812 */ /* 0x000fc800078efcff */
[----:B------:R-:W-:-:S05]  /*2b4e0*/  LOP3.LUT R48, R48, 0xfff7ffff, RZ, 0xc0, !PT ;  /* 0xfff7ffff30307812 */ /* 0x000fca00078ec0ff */
[----:B------:R-:W-:Y:S02]  /*2b4f0*/  @P0 LOP3.LUT R48, R48, 0x80000, RZ, 0xfc, !PT ;  /* 0x0008000030300812 */ /* 0x000fe400078efcff */
[----:B------:R-:W-:-:S04]  /*2b500*/  ISETP.GE.AND P0, PT, R2, UR40, PT ;  /* 0x0000002802007c0c */ /* 0x000fc8000bf06270 */
[----:B------:R-:W-:Y:S02]  /*2b510*/  ISETP.LT.AND P1, PT, R5, UR24, !P0 ;  /* 0x0000001805007c0c */ /* 0x000fe4000c721270 */
[----:B------:R-:W-:Y:S01]  /*2b520*/  LOP3.LUT R48, R48, 0xfffbffff, RZ, 0xc0, !PT ;  /* 0xfffbffff30307812 */ /* 0x000fe200078ec0ff */
[----:B------:R-:W-:Y:S01]  /*2b530*/  VIADD R2, R3, 0x120 ;  /* 0x0000012003027836 */ /* 0x000fe20000000000 */
[----:B------:R-:W-:Y:S01]  /*2b540*/  ISETP.LT.AND P0, PT, R4, UR5, !P0 ;  /* 0x0000000504007c0c */ /* 0x000fe2000c701270 */
[----:B------:R0:W-:Y:S01]  /*2b550*/  STL [R1+0x534], R8 ;  /* 0x0005340801007387 */ /* 0x0001e20000100800 */
[----:B------:R-:W-:Y:S01]  /*2b560*/  UMOV UR40, UR32 ;  /* 0x0000002000287c82 */ /* 0x000fe20008000000 */
[----:B------:R-:W-:Y:S01]  /*2b570*/  ULDC UR5, c[0x0][0x228] ;  /* 0x00008a0000057ab9 */ /* 0x000fe20000000800 */
[----:B------:R-:W-:Y:S01]  /*2b580*/  UMOV UR38, UR50 ;  /* 0x0000003200267c82 */ /* 0x000fe20008000000 */
[----:B------:R-:W-:-:S04]  /*2b590*/  ULDC UR24, c[0x0][0x248] ;  /* 0x0000920000187ab9 */ /* 0x000fc80000000800 */
[----:B------:R-:W-:Y:S01]  /*2b5a0*/  @P1 LOP3.LUT R48, R48, 0x40000, RZ, 0xfc, !PT ;  /* 0x0004000030301812 */ /* 0x000fe200078efcff */
[----:B------:R-:W-:Y:S01]  /*2b5b0*/  ULDC UR32, c[0x0][0x228] ;  /* 0x00008a0000207ab9 */ /* 0x000fe20000000800 */
[----:B0-----:R-:W-:Y:S01]  /*2b5c0*/  VIADD R8, R8, UR16 ;  /* 0x0000001008087c36 */ /* 0x001fe20008000000 */
[----:B------:R-:W-:Y:S01]  /*2b5d0*/  ULDC UR16, c[0x0][0x248] ;  /* 0x0000920000107ab9 */ /* 0x000fe20000000800 */
[----:B------:R-:W-:-:S04]  /*2b5e0*/  LOP3.LUT R48, R48, 0xfffdffff, RZ, 0xc0, !PT ;  /* 0xfffdffff30307812 */ /* 0x000fc800078ec0ff */
[----:B------:R-:W-:Y:S02]  /*2b5f0*/  @P0 LOP3.LUT R48, R48, 0x20000, RZ, 0xfc, !PT ;  /* 0x0002000030300812 */ /* 0x000fe400078efcff */
[----:B------:R-:W-:Y:S01]  /*2b600*/  ISETP.GE.AND P0, PT, R2, UR60, PT ;  /* 0x0000003c02007c0c */ /* 0x000fe2000bf06270 */
[----:B------:R0:W-:Y:S03]  /*2b610*/  STL [R1+0x538], R8 ;  /* 0x0005380801007387 */ /* 0x0001e60000100800 */
[----:B------:R-:W-:Y:S02]  /*2b620*/  ISETP.LT.AND P1, PT, R5, UR6, !P0 ;  /* 0x0000000605007c0c */ /* 0x000fe4000c721270 */
[----:B------:R-:W-:Y:S01]  /*2b630*/  LOP3.LUT R48, R48, 0xfffeffff, RZ, 0xc0, !PT ;  /* 0xfffeffff30307812 */ /* 0x000fe200078ec0ff */
[----:B------:R-:W-:Y:S01]  /*2b640*/  VIADD R2, R3, 0x11e ;  /* 0x0000011e03027836 */ /* 0x000fe20000000000 */
[----:B------:R-:W-:Y:S01]  /*2b650*/  UMOV UR60, UR30 ;  /* 0x0000001e003c7c82 */ /* 0x000fe20008000000 */
[----:B------:R-:W-:Y:S01]  /*2b660*/  UMOV UR50, UR22 ;  /* 0x0000001600327c82 */ /* 0x000fe20008000000 */
[----:B------:R-:W-:Y:S01]  /*2b670*/  ULDC UR6, c[0x0][0x228] ;  /* 0x00008a0000067ab9 */ /* 0x000fe20000000800 */
[----:B0-----:R-:W-:Y:S01]  /*2b680*/  VIADD R8, R8, UR16 ;  /* 0x0000001008087c36 */ /* 0x001fe20008000000 */
[----:B------:R-:W-:-:S05]  /*2b690*/  ULDC UR16, c[0x0][0x248] ;  /* 0x0000920000107ab9 */ /* 0x000fca0000000800 */
[----:B------:R-:W-:Y:S01]  /*2b6a0*/  @P1 LOP3.LUT R48, R48, 0x10000, RZ, 0xfc, !PT ;  /* 0x0001000030301812 */ /* 0x000fe200078efcff */
[----:B------:R0:W-:Y:S01]  /*2b6b0*/  STL [R1+0x53c], R8 ;  /* 0x00053c0801007387 */ /* 0x0001e20000100800 */
[----:B------:R-:W-:Y:S01]  /*2b6c0*/  UMOV UR30, UR46 ;  /* 0x0000002e001e7c82 */ /* 0x000fe20008000000 */
[----:B------:R-:W-:Y:S01]  /*2b6d0*/  ULDC UR22, c[0x0][0x248] ;  /* 0x0000920000167ab9 */ /* 0x000fe20000000800 */
[----:B0-----:R-:W-:Y:S01]  /*2b6e0*/  VIADD R8, R8, UR16 ;  /* 0x0000001008087c36 */ /* 0x001fe20008000000 */
[----:B------:R-:W-:Y:S02]  /*2b6f0*/  ULDC UR16, c[0x0][0x228] ;  /* 0x00008a0000107ab9 */ /* 0x000fe40000000800 */
[----:B------:R-:W-:Y:S02]  /*2b700*/  ISETP.LT.AND P0, PT, R4, UR16, !P0 ;  /* 0x0000001004007c0c */ /* 0x000fe4000c701270 */
[----:B------:R-:W-:Y:S01]  /*2b710*/  LOP3.LUT R48, R48, 0xffff7fff, RZ, 0xc0, !PT ;  /* 0xffff7fff30307812 */ /* 0x000fe200078ec0ff */
[----:B------:R0:W-:Y:S01]  /*2b720*/  STL [R1+0x540], R8 ;  /* 0x0005400801007387 */ /* 0x0001e20000100800 */
[----:B------:R-:W-:Y:S01]  /*2b730*/  UMOV UR46, UR26 ;  /* 0x0000001a002e7c82 */ /* 0x000fe20008000000 */
[----:B------:R-:W-:Y:S01]  /*2b740*/  ULDC UR16, c[0x0][0x248] ;  /* 0x0000920000107ab9 */ /* 0x000fe20000000800 */
[----:B------:R-:W-:Y:S01]  /*2b750*/  UMOV UR61, UR34 ;  /* 0x00000022003d7c82 */ /* 0x000fe20008000000 */
[----:B------:R-:W-:Y:S01]  /*2b760*/  ULDC UR26, c[0x0][0x248] ;  /* 0x00009200001a7ab9 */ /* 0x000fe20000000800 */
[----:B------:R-:W-:-:S05]  /*2b770*/  ULDC UR34, c[0x0][0x248] ;  /* 0x0000920000227ab9 */ /* 0x000fca0000000800 */
        /* <DEDUP_REMOVED lines=24> */
[----:B------:R-:W-:Y:S01]  /*2b900*/  UMOV UR48, UR28 ;  /* 0x0000001c00307c82 */ /* 0x000fe20008000000 */
[----:B------:R-:W-:Y:S01]  /*2b910*/  ULDC UR10, c[0x0][0x228] ;  /* 0x00008a00000a7ab9 */ /* 0x000fe20000000800 */
[----:B------:R-:W-:Y:S01]  /*2b920*/  ULDC UR28, c[0x0][0x248] ;  /* 0x00009200001c7ab9 */ /* 0x000fe20000000800 */
[----:B------:R-:W-:Y:S01]  /*2b930*/  ULDC UR12, c[0x0][0x228] ;  /* 0x00008a00000c7ab9 */ /* 0x000fe20000000800 */
[----:B------:R-:W-:-:S02]  /*2b940*/  ULDC UR30, c[0x0][0x248] ;  /* 0x00009200001e7ab9 */ /* 0x000fc40000000800 */
[----:B------:R-:W-:-:S04]  /*2b950*/  @P1 LOP3.LUT R48, R48, 0x1000, RZ, 0xfc, !PT ;  /* 0x0000100030301812 */ /* 0x000fc800078efcff */
[----:B------:R-:W-:-:S04]  /*2b960*/  LOP3.LUT R48, R48, 0xfffff7ff, RZ, 0xc0, !PT ;  /* 0xfffff7ff30307812 */ /* 0x000fc800078ec0ff */
[----:B------:R-:W-:Y:S02]  /*2b970*/  @P0 LOP3.LUT R48, R48, 0x800, RZ, 0xfc, !PT ;  /* 0x0000080030300812 */ /* 0x000fe400078efcff */
[----:B------:R-:W-:Y:S01]  /*2b980*/  ISETP.GE.AND P0, PT, R2, UR40, PT ;  /* 0x0000002802007c0c */ /* 0x000fe2000bf06270 */
[----:B0-----:R-:W-:Y:S01]  /*2b990*/  VIADD R8, R8, UR20 ;  /* 0x0000001408087c36 */ /* 0x001fe20008000000 */
[----:B------:R-:W-:Y:S01]  /*2b9a0*/  ULDC UR20, c[0x0][0x248] ;  /* 0x0000920000147ab9 */ /* 0x000fe20000000800 */
[----:B------:R-:W-:Y:S01]  /*2b9b0*/  LOP3.LUT R48, R48, 0xfffffbff, RZ, 0xc0, !PT ;  /* 0xfffffbff30307812 */ /* 0x000fe200078ec0ff */
[----:B------:R-:W-:Y:S01]  /*2b9c0*/  VIADD R2, R3, 0x118 ;  /* 0x0000011803027836 */ /* 0x000fe20000000000 */
[----:B------:R-:W-:Y:S01]  /*2b9d0*/  ISETP.LT.AND P1, PT, R5, UR14, !P0 ;  /* 0x0000000e05007c0c */ /* 0x000fe2000c721270 */
[----:B------:R0:W-:Y:S01]  /*2b9e0*/  STL [R1+0x54c], R8 ;  /* 0x00054c0801007387 */ /* 0x0001e20000100800 */
[----:B------:R-:W-:Y:S01]  /*2b9f0*/  ULDC UR14, c[0x0][0x228] ;  /* 0x00008a00000e7ab9 */ /* 0x000fe20000000800 */
[----:B------:R-:W-:Y:S01]  /*2ba00*/  ULDC UR40, c[0x0][0x228] ;  /* 0x00008a0000287ab9 */ /* 0x000fe20000000800 */
[----:B0-----:R-:W-:Y:S01]  /*2ba10*/  VIADD R8, R8, UR20 ;  /* 0x0000001408087c36 */ /* 0x001fe20008000000 */
[----:B------:R-:W-:-:S02]  /*2ba20*/  ULDC UR20, c[0x0][0x228] ;  /* 0x00008a0000147ab9 */ /* 0x000fc40000000800 */
[----:B------:R-:W-:Y:S01]  /*2ba30*/  ISETP.LT.AND P0, PT, R4, UR20, !P0 ;  /* 0x0000001404007c0c */ /* 0x000fe2000c701270 */
[----:B------:R-:W-:-:S05]  /*2ba40*/  ULDC UR20, c[0x0][0x228] ;  /* 0x00008a0000147ab9 */ /* 0x000fca0000000800 */
[----:B------:R-:W-:-:S04]  /*2ba50*/  @P1 LOP3.LUT R48, R48, 0x400, RZ, 0xfc, !PT ;  /* 0x0000040030301812 */ /* 0x000fc800078efcff */
[----:B------:R-:W-:-:S04]  /*2ba60*/  LOP3.LUT R48, R48, 0xfffffdff, RZ, 0xc0, !PT ;  /* 0xfffffdff30307812 */ /* 0x000fc800078ec0ff */
        /* <DEDUP_REMOVED lines=10> */
[----:B------:R-:W-:-:S04]  /*2bb10*/  ISETP.LT.AND P0, PT, R4, UR22, !P0 ;  /* 0x0000001604007c0c */ /* 0x000fc8000c701270 */
[----:B------:R-:W-:Y:S01]  /*2bb20*/  @P1 LOP3.LUT R48, R48, 0x100, RZ, 0xfc, !PT ;  /* 0x0000010030301812 */ /* 0x000fe200078efcff */
[----:B------:R0:W-:Y:S01]  /*2bb30*/  STL [R1+0x554], R8 ;  /* 0x0005540801007387 */ /* 0x0001e20000100800 */
[----:B------:R-:W-:Y:S01]  /*2bb40*/  UMOV UR38, UR48 ;  /* 0x0000003000267c82 */ /* 0x000fe20008000000 */
[----:B------:R-:W-:Y:S01]  /*2bb50*/  ULDC UR22, c[0x0][0x228] ;  /* 0x00008a0000167ab9 */ /* 0x000fe20000000800 */
[----:B------:R-:W-:Y:S01]  /*2bb60*/  LOP3.LUT R48, R48, 0xffffff7f, RZ, 0xc0, !PT ;  /* 0xffffff7f30307812 */ /* 0x000fe200078ec0ff */
[----:B------:R-:W-:-:S04]  /*2bb70*/  ULDC UR48, c[0x0][0x228] ;  /* 0x00008a0000307ab9 */ /* 0x000fc80000000800 */
[----:B------:R-:W-:Y:S02]  /*2bb80*/  @P0 LOP3.LUT R48, R48, 0x80, RZ, 0xfc, !PT ;  /* 0x0000008030300812 */ /* 0x000fe400078efcff */
[----:B------:R-:W-:-:S04]  /*2bb90*/  ISETP.GE.AND P0, PT, R2, UR42, PT ;  /* 0x0000002a02007c0c */ /* 0x000fc8000bf06270 */
[----:B------:R-:W-:Y:S02]  /*2bba0*/  ISETP.LT.AND P1, PT, R5, UR32, !P0 ;  /* 0x0000002005007c0c */ /* 0x000fe4000c721270 */
[----:B------:R-:W-:Y:S01]  /*2bbb0*/  LOP3.LUT R48, R48, 0xffffffbf, RZ, 0xc0, !PT ;  /* 0xffffffbf30307812 */ /* 0x000fe200078ec0ff */
[----:B0-----:R-:W-:Y:S01]  /*2bbc0*/  VIADD R8, R8, UR24 ;  /* 0x0000001808087c36 */ /* 0x001fe20008000000 */
[----:B------:R-:W-:Y:S01]  /*2bbd0*/  ISETP.LT.AND P0, PT, R4, UR6, !P0 ;  /* 0x0000000604007c0c */ /* 0x000fe2000c701270 */
[----:B------:R-:W-:Y:S01]  /*2bbe0*/  VIADD R2, R3, 0x114 ;  /* 0x0000011403027836 */ /* 0x000fe20000000000 */
[----:B------:R-:W-:Y:S01]  /*2bbf0*/  ULDC UR24, c[0x0][0x248] ;  /* 0x0000920000187ab9 */ /* 0x000fe20000000800 */
[----:B------:R-:W-:Y:S01]  /*2bc00*/  UMOV UR42, UR44 ;  /* 0x0000002c002a7c82 */ /* 0x000fe20008000000 */
[----:B------:R-:W-:-:S05]  /*2bc10*/  ULDC UR32, c[0x0][0x228] ;  /* 0x00008a0000207ab9 */ /* 0x000fca0000000800 */
[----:B------:R-:W-:Y:S01]  /*2bc20*/  @P1 LOP3.LUT R48, R48, 0x40, RZ, 0xfc, !PT ;  /* 0x0000004030301812 */ /* 0x000fe200078efcff */
[----:B------:R0:W-:Y:S01]  /*2bc30*/  STL [R1+0x558], R8 ;  /* 0x0005580801007387 */ /* 0x0001e20000100800 */
[----:B------:R-:W-:Y:S01]  /*2bc40*/  ULDC UR6, c[0x0][0x228] ;  /* 0x00008a0000067ab9 */ /* 0x000fe20000000800 */
[----:B------:R-:W-:Y:S01]  /*2bc50*/  ULDC UR44, c[0x0][0x228] ;  /* 0x00008a00002c7ab9 */ /* 0x000fe20000000800 */
        /* <DEDUP_REMOVED lines=34> */
[----:B------:R-:W-:Y:S01]  /*2be80*/  @P0 LOP3.LUT R48, R48, 0x2, RZ, 0xfc, !PT ;  /* 0x0000000230300812 */ /* 0x000fe200078efcff */
[----:B0-----:R-:W-:Y:S01]  /*2be90*/  VIADD R8, R8, UR18 ;  /* 0x0000001208087c36 */ /* 0x001fe20008000000 */
[----:B------:R-:W-:Y:S01]  /*2bea0*/  ISETP.GE.AND P0, PT, R2, UR38, PT ;  /* 0x0000002602007c0c */ /* 0x000fe2000bf06270 */
[----:B------:R-:W-:Y:S01]  /*2beb0*/  ULDC UR18, c[0x0][0x228] ;  /* 0x00008a0000127ab9 */ /* 0x000fe20000000800 */
[----:B------:R-:W-:Y:S01]  /*2bec0*/  VIADD R2, R3, 0x10e ;  /* 0x0000010e03027836 */ /* 0x000fe20000000000 */
[----:B------:R-:W-:Y:S01]  /*2bed0*/  LOP3.LUT R48, R48, 0xfffffffe, RZ, 0xc0, !PT ;  /* 0xfffffffe30307812 */ /* 0x000fe200078ec0ff */
[----:B------:R0:W-:Y:S01]  /*2bee0*/  STL [R1+0x56c], R8 ;  /* 0x00056c0801007387 */ /* 0x0001e20000100800 */
[----:B------:R-:W-:Y:S01]  /*2bef0*/  ISETP.LT.AND P1, PT, R5, UR18, !P0 ;  /* 0x0000001205007c0c */ /* 0x000fe2000c721270 */
[----:B------:R-:W-:Y:S01]  /*2bf00*/  ULDC UR18, c[0x0][0x228] ;  /* 0x00008a0000127ab9 */ /* 0x000fe20000000800 */
[----:B------:R-:W-:Y:S01]  /*2bf10*/  ISETP.LT.AND P0, PT, R4, UR10, !P0 ;  /* 0x0000000a04007c0c */ /* 0x000fe2000c701270 */
[----:B------:R-:W-:Y:S01]  /*2bf20*/  ULDC UR10, c[0x0][0x248] ;  /* 0x00009200000a7ab9 */ /* 0x000fe20000000800 */
[----:B------:R-:W-:Y:S01]  /*2bf30*/  ULDC UR38, c[0x0][0x248] ;  /* 0x0000920000267ab9 */ /* 0x000fe20000000800 */
[----:B0-----:R-:W-:Y:S01]  /*2bf40*/  VIADD R8, R8, UR28 ;  /* 0x0000001c08087c36 */ /* 0x001fe20008000000 */
[----:B------:R-:W-:-:S09]  /*2bf50*/  ULDC UR28, c[0x0][0x248] ;  /* 0x00009200001c7ab9 */ /* 0x000fd20000000800 */
[----:B------:R-:W-:Y:S02]  /*2bf60*/  @P0 LOP3.LUT R50, R50, 0x80000000, RZ, 0xfc, !PT ;  /* 0x8000000032320812 */ /* 0x000fe400078efcff */
[----:B------:R-:W-:Y:S02]  /*2bf70*/  ISETP.GE.AND P0, PT, R2, UR42, PT ;  /* 0x0000002a02007c0c */ /* 0x000fe4000bf06270 */
[----:B------:R-:W-:Y:S02]  /*2bf80*/  @P1 LOP3.LUT R48, R48, 0x1, RZ, 0xfc, !PT ;  /* 0x0000000130301812 */ /* 0x000fe400078efcff */
[----:B------:R-:W-:Y:S01]  /*2bf90*/  ISETP.LT.AND P1, PT, R5, UR12, !P0 ;  /* 0x0000000c05007c0c */ /* 0x000fe2000c721270 */
[----:B------:R0:W-:Y:S01]  /*2bfa0*/  STL [R1+0x570], R8 ;  /* 0x0005700801007387 */ /* 0x0001e20000100800 */
[----:B------:R-:W-:Y:S01]  /*2bfb0*/  LOP3.LUT R50, R50, 0xbfffffff, RZ, 0xc0, !PT ;  /* 0xbfffffff32327812 */ /* 0x000fe200078ec0ff */
[----:B------:R-:W-:Y:S01]  /*2bfc0*/  VIADD R2, R3, 0x10c ;  /* 0x0000010c03027836 */ /* 0x000fe20000000000 */
[----:B------:R-:W-:Y:S01]  /*2bfd0*/  UMOV UR42, UR56 ;  /* 0x00000038002a7c82 */ /* 0x000fe20008000000 */
[----:B------:R-:W-:Y:S01]  /*2bfe0*/  ULDC UR12, c[0x0][0x228] ;  /* 0x00008a00000c7ab9 */ /* 0x000fe20000000800 */
[----:B------:R-:W-:Y:S01]  /*2bff0*/  ULDC UR56, c[0x0][0x228] ;  /* 0x00008a0000387ab9 */ /* 0x000fe20000000800 */
[----:B0-----:R-:W-:Y:S01]  /*2c000*/  VIADD R8, R8, UR28 ;  /* 0x0000001c08087c36 */ /* 0x001fe20008000000 */
[----:B------:R-:W-:-:S02]  /*2c010*/  ULDC UR28, c[0x0][0x228] ;  /* 0x00008a00001c7ab9 */ /* 0x000fc40000000800 */
[----:B------:R-:W-:Y:S01]  /*2c020*/  ISETP.LT.AND P0, PT, R4, UR28, !P0 ;  /* 0x0000001c04007c0c */ /* 0x000fe2000c701270 */
[----:B------:R-:W-:Y:S02]  /*2c030*/  ULDC UR28, c[0x0][0x228] ;  /* 0x00008a00001c7ab9 */ /* 0x000fe40000000800 */
[----:B------:R-:W-:-:S04]  /*2c040*/  @P1 LOP3.LUT R50, R50, 0x40000000, RZ, 0xfc, !PT ;  /* 0x4000000032321812 */ /* 0x000fc800078efcff */
[----:B------:R-:W-:-:S06]  /*2c050*/  LOP3.LUT R50, R50, 0xdfffffff, RZ, 0xc0, !PT ;  /* 0xdfffffff32327812 */ /* 0x000fcc00078ec0ff */
[----:B------:R-:W-:Y:S02]  /*2c060*/  @P0 LOP3.LUT R50, R50, 0x20000000, RZ, 0xfc, !PT ;  /* 0x2000000032320812 */ /* 0x000fe400078efcff */
[----:B------:R-:W-:Y:S02]  /*2c070*/  ISETP.GE.AND P0, PT, R2, UR61, PT ;  /* 0x0000003d02007c0c */ /* 0x000fe4000bf06270 */
[----:B------:R-:W-:Y:S01]  /*2c080*/  LOP3.LUT R50, R50, 0xefffffff, RZ, 0xc0, !PT ;  /* 0xefffffff32327812 */ /* 0x000fe200078ec0ff */
[----:B------:R-:W-:Y:S01]  /*2c090*/  VIADD R2, R3, 0x10a ;  /* 0x0000010a03027836 */ /* 0x000fe20000000000 */
[----:B------:R-:W-:Y:S01]  /*2c0a0*/  ISETP.LT.AND P1, PT, R5, UR14, !P0 ;  /* 0x0000000e05007c0c */ /* 0x000fe2000c721270 */
[----:B------:R0:W-:Y:S01]  /*2c0b0*/  STL [R1+0x574], R8 ;  /* 0x0005740801007387 */ /* 0x0001e20000100800 */
[----:B------:R-:W-:Y:S01]  /*2c0c0*/  ISETP.LT.AND P0, PT, R4, UR20, !P0 ;  /* 0x0000001404007c0c */ /* 0x000fe2000c701270 */
[----:B------:R-:W-:Y:S01]  /*2c0d0*/  ULDC UR14, c[0x0][0x228] ;  /* 0x00008a00000e7ab9 */ /* 0x000fe20000000800 */
[----:B------:R-:W-:Y:S01]  /*2c0e0*/  ULDC UR20, c[0x0][0x248] ;  /* 0x0000920000147ab9 */ /* 0x000fe20000000800 */
[----:B------:R-:W-:Y:S01]  /*2c0f0*/  LOP3.LUT R51, R51, 0x7fffffff, RZ, 0xc0, !PT ;  /* 0x7fffffff33337812 */ /* 0x000fe200078ec0ff */
[----:B------:R-:W-:-:S07]  /*2c100*/  ULDC UR61, c[0x0][0x228] ;  /* 0x00008a00003d7ab9 */ /* 0x000fce0000000800 */
[----:B------:R-:W-:-:S04]  /*2c110*/  @P1 LOP3.LUT R50, R50, 0x10000000, RZ, 0xfc, !PT ;  /* 0x1000000032321812 */ /* 0x000fc800078efcff */
[----:B------:R-:W-:-:S04]  /*2c120*/  LOP3.LUT R50, R50, 0xf7ffffff, RZ, 0xc0, !PT ;  /* 0xf7ffffff32327812 */ /* 0x000fc800078ec0ff */
[----:B------:R-:W-:Y:S02]  /*2c130*/  @P0 LOP3.LUT R50, R50, 0x8000000, RZ, 0xfc, !PT ;  /* 0x0800000032320812 */ /* 0x000fe400078efcff */
[----:B------:R-:W-:-:S04]  /*2c140*/  ISETP.GE.AND P0, PT, R2, UR60, PT ;  /* 0x0000003c02007c0c */ /* 0x000fc8000bf06270 */
[----:B------:R-:W-:Y:S02]  /*2c150*/  ISETP.LT.AND P1, PT, R5, UR40, !P0 ;  /* 0x0000002805007c0c */ /* 0x000fe4000c721270 */
[----:B------:R-:W-:Y:S01]  /*2c160*/  LOP3.LUT R50, R50, 0xfbffffff, RZ, 0xc0, !PT ;  /* 0xfbffffff32327812 */ /* 0x000fe200078ec0ff */
[----:B0-----:R-:W-:Y:S01]  /*2c170*/  VIADD R8, R8, UR30 ;  /* 0x0000001e08087c36 */ /* 0x001fe20008000000 */
[----:B------:R-:W-:Y:S01]  /*2c180*/  ISETP.LT.AND P0, PT, R4, UR22, !P0 ;  /* 0x0000001604007c0c */ /* 0x000fe2000c701270 */
[----:B------:R-:W-:Y:S01]  /*2c190*/  ULDC UR30, c[0x0][0x248] ;  /* 0x00009200001e7ab9 */ /* 0x000fe20000000800 */
[----:B------:R-:W-:Y:S01]  /*2c1a0*/  VIADD R2, R3, 0x108 ;  /* 0x0000010803027836 */ /* 0x000fe20000000000 */
[----:B------:R-:W-:Y:S01]  /*2c1b0*/  UMOV UR60, UR50 ;  /* 0x00000032003c7c82 */ /* 0x000fe20008000000 */
[----:B------:R0:W-:Y:S01]  /*2c1c0*/  STL [R1+0x578], R8 ;  /* 0x0005780801007387 */ /* 0x0001e20000100800 */
[----:B------:R-:W-:Y:S01]  /*2c1d0*/  ULDC UR22, c[0x0][0x228] ;  /* 0x00008a0000167ab9 */ /* 0x000fe20000000800 */
[----:B------:R-:W-:Y:S01]  /*2c1e0*/  ULDC UR40, c[0x0][0x248] ;  /* 0x0000920000287ab9 */ /* 0x000fe20000000800 */
[----:B------:R-:W-:-:S02]  /*2c1f0*/  ULDC UR50, c[0x0][0x248] ;  /* 0x0000920000327ab9 */ /* 0x000fc40000000800 */
[----:B------:R-:W-:-:S04]  /*2c200*/  @P1 LOP3.LUT R50, R50, 0x4000000, RZ, 0xfc, !PT ;  /* 0x0400000032321812 */ /* 0x000fc800078efcff */
[----:B------:R-:W-:Y:S01]  /*2c210*/  LOP3.LUT R50, R50, 0xfdffffff, RZ, 0xc0, !PT ;  /* 0xfdffffff32327812 */ /* 0x000fe200078ec0ff */
[----:B0-----:R-:W-:Y:S01]  /*2c220*/  VIADD R8, R8, UR30 ;  /* 0x0000001e08087c36 */ /* 0x001fe20008000000 */
[----:B------:R-:W-:Y:S02]  /*2c230*/  ULDC UR30, c[0x0][0x248] ;  /* 0x00009200001e7ab9 */ /* 0x000fe40000000800 */
[----:B------:R-:W-:Y:S02]  /*2c240*/  @P0 LOP3.LUT R50, R50, 0x2000000, RZ, 0xfc, !PT ;  /* 0x0200000032320812 */ /* 0x000fe400078efcff */
[----:B------:R0:W-:Y:S01]  /*2c250*/  STL [R1+0x57c], R8 ;  /* 0x00057c0801007387 */ /* 0x0001e20000100800 */
        /* <DEDUP_REMOVED lines=24> */
[----:B------:R-:W-:-:S08]  /*2c3e0*/  ULDC UR52, c[0x0][0x228] ;  /* 0x00008a0000347ab9 */ /* 0x000fd00000000800 */
[----:B------:R-:W-:-:S04]  /*2c3f0*/  @P1 LOP3.LUT R50, R50, 0x400000, RZ, 0xfc, !PT ;  /* 0x0040000032321812 */ /* 0x000fc800078efcff */
[----:B------:R-:W-:-:S04]  /*2c400*/  LOP3.LUT R50, R50, 0xffdfffff, RZ, 0xc0, !PT ;  /* 0xffdfffff32327812 */ /* 0x000fc800078ec0ff */
[----:B------:R-:W-:Y:S02]  /*2c410*/  @P0 LOP3.LUT R50, R50, 0x200000, RZ, 0xfc, !PT ;  /* 0x0020000032320812 */ /* 0x000fe400078efcff */
[----:B------:R-:W-:Y:S02]  /*2c420*/  ISETP.GE.AND P0, PT, R2, UR54, PT ;  /* 0x0000003602007c0c */ /* 0x000fe4000bf06270 */
[----:B------:R-:W-:Y:S01]  /*2c430*/  LOP3.LUT R50, R50, 0xffefffff, RZ, 0xc0, !PT ;  /* 0xffefffff32327812 */ /* 0x000fe200078ec0ff */
[----:B------:R-:W-:Y:S01]  /*2c440*/  VIADD R2, R3, 0x102 ;  /* 0x0000010203027836 */ /* 0x000fe20000000000 */
[----:B------:R-:W-:Y:S01]  /*2c450*/  ISETP.LT.AND P1, PT, R5, UR48, !P0 ;  /* 0x0000003005007c0c */ /* 0x000fe2000c721270 */
[----:B0-----:R-:W-:Y:S01]  /*2c460*/  VIADD R8, R8, UR34 ;  /* 0x0000002208087c36 */ /* 0x001fe20008000000 */
[----:B------:R-:W-:Y:S01]  /*2c470*/  ISETP.LT.AND P0, PT, R4, UR16, !P0 ;  /* 0x0000001004007c0c */ /* 0x000fe2000c701270 */
[----:B------:R-:W-:Y:S01]  /*2c480*/  ULDC UR34, c[0x0][0x248] ;  /* 0x0000920000227ab9 */ /* 0x000fe20000000800 */
[----:B------:R-:W-:Y:S01]  /*2c490*/  ULDC UR16, c[0x0][0x228] ;  /* 0x00008a0000107ab9 */ /* 0x000fe20000000800 */
[----:B------:R-:W-:Y:S01]  /*2c4a0*/  ULDC UR48, c[0x0][0x248] ;  /* 0x0000920000307ab9 */ /* 0x000fe20000000800 */
[----:B------:R-:W-:-:S07]  /*2c4b0*/  ULDC UR54, c[0x0][0x228] ;  /* 0x00008a0000367ab9 */ /* 0x000fce0000000800 */
        /* <DEDUP_REMOVED lines=15> */
[----:B------:R-:W-:Y:S01]  /*2c5b0*/  ISETP.GE.AND P0, PT, R2, UR4, PT ;  /* 0x0000000402007c0c */ /* 0x000fe2000bf06270 */
[----:B0-----:R-:W-:Y:S01]  /*2c5c0*/  VIADD R8, R8, UR34 ;  /* 0x0000002208087c36 */ /* 0x001fe20008000000 */
[----:B------:R-:W-:Y:S02]  /*2c5d0*/  ULDC UR34, c[0x0][0x248] ;  /* 0x0000920000227ab9 */ /* 0x000fe40000000800 */
[----:B------:R-:W-:Y:S02]  /*2c5e0*/  ISETP.LT.AND P1, PT, R5, UR26, !P0 ;  /* 0x0000001a05007c0c */ /* 0x000fe4000c721270 */
[----:B------:R-:W-:Y:S01]  /*2c5f0*/  LOP3.LUT R50, R50, 0xfffeffff, RZ, 0xc0, !PT ;  /* 0xfffeffff32327812 */ /* 0x000fe200078ec0ff */
[----:B------:R0:W-:Y:S01]  /*2c600*/  STL [R1+0x58c], R8 ;  /* 0x00058c0801007387 */ /* 0x0001e20000100800 */
[----:B------:R-:W-:Y:S01]  /*2c610*/  ISETP.LT.AND P0, PT, R4, UR8, !P0 ;  /* 0x0000000804007c0c */ /* 0x000fe2000c701270 */
[----:B------:R-:W-:Y:S01]  /*2c620*/  VIADD R2, R3, 0xfe ;  /* 0x000000fe03027836 */ /* 0x000fe20000000000 */
[----:B------:R-:W-:Y:S01]  /*2c630*/  ULDC UR8, c[0x0][0x248] ;  /* 0x0000920000087ab9 */ /* 0x000fe20000000800 */
[----:B------:R-:W-:Y:S01]  /*2c640*/  ULDC UR26, c[0x0][0x248] ;  /* 0x00009200001a7ab9 */ /* 0x000fe20000000800 */
[----:B0-----:R-:W-:-:S05]  /*2c650*/  VIADD R8, R8, UR34 ;  /* 0x0000002208087c36 */ /* 0x001fca0008000000 */
[----:B------:R-:W-:Y:S01]  /*2c660*/  @P1 LOP3.LUT R50, R50, 0x10000, RZ, 0xfc, !PT ;  /* 0x0001000032321812 */ /* 0x000fe200078efcff */
[----:B------:R-:W-:Y:S01]  /*2c670*/  ULDC UR34, c[0x0][0x248] ;  /* 0x0000920000227ab9 */ /* 0x000fe20000000800 */
[----:B------:R0:W-:Y:S02]  /*2c680*/  STL [R1+0x590], R8 ;  /* 0x0005900801007387 */ /* 0x0001e40000100800 */
[----:B------:R-:W-:Y:S01]  /*2c690*/  LOP3.LUT R50, R50, 0xffff7fff, RZ, 0xc0, !PT ;  /* 0xffff7fff32327812 */ /* 0x000fe200078ec0ff */
[----:B0-----:R-:W-:Y:S01]  /*2c6a0*/  VIADD R8, R8, UR24 ;  /* 0x0000001808087c36 */ /* 0x001fe20008000000 */
[----:B------:R-:W-:-:S04]  /*2c6b0*/  ULDC UR24, c[0x0][0x248] ;  /* 0x0000920000187ab9 */ /* 0x000fc80000000800 */
[----:B------:R0:W-:Y:S01]  /*2c6c0*/  STL [R1+0x594], R8 ;  /* 0x0005940801007387 */ /* 0x0001e20000100800 */
[----:B------:R-:W-:Y:S02]  /*2c6d0*/  @P0 LOP3.LUT R50, R50, 0x8000, RZ, 0xfc, !PT ;  /* 0x0000800032320812 */ /* 0x000fe400078efcff */
[----:B------:R-:W-:Y:S01]  /*2c6e0*/  ISETP.GE.AND P0, PT, R2, UR9, PT ;  /* 0x0000000902007c0c */ /* 0x000fe2000bf06270 */
[----:B0-----:R-:W-:Y:S01]  /*2c6f0*/  VIADD R8, R8, UR24 ;  /* 0x0000001808087c36 */ /* 0x001fe20008000000 */
[----:B------:R-:W-:Y:S01]  /*2c700*/  ULDC UR24, c[0x0][0x248] ;  /* 0x0000920000187ab9 */ /* 0x000fe20000000800 */
[----:B------:R-:W-:Y:S01]  /*2c710*/  LOP3.LUT R50, R50, 0xffffbfff, RZ, 0xc0, !PT ;  /* 0xffffbfff32327812 */ /* 0x000fe200078ec0ff */
[----:B------:R-:W-:Y:S01]  /*2c720*/  VIADD R2, R3, 0xfc ;  /* 0x000000fc03027836 */ /* 0x000fe20000000000 */
[----:B------:R-:W-:Y:S01]  /*2c730*/  ULDC UR9, c[0x0][0x248] ;  /* 0x0000920000097ab9 */ /* 0x000fe20000000800 */
[----:B------:R0:W-:Y:S02]  /*2c740*/  STL [R1+0x598], R8 ;  /* 0x0005980801007387 */ /* 0x0001e40000100800 */
[----:B0-----:R-:W-:Y:S01]  /*2c750*/  VIADD R8, R8, UR24 ;  /* 0x0000001808087c36 */ /* 0x001fe20008000000 */
[----:B------:R-:W-:-:S02]  /*2c760*/  ULDC UR24, c[0x0][0x228] ;  /* 0x00008a0000187ab9 */ /* 0x000fc40000000800 */
[----:B------:R-:W-:Y:S01]  /*2c770*/  ISETP.LT.AND P1, PT, R5, UR24, !P0 ;  /* 0x0000001805007c0c */ /* 0x000fe2000c721270 */
[----:B------:R-:W-:Y:S01]  /*2c780*/  ULDC UR24, c[0x0][0x248] ;  /* 0x0000920000187ab9 */ /* 0x000fe20000000800 */
[----:B------:R-:W-:Y:S01]  /*2c790*/  ISETP.LT.AND P0, PT, R4, UR18, !P0 ;  /* 0x0000001204007c0c */ /* 0x000fe2000c701270 */
[----:B------:R0:W-:Y:S01]  /*2c7a0*/  STL [R1+0x59c], R8 ;  /* 0x00059c0801007387 */ /* 0x0001e20000100800 */
[----:B------:R-:W-:-:S09]  /*2c7b0*/  ULDC UR18, c[0x0][0x228] ;  /* 0x00008a0000127ab9 */ /* 0x000fd20000000800 */
[----:B------:R-:W-:-:S04]  /*2c7c0*/  @P1 LOP3.LUT R50, R50, 0x4000, RZ, 0xfc, !PT ;  /* 0x0000400032321812 */ /* 0x000fc800078efcff */
[----:B------:R-:W-:Y:S01]  /*2c7d0*/  LOP3.LUT R50, R50, 0xffffdfff, RZ, 0xc0, !PT ;  /* 0xffffdfff32327812 */ /* 0x000fe200078ec0ff */
[----:B0-----:R-:W-:Y:S01]  /*2c7e0*/  VIADD R8, R8, UR34 ;  /* 0x0000002208087c36 */ /* 0x001fe20008000000 */
[----:B------:R-:W-:Y:S02]  /*2c7f0*/  ULDC UR34, c[0x0][0x228] ;  /* 0x00008a0000227ab9 */ /* 0x000fe40000000800 */
[----:B------:R-:W-:Y:S02]  /*2c800*/  @P0 LOP3.LUT R50, R50, 0x2000, RZ, 0xfc, !PT ;  /* 0x0000200032320812 */ /* 0x000fe400078efcff */
[----:B------:R-:W-:Y:S01]  /*2c810*/  ISETP.GE.AND P0, PT, R2, UR37, PT ;  /* 0x0000002502007c0c */ /* 0x000fe2000bf06270 */
[----:B------:R0:W-:Y:S01]  /*2c820*/  STL [R1+0x5a0], R8 ;  /* 0x0005a00801007387 */ /* 0x0001e20000100800 */
[----:B------:R-:W-:Y:S01]  /*2c830*/  LOP3.LUT R50, R50, 0xffffefff, RZ, 0xc0, !PT ;  /* 0xffffefff32327812 */ /* 0x000fe200078ec0ff */
[----:B------:R-:W-:Y:S01]  /*2c840*/  VIADD R2, R3, 0xfa ;  /* 0x000000fa03027836 */ /* 0x000fe20000000000 */
[----:B------:R-:W-:Y:S01]  /*2c850*/  ISETP.LT.AND P1, PT, R5, UR34, !P0 ;  /* 0x0000002205007c0c */ /* 0x000fe2000c721270 */
[----:B------:R-:W-:Y:S01]  /*2c860*/  ULDC UR37, c[0x0][0x228] ;  /* 0x00008a0000257ab9 */ /* 0x000fe20000000800 */
[----:B------:R-:W-:Y:S01]  /*2c870*/  ULDC UR34, c[0x0][0x248] ;  /* 0x0000920000227ab9 */ /* 0x000fe20000000800 */
[----:B0-----:R-:W-:Y:S01]  /*2c880*/  VIADD R8, R8, UR10 ;  /* 0x0000000a08087c36 */ /* 0x001fe20008000000 */
[----:B------:R-:W-:-:S02]  /*2c890*/  ULDC UR10, c[0x0][0x228] ;  /* 0x00008a00000a7ab9 */ /* 0x000fc40000000800 */
[----:B------:R-:W-:Y:S01]  /*2c8a0*/  ISETP.LT.AND P0, PT, R4, UR10, !P0 ;  /* 0x0000000a04007c0c */ /* 0x000fe2000c701270 */
[----:B------:R-:W-:-:S06]  /*2c8b0*/  ULDC UR10, c[0x0][0x228] ;  /* 0x00008a00000a7ab9 */ /* 0x000fcc0000000800 */
        /* <DEDUP_REMOVED lines=29> */
[----:B------:R-:W-:Y:S01]  /*2ca90*/  LOP3.LUT R50, R50, 0xffffff7f, RZ, 0xc0, !PT ;  /* 0xffffff7f32327812 */ /* 0x000fe200078ec0ff */
[----:B------:R0:W-:Y:S03]  /*2caa0*/  STL [R1+0x5ac], R8 ;  /* 0x0005ac0801007387 */ /* 0x0001e60000100800 */
[----:B------:R-:W-:Y:S02]  /*2cab0*/  @P0 LOP3.LUT R50, R50, 0x80, RZ, 0xfc, !PT ;  /* 0x0000008032320812 */ /* 0x000fe400078efcff */
[----:B------:R-:W-:Y:S01]  /*2cac0*/  ISETP.GE.AND P0, PT, R2, UR21, PT ;  /* 0x0000001502007c0c */ /* 0x000fe2000bf06270 */
[----:B0-----:R-:W-:Y:S01]  /*2cad0*/  VIADD R8, R8, UR38 ;  /* 0x0000002608087c36 */ /* 0x001fe20008000000 */
[----:B------:R-:W-:Y:S01]  /*2cae0*/  LOP3.LUT R50, R50, 0xffffffbf, RZ, 0xc0, !PT ;  /* 0xffffffbf32327812 */ /* 0x000fe200078ec0ff */
[----:B------:R-:W-:Y:S01]  /*2caf0*/  VIADD R2, R3, 0xf4 ;  /* 0x000000f403027836 */ /* 0x000fe20000000000 */
[----:B------:R-:W-:Y:S01]  /*2cb00*/  ISETP.LT.AND P1, PT, R5, UR14, !P0 ;  /* 0x0000000e05007c0c */ /* 0x000fe2000c721270 */
[----:B------:R-:W-:Y:S01]  /*2cb10*/  ULDC UR38, c[0x0][0x248] ;  /* 0x0000920000267ab9 */ /* 0x000fe20000000800 */
[----:B------:R0:W-:Y:S01]  /*2cb20*/  STL [R1+0x5b0], R8 ;  /* 0x0005b00801007387 */ /* 0x0001e20000100800 */
[----:B------:R-:W-:Y:S01]  /*2cb30*/  ULDC UR21, c[0x0][0x248] ;  /* 0x0000920000157ab9 */ /* 0x000fe20000000800 */
[----:B------:R-:W-:Y:S01]  /*2cb40*/  ULDC UR14, c[0x0][0x228] ;  /* 0x00008a00000e7ab9 */ /* 0x000fe20000000800 */
[----:B0-----:R-:W-:Y:S01]  /*2cb50*/  VIADD R8, R8, UR20 ;  /* 0x0000001408087c36 */ /* 0x001fe20008000000 */
[----:B------:R-:W-:-:S02]  /*2cb60*/  ULDC UR20, c[0x0][0x228] ;  /* 0x00008a0000147ab9 */ /* 0x000fc40000000800 */
[----:B------:R-:W-:Y:S01]  /*2cb70*/  ISETP.LT.AND P0, PT, R4, UR20, !P0 ;  /* 0x0000001404007c0c */ /* 0x000fe2000c701270 */
[----:B------:R-:W-:-:S04]  /*2cb80*/  ULDC UR20, c[0x0][0x228] ;  /* 0x00008a0000147ab9 */ /* 0x000fc80000000800 */
[----:B------:R-:W-:-:S04]  /*2cb90*/  @P1 LOP3.LUT R50, R50, 0x40, RZ, 0xfc, !PT ;  /* 0x0000004032321812 */ /* 0x000fc800078efcff */
[----:B------:R-:W-:-:S04]  /*2cba0*/  LOP3.LUT R50, R50, 0xffffffdf, RZ, 0xc0, !PT ;  /* 0xffffffdf32327812 */ /* 0x000fc800078ec0ff */
        /* <DEDUP_REMOVED lines=17> */
[----:B------:R0:W-:Y:S01]  /*2ccc0*/  STL [R1+0x5b8], R8 ;  /* 0x0005b80801007387 */ /* 0x0001e20000100800 */
[----:B------:R-:W-:Y:S01]  /*2ccd0*/  ISETP.LT.AND P1, PT, R5, UR37, !P0 ;  /* 0x0000002505007c0c */ /* 0x000fe2000c721270 */
[----:B------:R-:W-:Y:S01]  /*2cce0*/  VIADD R2, R3, 0xf0 ;  /* 0x000000f003027836 */ /* 0x000fe20000000000 */
[----:B------:R-:W-:Y:S01]  /*2ccf0*/  ISETP.LT.AND P0, PT, R4, UR5, !P0 ;  /* 0x0000000504007c0c */ /* 0x000fe2000c701270 */
[----:B------:R-:W-:Y:S01]  /*2cd00*/  ULDC UR5, c[0x0][0x248] ;  /* 0x0000920000057ab9 */ /* 0x000fe20000000800 */
[----:B------:R-:W-:Y:S01]  /*2cd10*/  ULDC UR33, c[0x0][0x248] ;  /* 0x0000920000217ab9 */ /* 0x000fe20000000800 */
[----:B------:R-:W-:Y:S01]  /*2cd20*/  ULDC UR37, c[0x0][0x248] ;  /* 0x0000920000257ab9 */ /* 0x000fe20000000800 */
[----:B0-----:R-:W-:Y:S01]  /*2cd30*/  VIADD R8, R8, UR40 ;  /* 0x0000002808087c36 */ /* 0x001fe20008000000 */
[----:B------:R-:W-:-:S06]  /*2cd40*/  ULDC UR40, c[0x0][0x248] ;  /* 0x0000920000287ab9 */ /* 0x000fcc0000000800 */
[----:B------:R-:W-:Y:S01]  /*2cd50*/  @P1 LOP3.LUT R50, R50, 0x4, RZ, 0xfc, !PT ;  /* 0x0000000432321812 */ /* 0x000fe200078efcff */
[----:B------:R0:W-:Y:S03]  /*2cd60*/  STL [R1+0x5bc], R8 ;  /* 0x0005bc0801007387 */ /* 0x0001e60000100800 */
[----:B------:R-:W-:-:S04]  /*2cd70*/  LOP3.LUT R50, R50, 0xfffffffd, RZ, 0xc0, !PT ;  /* 0xfffffffd32327812 */ /* 0x000fc800078ec0ff */
[----:B------:R-:W-:Y:S01]  /*2cd80*/  @P0 LOP3.LUT R50, R50, 0x2, RZ, 0xfc, !PT ;  /* 0x0000000232320812 */ /* 0x000fe200078efcff */
[----:B0-----:R-:W-:Y:S01]  /*2cd90*/  VIADD R8, R8, UR40 ;  /* 0x0000002808087c36 */ /* 0x001fe20008000000 */
[----:B------:R-:W-:Y:S01]  /*2cda0*/  ULDC UR40, c[0x0][0x248] ;  /* 0x0000920000287ab9 */ /* 0x000fe20000000800 */
[----:B------:R-:W-:-:S03]  /*2cdb0*/  ISETP.GE.AND P0, PT, R2, UR19, PT ;  /* 0x0000001302007c0c */ /* 0x000fc6000bf06270 */
[----:B------:R0:W-:Y:S01]  /*2cdc0*/  STL [R1+0x5c0], R8 ;  /* 0x0005c00801007387 */ /* 0x0001e20000100800 */
[----:B------:R-:W-:Y:S01]  /*2cdd0*/  ISETP.LT.AND P1, PT, R5, UR30, !P0 ;  /* 0x0000001e05007c0c */ /* 0x000fe2000c721270 */
[----:B------:R-:W-:Y:S01]  /*2cde0*/  VIADD R2, R3, 0xee ;  /* 0x000000ee03027836 */ /* 0x000fe20000000000 */
[----:B------:R-:W-:Y:S01]  /*2cdf0*/  LOP3.LUT R50, R50, 0xfffffffe, RZ, 0xc0, !PT ;  /* 0xfffffffe32327812 */ /* 0x000fe200078ec0ff */
[----:B------:R-:W-:Y:S01]  /*2ce00*/  ULDC UR19, c[0x0][0x248] ;  /* 0x0000920000137ab9 */ /* 0x000fe20000000800 */
[----:B------:R-:W-:Y:S01]  /*2ce10*/  ULDC UR30, c[0x0][0x228] ;  /* 0x00008a00001e7ab9 */ /* 0x000fe20000000800 */
[----:B0-----:R-:W-:Y:S01]  /*2ce20*/  VIADD R8, R8, UR40 ;  /* 0x0000002808087c36 */ /* 0x001fe20008000000 */
[----:B------:R-:W-:Y:S02]  /*2ce30*/  ULDC UR40, c[0x0][0x228] ;  /* 0x00008a0000287ab9 */ /* 0x000fe40000000800 */
[----:B------:R-:W-:Y:S01]  /*2ce40*/  ISETP.LT.AND P0, PT, R4, UR40, !P0 ;  /* 0x0000002804007c0c */ /* 0x000fe2000c701270 */
[----:B------:R-:W-:-:S04]  /*2ce50*/  ULDC UR40, c[0x0][0x228] ;  /* 0x00008a0000287ab9 */ /* 0x000fc80000000800 */
[----:B------:R-:W-:-:S08]  /*2ce60*/  @P1 LOP3.LUT R50, R50, 0x1, RZ, 0xfc, !PT ;  /* 0x0000000132321812 */ /* 0x000fd000078efcff */
        /* <DEDUP_REMOVED lines=12> */
[----:B------:R-:W-:-:S04]  /*2cf30*/  @P1 LOP3.LUT R51, R51, 0x40000000, RZ, 0xfc, !PT ;  /* 0x4000000033331812 */ /* 0x000fc800078efcff */
[----:B------:R-:W-:Y:S01]  /*2cf40*/  LOP3.LUT R51, R51, 0xdfffffff, RZ, 0xc0, !PT ;  /* 0xdfffffff33337812 */ /* 0x000fe200078ec0ff */
[----:B------:R0:W-:Y:S03]  /*2cf50*/  STL [R1+0x5c8], R8 ;  /* 0x0005c80801007387 */ /* 0x0001e60000100800 */
        /* <DEDUP_REMOVED lines=16> */
[----:B------:R-:W-:Y:S01]  /*2d060*/  LOP3.LUT R51, R51, 0xf7ffffff, RZ, 0xc0, !PT ;  /* 0xf7ffffff33337812 */ /* 0x000fe200078ec0ff */
[----:B0-----:R-:W-:Y:S01]  /*2d070*/  VIADD R8, R8, UR48 ;  /* 0x0000003008087c36 */ /* 0x001fe20008000000 */
[----:B------:R-:W-:Y:S02]  /*2d080*/  ULDC UR48, c[0x0][0x248] ;  /* 0x0000920000307ab9 */ /* 0x000fe40000000800 */
[----:B------:R-:W-:Y:S02]  /*2d090*/  @P0 LOP3.LUT R51, R51, 0x8000000, RZ, 0xfc, !PT ;  /* 0x0800000033330812 */ /* 0x000fe400078efcff */
[----:B------:R0:W-:Y:S01]  /*2d0a0*/  STL [R1+0x5d4], R8 ;  /* 0x0005d40801007387 */ /* 0x0001e20000100800 */
[----:B------:R-:W-:Y:S01]  /*2d0b0*/  ISETP.GE.AND P0, PT, R2, UR55, PT ;  /* 0x0000003702007c0c */ /* 0x000fe2000bf06270 */
[----:B0-----:R-:W-:-:S03]  /*2d0c0*/  VIADD R8, R8, UR48 ;  /* 0x0000003008087c36 */ /* 0x001fc60008000000 */
[----:B------:R-:W-:Y:S02]  /*2d0d0*/  ISETP.LT.AND P1, PT, R5, UR54, !P0 ;  /* 0x0000003605007c0c */ /* 0x000fe4000c721270 */
[----:B------:R-:W-:Y:S01]  /*2d0e0*/  LOP3.LUT R51, R51, 0xfbffffff, RZ, 0xc0, !PT ;  /* 0xfbffffff33337812 */ /* 0x000fe200078ec0ff */
[----:B------:R-:W-:Y:S01]  /*2d0f0*/  VIADD R2, R3, 0xe8 ;  /* 0x000000e803027836 */ /* 0x000fe20000000000 */
[----:B------:R0:W-:Y:S01]  /*2d100*/  STL [R1+0x5d8], R8 ;  /* 0x0005d80801007387 */ /* 0x0001e20000100800 */
[----:B------:R-:W-:Y:S01]  /*2d110*/  ISETP.LT.AND P0, PT, R4, UR52, !P0 ;  /* 0x0000003404007c0c */ /* 0x000fe2000c701270 */
[----:B------:R-:W-:Y:S01]  /*2d120*/  ULDC UR48, c[0x0][0x228] ;  /* 0x00008a0000307ab9 */ /* 0x000fe20000000800 */
[----:B------:R-:W-:Y:S01]  /*2d130*/  ULDC UR55, c[0x0][0x228] ;  /* 0x00008a0000377ab9 */ /* 0x000fe20000000800 */
[----:B------:R-:W-:Y:S01]  /*2d140*/  ULDC UR52, c[0x0][0x228] ;  /* 0x00008a0000347ab9 */ /* 0x000fe20000000800 */
[----:B------:R-:W-:Y:S01]  /*2d150*/  ULDC UR54, c[0x0][0x228] ;  /* 0x00008a0000367ab9 */ /* 0x000fe20000000800 */
[----:B0-----:R-:W-:Y:S01]  /*2d160*/  VIADD R8, R8, UR44 ;  /* 0x0000002c08087c36 */ /* 0x001fe20008000000 */
[----:B------:R-:W-:-:S04]  /*2d170*/  ULDC UR44, c[0x0][0x248] ;  /* 0x00009200002c7ab9 */ /* 0x000fc80000000800 */
[----:B------:R0:W-:Y:S01]  /*2d180*/  STL [R1+0x5dc], R8 ;  /* 0x0005dc0801007387 */ /* 0x0001e20000100800 */
[----:B------:R-:W-:Y:S01]  /*2d190*/  @P1 LOP3.LUT R51, R51, 0x4000000, RZ, 0xfc, !PT ;  /* 0x0400000033331812 */ /* 0x000fe200078efcff */
[----:B0-----:R-:W-:-:S03]  /*2d1a0*/  VIADD R8, R8, UR44 ;  /* 0x0000002c08087c36 */ /* 0x001fc60008000000 */
[----:B------:R-:W-:Y:S01]  /*2d1b0*/  LOP3.LUT R51, R51, 0xfdffffff, RZ, 0xc0, !PT ;  /* 0xfdffffff33337812 */ /* 0x000fe200078ec0ff */
[----:B------:R-:W-:Y:S01]  /*2d1c0*/  ULDC UR44, c[0x0][0x228] ;  /* 0x00008a00002c7ab9 */ /* 0x000fe20000000800 */
[----:B------:R0:W-:Y:S02]  /*2d1d0*/  STL [R1+0x5e0], R8 ;  /* 0x0005e00801007387 */ /* 0x0001e40000100800 */
        /* <DEDUP_REMOVED lines=10> */
[----:B------:R0:W-:Y:S01]  /*2d280*/  STL [R1+0x5e8], R8 ;  /* 0x0005e80801007387 */ /* 0x0001e20000100800 */
[----:B------:R-:W-:Y:S01]  /*2d290*/  ISETP.LT.AND P1, PT, R5, UR50, !P0 ;  /* 0x0000003205007c0c */ /* 0x000fe2000c721270 */
[----:B------:R-:W-:Y:S01]  /*2d2a0*/  ULDC UR50, c[0x0][0x228] ;  /* 0x00008a0000327ab9 */ /* 0x000fe20000000800 */
[----:B0-----:R-:W-:Y:S01]  /*2d2b0*/  VIADD R8, R8, UR8 ;  /* 0x0000000808087c36 */ /* 0x001fe20008000000 */
[----:B------:R-:W-:-:S04]  /*2d2c0*/  ULDC UR8, c[0x0][0x248] ;  /* 0x0000920000087ab9 */ /* 0x000fc80000000800 */
[----:B------:R0:W-:Y:S01]  /*2d2d0*/  STL [R1+0x5ec], R8 ;  /* 0x0005ec0801007387 */ /* 0x0001e20000100800 */
[----:B------:R-:W-:Y:S01]  /*2d2e0*/  ISETP.LT.AND P0, PT, R4, UR48, !P0 ;  /* 0x0000003004007c0c */ /* 0x000fe2000c701270 */
[----:B0-----:R-:W-:-:S04]  /*2d2f0*/  VIADD R8, R8, UR8 ;  /* 0x0000000808087c36 */ /* 0x001fc80008000000 */
[----:B------:R-:W-:Y:S01]  /*2d300*/  @P1 LOP3.LUT R51, R51, 0x1000000, RZ, 0xfc, !PT ;  /* 0x0100000033331812 */ /* 0x000fe200078efcff */
[----:B------:R-:W-:Y:S01]  /*2d310*/  ULDC UR8, c[0x0][0x228] ;  /* 0x00008a0000087ab9 */ /* 0x000fe20000000800 */
[----:B------:R0:W-:Y:S02]  /*2d320*/  STL [R1+0x800], R8 ;  /* 0x0008000801007387 */ /* 0x0001e40000100800 */
[----:B------:R-:W-:Y:S01]  /*2d330*/  LOP3.LUT R51, R51, 0xff7fffff, RZ, 0xc0, !PT ;  /* 0xff7fffff33337812 */ /* 0x000fe200078ec0ff */
[----:B0-----:R-:W-:-:S03]  /*2d340*/  VIADD R8, R8, UR9 ;  /* 0x0000000908087c36 */ /* 0x001fc60008000000 */
[----:B------:R-:W-:Y:S01]  /*2d350*/  @P0 LOP3.LUT R51, R51, 0x800000, RZ, 0xfc, !PT ;  /* 0x0080000033330812 */ /* 0x000fe200078efcff */
[----:B------:R-:W-:Y:S01]  /*2d360*/  ULDC UR9, c[0x0][0x228] ;  /* 0x00008a0000097ab9 */ /* 0x000fe20000000800 */
[----:B------:R0:W-:Y:S01]  /*2d370*/  STL [R1+0x804], R8 ;  /* 0x0008040801007387 */ /* 0x0001e20000100800 */
[----:B------:R-:W-:Y:S01]  /*2d380*/  ISETP.GE.AND P0, PT, R2, UR53, PT ;  /* 0x0000003502007c0c */ /* 0x000fe2000bf06270 */
[----:B0-----:R-:W-:-:S03]  /*2d390*/  VIADD R8, R8, UR24 ;  /* 0x0000001808087c36 */ /* 0x001fc60008000000 */
[----:B------:R-:W-:Y:S02]  /*2d3a0*/  ISETP.LT.AND P1, PT, R5, UR38, !P0 ;  /* 0x0000002605007c0c */ /* 0x000fe4000c721270 */
[----:B------:R-:W-:Y:S01]  /*2d3b0*/  LOP3.LUT R51, R51, 0xffbfffff, RZ, 0xc0, !PT ;  /* 0xffbfffff33337812 */ /* 0x000fe200078ec0ff */
[----:B------:R-:W-:Y:S01]  /*2d3c0*/  VIADD R2, R3, 0xe4 ;  /* 0x000000e403027836 */ /* 0x000fe20000000000 */
[----:B------:R0:W-:Y:S01]  /*2d3d0*/  STL [R1+0x808], R8 ;  /* 0x0008080801007387 */ /* 0x0001e20000100800 */
[----:B------:R-:W-:Y:S01]  /*2d3e0*/  ULDC UR38, c[0x0][0x248] ;  /* 0x0000920000267ab9 */ /* 0x000fe20000000800 */
[----:B------:R-:W-:Y:S01]  /*2d3f0*/  ULDC UR24, c[0x0][0x228] ;  /* 0x00008a0000187ab9 */ /* 0x000fe20000000800 */
[----:B------:R-:W-:Y:S01]  /*2d400*/  ULDC UR53, c[0x0][0x228] ;  /* 0x00008a0000357ab9 */ /* 0x000fe20000000800 */
[----:B0-----:R-:W-:Y:S01]  /*2d410*/  VIADD R8, R8, UR12 ;  /* 0x0000000c08087c36 */ /* 0x001fe20008000000 */
[----:B------:R-:W-:Y:S01]  /*2d420*/  ISETP.LT.AND P0, PT, R4, UR46, !P0 ;  /* 0x0000002e04007c0c */ /* 0x000fe2000c701270 */
[----:B------:R-:W-:-:S03]  /*2d430*/  ULDC UR12, c[0x0][0x228] ;  /* 0x00008a00000c7ab9 */ /* 0x000fc60000000800 */
[----:B------:R-:W-:Y:S01]  /*2d440*/  @P1 LOP3.LUT R51, R51, 0x400000, RZ, 0xfc, !PT ;  /* 0x0040000033331812 */ /* 0x000fe200078efcff */
[----:B------:R-:W-:Y:S01]  /*2d450*/  ULDC UR46, c[0x0][0x228] ;  /* 0x00008a00002e7ab9 */ /* 0x000fe20000000800 */
[----:B------:R0:W-:Y:S02]  /*2d460*/  STL [R1+0x80c], R8 ;  /* 0x00080c0801007387 */ /* 0x0001e40000100800 */
[----:B0-----:R-:W-:Y:S01]  /*2d470*/  VIADD R8, R8, UR26 ;  /* 0x0000001a08087c36 */ /* 0x001fe20008000000 */
[----:B------:R-:W-:-:S04]  /*2d480*/  ULDC UR26, c[0x0][0x248] ;  /* 0x00009200001a7ab9 */ /* 0x000fc80000000800 */
[----:B------:R0:W-:Y:S02]  /*2d490*/  STL [R1+0x810], R8 ;  /* 0x0008100801007387 */ /* 0x0001e40000100800 */
[----:B0-----:R-:W-:Y:S01]  /*2d4a0*/  VIADD R8, R8, UR26 ;  /* 0x0000001a08087c36 */ /* 0x001fe20008000000 */
[----:B------:R-:W-:Y:S01]  /*2d4b0*/  LOP3.LUT R51, R51, 0xffdfffff, RZ, 0xc0, !PT ;  /* 0xffdfffff33337812 */ /* 0x000fe200078ec0ff */
[----:B------:R-:W-:-:S03]  /*2d4c0*/  ULDC UR26, c[0x0][0x228] ;  /* 0x00008a00001a7ab9 */ /* 0x000fc60000000800 */
[----:B------:R0:W-:Y:S01]  /*2d4d0*/  STL [R1+0x814], R8 ;  /* 0x0008140801007387 */ /* 0x0001e20000100800 */
[----:B------:R-:W-:Y:S01]  /*2d4e0*/  @P0 LOP3.LUT R51, R51, 0x200000, RZ, 0xfc, !PT ;  /* 0x0020000033330812 */ /* 0x000fe200078efcff */
[----:B0-----:R-:W-:Y:S01]  /*2d4f0*/  VIADD R8, R8, UR34 ;  /* 0x0000002208087c36 */ /* 0x001fe20008000000 */
[----:B------:R-:W-:Y:S01]  /*2d500*/  ISETP.GE.AND P0, PT, R2, UR27, PT ;  /* 0x0000001b02007c0c */ /* 0x000fe2000bf06270 */
[----:B------:R-:W-:-:S03]  /*2d510*/  ULDC UR34, c[0x0][0x248] ;  /* 0x0000920000227ab9 */ /* 0x000fc60000000800 */
[----:B------:R0:W-:Y:S01]  /*2d520*/  STL [R1+0x818], R8 ;  /* 0x0008180801007387 */ /* 0x0001e20000100800 */
[----:B------:R-:W-:Y:S02]  /*2d530*/  ISETP.LT.AND P1, PT, R5, UR55, !P0 ;  /* 0x0000003705007c0c */ /* 0x000fe4000c721270 */
[----:B------:R-:W-:Y:S01]  /*2d540*/  LOP3.LUT R51, R51, 0xffefffff, RZ, 0xc0, !PT ;  /* 0xffefffff33337812 */ /* 0x000fe200078ec0ff */
[----:B------:R-:W-:Y:S01]  /*2d550*/  VIADD R2, R3, 0xe2 ;  /* 0x000000e203027836 */ /* 0x000fe20000000000 */
[----:B------:R-:W-:Y:S01]  /*2d560*/  ULDC UR27, c[0x0][0x248] ;  /* 0x00009200001b7ab9 */ /* 0x000fe20000000800 */
[----:B0-----:R-:W-:Y:S01]  /*2d570*/  VIADD R8, R8, UR21 ;  /* 0x0000001508087c36 */ /* 0x001fe20008000000 */
[----:B------:R-:W-:Y:S01]  /*2d580*/  ISETP.LT.AND P0, PT, R4, UR57, !P0 ;  /* 0x0000003904007c0c */ /* 0x000fe2000c701270 */
[----:B------:R-:W-:Y:S01]  /*2d590*/  ULDC UR57, c[0x0][0x228] ;  /* 0x00008a0000397ab9 */ /* 0x000fe20000000800 */
[----:B------:R-:W-:Y:S01]  /*2d5a0*/  ULDC UR21, c[0x0][0x228] ;  /* 0x00008a0000157ab9 */ /* 0x000fe20000000800 */
[----:B------:R-:W-:Y:S01]  /*2d5b0*/  ULDC UR55, c[0x0][0x228] ;  /* 0x00008a0000377ab9 */ /* 0x000fe20000000800 */
[----:B------:R0:W-:Y:S02]  /*2d5c0*/  STL [R1+0x820], R8 ;  /* 0x0008200801007387 */ /* 0x0001e40000100800 */
[----:B0-----:R-:W-:Y:S01]  /*2d5d0*/  VIADD R8, R8, UR34 ;  /* 0x0000002208087c36 */ /* 0x001fe20008000000 */
[----:B------:R-:W-:Y:S01]  /*2d5e0*/  @P1 LOP3.LUT R51, R51, 0x100000, RZ, 0xfc, !PT ;  /* 0x0010000033331812 */ /* 0x000fe200078efcff */
[----:B------:R-:W-:-:S03]  /*2d5f0*/  ULDC UR34, c[0x0][0x228] ;  /* 0x00008a0000227ab9 */ /* 0x000fc60000000800 */
[----:B------:R0:W-:Y:S02]  /*2d600*/  STL [R1+0x824], R8 ;  /* 0x0008240801007387 */ /* 0x0001e40000100800 */
[----:B0-----:R-:W-:Y:S01]  /*2d610*/  VIADD R8, R8, UR22 ;  /* 0x0000001608087c36 */ /* 0x001fe20008000000 */
[----:B------:R-:W-:-:S04]  /*2d620*/  ULDC UR22, c[0x0][0x248] ;  /* 0x0000920000167ab9 */ /* 0x000fc80000000800 */
[----:B------:R0:W-:Y:S01]  /*2d630*/  STL [R1+0x828], R8 ;  /* 0x0008280801007387 */ /* 0x0001e20000100800 */
[----:B------:R-:W-:Y:S01]  /*2d640*/  LOP3.LUT R51, R51, 0xfff7ffff, RZ, 0xc0, !PT ;  /* 0xfff7ffff33337812 */ /* 0x000fe200078ec0ff */
[----:B0-----:R-:W-:-:S03]  /*2d650*/  VIADD R8, R8, UR22 ;  /* 0x0000001608087c36 */ /* 0x001fc60008000000 */
[----:B------:R-:W-:Y:S01]  /*2d660*/  @P0 LOP3.LUT R51, R51, 0x80000, RZ, 0xfc, !PT ;  /* 0x0008000033330812 */ /* 0x000fe200078efcff */
[----:B------:R-:W-:Y:S01]  /*2d670*/  ULDC UR22, c[0x0][0x248] ;  /* 0x0000920000167ab9 */ /* 0x000fe20000000800 */
[----:B------:R0:W-:Y:S01]  /*2d680*/  STL [R1+0x82c], R8 ;  /* 0x00082c0801007387 */ /* 0x0001e20000100800 */
        /* <DEDUP_REMOVED lines=10> */
[----:B------:R-:W-:Y:S01]  /*2d730*/  ISETP.LT.AND P0, PT, R4, UR61, !P0 ;  /* 0x0000003d04007c0c */ /* 0x000fe2000c701270 */
[----:B------:R-:W-:Y:S01]  /*2d740*/  ULDC UR5, c[0x0][0x228] ;  /* 0x00008a0000057ab9 */ /* 0x000fe20000000800 */
[----:B------:R-:W-:-:S02]  /*2d750*/  ULDC UR61, c[0x0][0x228] ;  /* 0x00008a00003d7ab9 */ /* 0x000fc40000000800 */
[----:B------:R0:W-:Y:S02]  /*2d760*/  STL [R1+0x834], R8 ;  /* 0x0008340801007387 */ /* 0x0001e40000100800 */
[----:B0-----:R-:W-:-:S04]  /*2d770*/  VIADD R8, R8, UR19 ;  /* 0x0000001308087c36 */ /* 0x001fc80008000000 */
        /* <DEDUP_REMOVED lines=16> */
[----:B0-----:R-:W-:Y:S01]  /*2d880*/  VIADD R8, R8, UR29 ;  /* 0x0000001d08087c36 */ /* 0x001fe20008000000 */
[----:B------:R-:W-:Y:S01]  /*2d890*/  ISETP.LT.AND P0, PT, R4, UR10, !P0 ;  /* 0x0000000a04007c0c */ /* 0x000fe2000c701270 */
[----:B------:R-:W-:-:S04]  /*2d8a0*/  ULDC UR10, c[0x0][0x248] ;  /* 0x00009200000a7ab9 */ /* 0x000fc80000000800 */
[----:B------:R-:W-:Y:S01]  /*2d8b0*/  @P1 LOP3.LUT R51, R51, 0x10000, RZ, 0xfc, !PT ;  /* 0x0001000033331812 */ /* 0x000fe200078efcff */
[----:B------:R-:W-:Y:S01]  /*2d8c0*/  ULDC UR29, c[0x0][0x228] ;  /* 0x00008a00001d7ab9 */ /* 0x000fe20000000800 */
[----:B------:R0:W-:Y:S02]  /*2d8d0*/  STL [R1+0x844], R8 ;  /* 0x0008440801007387 */ /* 0x0001e40000100800 */
[----:B0-----:R-:W-:Y:S01]  /*2d8e0*/  VIADD R8, R8, UR16 ;  /* 0x0000001008087c36 */ /* 0x001fe20008000000 */
[----:B------:R-:W-:Y:S01]  /*2d8f0*/  LOP3.LUT R51, R51, 0xffff7fff, RZ, 0xc0, !PT ;  /* 0xffff7fff33337812 */ /* 0x000fe200078ec0ff */
[----:B------:R-:W-:-:S03]  /*2d900*/  ULDC UR16, c[0x0][0x228] ;  /* 0x00008a0000107ab9 */ /* 0x000fc60000000800 */
[----:B------:R0:W-:Y:S02]  /*2d910*/  STL [R1+0x848], R8 ;  /* 0x0008480801007387 */ /* 0x0001e40000100800 */
[----:B0-----:R-:W-:Y:S01]  /*2d920*/  VIADD R8, R8, UR32 ;  /* 0x0000002008087c36 */ /* 0x001fe20008000000 */
[----:B------:R-:W-:Y:S01]  /*2d930*/  @P0 LOP3.LUT R51, R51, 0x8000, RZ, 0xfc, !PT ;  /* 0x0000800033330812 */ /* 0x000fe200078efcff */
[----:B------:R-:W-:-:S03]  /*2d940*/  ULDC UR32, c[0x0][0x228] ;  /* 0x00008a0000207ab9 */ /* 0x000fc60000000800 */
        /* <DEDUP_REMOVED lines=8> */
[----:B------:R-:W-:Y:S01]  /*2d9d0*/  ULDC.64 UR48, c[0x0][0x228] ;  /* 0x00008a0000307ab9 */ /* 0x000fe20000000a00 */
[----:B------:R-:W-:Y:S01]  /*2d9e0*/  ULDC UR33, c[0x0][0x228] ;  /* 0x00008a0000217ab9 */ /* 0x000fe20000000800 */
[----:B0-----:R-:W-:Y:S01]  /*2d9f0*/  VIADD R8, R8, UR35 ;  /* 0x0000002308087c36 */ /* 0x001fe20008000000 */
[----:B------:R-:W-:-:S04]  /*2da00*/  ULDC UR35, c[0x0][0x248] ;  /* 0x0000920000237ab9 */ /* 0x000fc80000000800 */
[----:B------:R0:W-:Y:S01]  /*2da10*/  STL [R1+0x854], R8 ;  /* 0x0008540801007387 */ /* 0x0001e20000100800 */
[----:B------:R-:W-:Y:S01]  /*2da20*/  ISETP.LT.AND P0, PT, R4, UR9, !P0 ;  /* 0x0000000904007c0c */ /* 0x000fe2000c701270 */
[----:B0-----:R-:W-:Y:S01]  /*2da30*/  VIADD R8, R8, UR35 ;  /* 0x0000002308087c36 */ /* 0x001fe20008000000 */
[----:B------:R-:W-:Y:S01]  /*2da40*/  @P1 LOP3.LUT R51, R51, 0x4000, RZ, 0xfc, !PT ;  /* 0x0000400033331812 */ /* 0x000fe200078efcff */
[----:B------:R-:W-:-:S03]  /*2da50*/  ULDC UR35, c[0x0][0x228] ;  /* 0x00008a0000237ab9 */ /* 0x000fc60000000800 */
        /* <DEDUP_REMOVED lines=12> */
[----:B------:R0:W-:Y:S02]  /*2db20*/  STL [R1+0x864], R8 ;  /* 0x0008640801007387 */ /* 0x0001e40000100800 */
[----:B0-----:R-:W-:Y:S01]  /*2db30*/  VIADD R8, R8, UR27 ;  /* 0x0000001b08087c36 */ /* 0x001fe20008000000 */
[----:B------:R-:W-:-:S04]  /*2db40*/  ULDC UR27, c[0x0][0x248] ;  /* 0x00009200001b7ab9 */ /* 0x000fc80000000800 */
[----:B------:R0:W-:Y:S01]  /*2db50*/  STL [R1+0x868], R8 ;  /* 0x0008680801007387 */ /* 0x0001e20000100800 */
[----:B------:R-:W-:Y:S02]  /*2db60*/  ISETP.LT.AND P0, PT, R4, UR24, !P0 ;  /* 0x0000001804007c0c */ /* 0x000fe4000c701270 */
[----:B------:R-:W-:Y:S01]  /*2db70*/  LOP3.LUT R51, R51, 0xfffffbff, RZ, 0xc0, !PT ;  /* 0xfffffbff33337812 */ /* 0x000fe200078ec0ff */
[----:B0-----:R-:W-:-:S05]  /*2db80*/  VIADD R8, R8, UR27 ;  /* 0x0000001b08087c36 */ /* 0x001fca0008000000 */
[----:B------:R0:W-:Y:S01]  /*2db90*/  STL [R1+0x86c], R8 ;  /* 0x00086c0801007387 */ /* 0x0001e20000100800 */
[----:B------:R-:W-:Y:S01]  /*2dba0*/  @P1 LOP3.LUT R51, R51, 0x400, RZ, 0xfc, !PT ;  /* 0x0000040033331812 */ /* 0x000fe200078efcff */
[----:B------:R-:W-:Y:S02]  /*2dbb0*/  VIADD R2, R3, 0xda ;  /* 0x000000da03027836 */ /* 0x000fe40000000000 */
[----:B0-----:R-:W-:Y:S01]  /*2dbc0*/  VIADD R8, R8, UR25 ;  /* 0x0000001908087c36 */ /* 0x001fe20008000000 */
[----:B------:R-:W-:Y:S01]  /*2dbd0*/  ULDC UR25, c[0x0][0x248] ;  /* 0x0000920000197ab9 */ /* 0x000fe20000000800 */
[----:B------:R-:W-:-:S03]  /*2dbe0*/  LOP3.LUT R51, R51, 0xfffffdff, RZ, 0xc0, !PT ;  /* 0xfffffdff33337812 */ /* 0x000fc600078ec0ff */
        /* <DEDUP_REMOVED lines=8> */
[----:B------:R-:W-:Y:S01]  /*2dc70*/  ULDC.64 UR24, c[0x0][0x228] ;  /* 0x00008a0000187ab9 */ /* 0x000fe20000000a00 */
[----:B------:R-:W-:Y:S01]  /*2dc80*/  ULDC UR7, c[0x0][0x248] ;  /* 0x0000920000077ab9 */ /* 0x000fe20000000800 */
[----:B0-----:R-:W-:Y:S01]  /*2dc90*/  VIADD R8, R8, UR10 ;  /* 0x0000000a08087c36 */ /* 0x001fe20008000000 */
[----:B------:R-:W-:-:S04]  /*2dca0*/  ULDC UR10, c[0x0][0x248] ;  /* 0x00009200000a7ab9 */ /* 0x000fc80000000800 */
[----:B------:R0:W-:Y:S01]  /*2dcb0*/  STL [R1+0x878], R8 ;  /* 0x0008780801007387 */ /* 0x0001e20000100800 */
[----:B------:R-:W-:Y:S01]  /*2dcc0*/  ISETP.LT.AND P0, PT, R4, UR17, !P0 ;  /* 0x0000001104007c0c */ /* 0x000fe2000c701270 */
[----:B0-----:R-:W-:-:S05]  /*2dcd0*/  VIADD R8, R8, UR10 ;  /* 0x0000000a08087c36 */ /* 0x001fca0008000000 */
[----:B------:R0:W-:Y:S01]  /*2dce0*/  STL [R1+0x87c], R8 ;  /* 0x00087c0801007387 */ /* 0x0001e20000100800 */
[----:B------:R-:W-:Y:S01]  /*2dcf0*/  @P1 LOP3.LUT R51, R51, 0x40, RZ, 0xfc, !PT ;  /* 0x0000004033331812 */ /* 0x000fe200078efcff */
[----:B0-----:R-:W-:Y:S01]  /*2dd00*/  VIADD R8, R8, UR8 ;  /* 0x0000000808087c36 */ /* 0x001fe20008000000 */
[----:B------:R-:W-:-:S04]  /*2dd10*/  ULDC UR8, c[0x0][0x248] ;  /* 0x0000920000087ab9 */ /* 0x000fc80000000800 */
[----:B------:R0:W-:Y:S01]  /*2dd20*/  STL [R1+0x880], R8 ;  /* 0x0008800801007387 */ /* 0x0001e20000100800 */
[----:B------:R-:W-:Y:S01]  /*2dd30*/  LOP3.LUT R51, R51, 0xffffffdf, RZ, 0xc0, !PT ;  /* 0xffffffdf33337812 */ /* 0x000fe200078ec0ff */
[----:B0-----:R-:W-:Y:S01]  /*2dd40*/  VIADD R8, R8, UR8 ;  /* 0x0000000808087c36 */ /* 0x001fe20008000000 */
[----:B------:R-:W-:Y:S02]  /*2dd50*/  ULDC UR8, c[0x0][0x248] ;  /* 0x0000920000087ab9 */ /* 0x000fe40000000800 */
[----:B------:R-:W-:Y:S02]  /*2dd60*/  @P0 LOP3.LUT R51, R51, 0x20, RZ, 0xfc, !PT ;  /* 0x0000002033330812 */ /* 0x000fe400078efcff */
[----:B------:R0:W-:Y:S01]  /*2dd70*/  STL [R1+0x884], R8 ;  /* 0x0008840801007387 */ /* 0x0001e20000100800 */
[----:B------:R-:W-:Y:S01]  /*2dd80*/  ISETP.GE.AND P0, PT, R2, UR11, PT ;  /* 0x0000000b02007c0c */ /* 0x000fe2000bf06270 */
[----:B0-----:R-:W-:Y:S01]  /*2dd90*/  VIADD R8, R8, UR8 ;  /* 0x0000000808087c36 */ /* 0x001fe20008000000 */
[----:B------:R-:W-:-:S02]  /*2dda0*/  ULDC UR8, c[0x0][0x248] ;  /* 0x0000920000087ab9 */ /* 0x000fc40000000800 */
[----:B------:R-:W-:Y:S02]  /*2ddb0*/  ISETP.LT.AND P1, PT, R5, UR28, !P0 ;  /* 0x0000001c05007c0c */ /* 0x000fe4000c721270 */
[----:B------:R-:W-:Y:S01]  /*2ddc0*/  LOP3.LUT R51, R51, 0xfffffffb, RZ, 0xc0, !PT ;  /* 0xfffffffb33337812 */ /* 0x000fe200078ec0ff */
[----:B------:R0:W-:Y:S01]  /*2ddd0*/  STL [R1+0x888], R8 ;  /* 0x0008880801007387 */ /* 0x0001e20000100800 */
[----:B------:R-:W-:Y:S01]  /*2dde0*/  VIADD R2, R3, 0xd7 ;  /* 0x000000d703027836 */ /* 0x000fe20000000000 */
[----:B------:R-:W-:Y:S01]  /*2ddf0*/  ULDC.64 UR10, c[0x0][0x228] ;  /* 0x00008a00000a7ab9 */ /* 0x000fe20000000a00 */
[----:B0-----:R-:W-:Y:S01]  /*2de00*/  VIADD R8, R8, UR8 ;  /* 0x0000000808087c36 */ /* 0x001fe20008000000 */
[----:B------:R-:W-:-:S04]  /*2de10*/  ULDC UR8, c[0x0][0x248] ;  /* 0x0000920000087ab9 */ /* 0x000fc80000000800 */
[----:B------:R0:W-:Y:S02]  /*2de20*/  STL [R1+0x88c], R8 ;  /* 0x00088c0801007387 */ /* 0x0001e40000100800 */
[----:B------:R-:W-:Y:S01]  /*2de30*/  @P1 LOP3.LUT R51, R51, 0x4, RZ, 0xfc, !PT ;  /* 0x0000000433331812 */ /* 0x000fe200078efcff */
[----:B0-----:R-:W-:Y:S01]  /*2de40*/  VIADD R8, R8, UR8 ;  /* 0x0000000808087c36 */ /* 0x001fe20008000000 */
[----:B------:R-:W-:Y:S02]  /*2de50*/  ULDC.64 UR8, c[0x0][0x228] ;  /* 0x00008a0000087ab9 */ /* 0x000fe40000000a00 */
[----:B------:R-:W-:Y:S01]  /*2de60*/  ISETP.LT.AND P0, PT, R4, UR8, !P0 ;  /* 0x0000000804007c0c */ /* 0x000fe2000c701270 */
[----:B------:R-:W-:Y:S01]  /*2de70*/  ULDC UR8, c[0x0][0x248] ;  /* 0x0000920000087ab9 */ /* 0x000fe20000000800 */
[----:B------:R-:W-:-:S11]  /*2de80*/  LOP3.LUT R51, R51, 0xfffffffd, RZ, 0xc0, !PT ;  /* 0xfffffffd33337812 */ /* 0x000fd600078ec0ff */
[----:B------:R-:W-:Y:S02]  /*2de90*/  @P0 LOP3.LUT R51, R51, 0x2, RZ, 0xfc, !PT ;  /* 0x0000000233330812 */ /* 0x000fe400078efcff */
[----:B------:R-:W-:Y:S01]  /*2dea0*/  ISETP.GE.AND P0, PT, R2, UR51, PT ;  /* 0x0000003302007c0c */ /* 0x000fe2000bf06270 */
[----:B------:R-:W-:Y:S01]  /*2deb0*/  VIADD R2, R3, 0xd6 ;  /* 0x000000d603027836 */ /* 0x000fe20000000000 */
[----:B------:R-:W-:Y:S01]  /*2dec0*/  LOP3.LUT R51, R51, 0xfffffffe, RZ, 0xc0, !PT ;  /* 0xfffffffe33337812 */ /* 0x000fe200078ec0ff */
[----:B------:R0:W-:Y:S01]  /*2ded0*/  STL [R1+0x890], R8 ;  /* 0x0008900801007387 */ /* 0x0001e20000100800 */
[----:B------:R-:W-:Y:S01]  /*2dee0*/  ISETP.LT.AND P1, PT, R5, UR26, !P0 ;  /* 0x0000001a05007c0c */ /* 0x000fe2000c721270 */
[----:B------:R-:W-:Y:S01]  /*2def0*/  ULDC.64 UR26, c[0x0][0x228] ;  /* 0x00008a00001a7ab9 */ /* 0x000fe20000000a00 */
[----:B------:R-:W-:Y:S01]  /*2df00*/  ISETP.LT.AND P0, PT, R4, UR10, !P0 ;  /* 0x0000000a04007c0c */ /* 0x000fe2000c701270 */
[----:B------:R-:W-:-:S12]  /*2df10*/  ULDC UR51, c[0x0][0x228] ;  /* 0x00008a0000337ab9 */ /* 0x000fd80000000800 */
[----:B------:R-:W-:Y:S02]  /*2df20*/  @P0 LOP3.LUT R52, R52, 0x80000000, RZ, 0xfc, !PT ;  /* 0x8000000034340812 */ /* 0x000fe400078efcff */
[----:B------:R-:W-:Y:S02]  /*2df30*/  ISETP.GE.AND P0, PT, R2, UR47, PT ;  /* 0x0000002f02007c0c */ /* 0x000fe4000bf06270 */
[----:B------:R-:W-:Y:S02]  /*2df40*/  @P1 LOP3.LUT R51, R51, 0x1, RZ, 0xfc, !PT ;  /* 0x0000000133331812 */ /* 0x000fe400078efcff */
[----:B------:R-:W-:Y:S01]  /*2df50*/  LOP3.LUT R52, R52, 0xbfffffff, RZ, 0xc0, !PT ;  /* 0xbfffffff34347812 */ /* 0x000fe200078ec0ff */
[----:B------:R-:W-:Y:S01]  /*2df60*/  VIADD R2, R3, 0xd5 ;  /* 0x000000d503027836 */ /* 0x000fe20000000000 */
[----:B------:R-:W-:Y:S01]  /*2df70*/  ISETP.LT.AND P1, PT, R5, UR20, !P0 ;  /* 0x0000001405007c0c */ /* 0x000fe2000c721270 */
[----:B0-----:R-:W-:Y:S01]  /*2df80*/  VIADD R8, R8, UR7 ;  /* 0x0000000708087c36 */ /* 0x001fe20008000000 */
[----:B------:R-:W-:Y:S01]  /*2df90*/  ISETP.LT.AND P0, PT, R4, UR24, !P0 ;  /* 0x0000001804007c0c */ /* 0x000fe2000c701270 */
[----:B------:R-:W-:Y:S01]  /*2dfa0*/  ULDC UR7, c[0x0][0x248] ;  /* 0x0000920000077ab9 */ /* 0x000fe20000000800 */
[----:B------:R-:W-:-:S09]  /*2dfb0*/  ULDC UR47, c[0x0][0x228] ;  /* 0x00008a00002f7ab9 */ /* 0x000fd20000000800 */
[----:B------:R-:W-:-:S04]  /*2dfc0*/  @P1 LOP3.LUT R52, R52, 0x40000000, RZ, 0xfc, !PT ;  /* 0x4000000034341812 */ /* 0x000fc800078efcff */
[----:B------:R-:W-:-:S04]  /*2dfd0*/  LOP3.LUT R52, R52, 0xdfffffff, RZ, 0xc0, !PT ;  /* 0xdfffffff34347812 */ /* 0x000fc800078ec0ff */
[----:B------:R-:W-:Y:S02]  /*2dfe0*/  @P0 LOP3.LUT R52, R52, 0x20000000, RZ, 0xfc, !PT ;  /* 0x2000000034340812 */ /* 0x000fe400078efcff */
[----:B------:R-:W-:Y:S02]  /*2dff0*/  ISETP.GE.AND P0, PT, R2, UR43, PT ;  /* 0x0000002b02007c0c */ /* 0x000fe4000bf06270 */
[----:B------:R-:W-:Y:S01]  /*2e000*/  LOP3.LUT R52, R52, 0xefffffff, RZ, 0xc0, !PT ;  /* 0xefffffff34347812 */ /* 0x000fe200078ec0ff */
[----:B------:R-:W-:Y:S01]  /*2e010*/  VIADD R2, R3, 0xd4 ;  /* 0x000000d403027836 */ /* 0x000fe20000000000 */
[----:B------:R-:W-:Y:S01]  /*2e020*/  ISETP.LT.AND P1, PT, R5, UR14, !P0 ;  /* 0x0000000e05007c0c */ /* 0x000fe2000c721270 */
[----:B------:R-:W-:Y:S01]  /*2e030*/  ULDC.64 UR42, c[0x0][0x228] ;  /* 0x00008a00002a7ab9 */ /* 0x000fe20000000a00 */
[----:B------:R-:W-:-:S11]  /*2e040*/  ISETP.LT.AND P0, PT, R4, UR26, !P0 ;  /* 0x0000001a04007c0c */ /* 0x000fd6000c701270 */
        /* <DEDUP_REMOVED lines=9> */
[----:B------:R-:W-:Y:S01]  /*2e0e0*/  ULDC.64 UR44, c[0x0][0x228] ;  /* 0x00008a00002c7ab9 */ /* 0x000fe20000000a00 */
[----:B------:R-:W-:-:S09]  /*2e0f0*/  ULDC UR41, c[0x0][0x228] ;  /* 0x00008a0000297ab9 */ /* 0x000fd20000000800 */
        /* <DEDUP_REMOVED lines=11> */
[----:B------:R-:W-:Y:S01]  /*2e1b0*/  ULDC.64 UR20, c[0x0][0x228] ;  /* 0x00008a0000147ab9 */ /* 0x000fe20000000a00 */
[----:B------:R-:W-:Y:S01]  /*2e1c0*/  ULDC UR39, c[0x0][0x228] ;  /* 0x00008a0000277ab9 */ /* 0x000fe20000000800 */
[----:B0-----:R-:W-:Y:S01]  /*2e1d0*/  VIADD R8, R8, UR7 ;  /* 0x0000000708087c36 */ /* 0x001fe20008000000 */
[----:B------:R-:W-:-:S07]  /*2e1e0*/  ULDC UR7, c[0x0][0x248] ;  /* 0x0000920000077ab9 */ /* 0x000fce0000000800 */
[----:B------:R-:W-:Y:S01]  /*2e1f0*/  @P1 LOP3.LUT R52, R52, 0x1000000, RZ, 0xfc, !PT ;  /* 0x0100000034341812 */ /* 0x000fe200078efcff */
[----:B------:R0:W-:Y:S03]  /*2e200*/  STL [R1+0x89c], R8 ;  /* 0x00089c0801007387 */ /* 0x0001e60000100800 */
[----:B------:R-:W-:Y:S01]  /*2e210*/  LOP3.LUT R52, R52, 0xff7fffff, RZ, 0xc0, !PT ;  /* 0xff7fffff34347812 */ /* 0x000fe200078ec0ff */
[----:B0-----:R-:W-:Y:S01]  /*2e220*/  VIADD R8, R8, UR8 ;  /* 0x0000000808087c36 */ /* 0x001fe20008000000 */
[----:B------:R-:W-:-:S04]  /*2e230*/  ULDC UR8, c[0x0][0x248] ;  /* 0x0000920000087ab9 */ /* 0x000fc80000000800 */
[----:B------:R0:W-:Y:S01]  /*2e240*/  STL [R1+0x8a0], R8 ;  /* 0x0008a00801007387 */ /* 0x0001e20000100800 */
[----:B------:R-:W-:Y:S02]  /*2e250*/  @P0 LOP3.LUT R52, R52, 0x800000, RZ, 0xfc, !PT ;  /* 0x0080000034340812 */ /* 0x000fe400078efcff */
[----:B------:R-:W-:Y:S01]  /*2e260*/  ISETP.GE.AND P0, PT, R2, UR31, PT ;  /* 0x0000001f02007c0c */ /* 0x000fe2000bf06270 */
[----:B0-----:R-:W-:-:S03]  /*2e270*/  VIADD R8, R8, UR7 ;  /* 0x0000000708087c36 */ /* 0x001fc60008000000 */
[----:B------:R-:W-:Y:S01]  /*2e280*/  ISETP.LT.AND P1, PT, R5, UR56, !P0 ;  /* 0x0000003805007c0c */ /* 0x000fe2000c721270 */
[----:B------:R-:W-:Y:S01]  /*2e290*/  ULDC UR7, c[0x0][0x248] ;  /* 0x0000920000077ab9 */ /* 0x000fe20000000800 */
[----:B------:R0:W-:Y:S01]  /*2e2a0*/  STL [R1+0x8a4], R8 ;  /* 0x0008a40801007387 */ /* 0x0001e20000100800 */
[----:B------:R-:W-:Y:S01]  /*2e2b0*/  LOP3.LUT R52, R52, 0xffbfffff, RZ, 0xc0, !PT ;  /* 0xffbfffff34347812 */ /* 0x000fe200078ec0ff */
[----:B------:R-:W-:Y:S01]  /*2e2c0*/  VIADD R2, R3, 0xd1 ;  /* 0x000000d103027836 */ /* 0x000fe20000000000 */
[----:B------:R-:W-:Y:S01]  /*2e2d0*/  ULDC UR56, c[0x0][0x228] ;  /* 0x00008a0000387ab9 */ /* 0x000fe20000000800 */
[----:B0-----:R-:W-:Y:S01]  /*2e2e0*/  VIADD R8, R8, UR8 ;  /* 0x0000000808087c36 */ /* 0x001fe20008000000 */
[----:B------:R-:W-:-:S04]  /*2e2f0*/  ULDC UR8, c[0x0][0x248] ;  /* 0x0000920000087ab9 */ /* 0x000fc80000000800 */
[----:B------:R0:W-:Y:S01]  /*2e300*/  STL [R1+0x8a8], R8 ;  /* 0x0008a80801007387 */ /* 0x0001e20000100800 */
[----:B------:R-:W-:Y:S01]  /*2e310*/  ISETP.LT.AND P0, PT, R4, UR20, !P0 ;  /* 0x0000001404007c0c */ /* 0x000fe2000c701270 */
        /* <DEDUP_REMOVED lines=8> */
[----:B------:R-:W-:Y:S02]  /*2e3a0*/  @P0 LOP3.LUT R52, R52, 0x200000, RZ, 0xfc, !PT ;  /* 0x0020000034340812 */ /* 0x000fe400078efcff */
[----:B------:R-:W-:Y:S01]  /*2e3b0*/  ISETP.GE.AND P0, PT, R2, UR9, PT ;  /* 0x0000000902007c0c */ /* 0x000fe2000bf06270 */
[----:B0-----:R-:W-:Y:S01]  /*2e3c0*/  VIADD R8, R8, UR7 ;  /* 0x0000000708087c36 */ /* 0x001fe20008000000 */
[----:B------:R-:W-:-:S04]  /*2e3d0*/  ULDC UR7, c[0x0][0x248] ;  /* 0x0000920000077ab9 */ /* 0x000fc80000000800 */
[----:B------:R0:W-:Y:S01]  /*2e3e0*/  STL [R1+0x8b4], R8 ;  /* 0x0008b40801007387 */ /* 0x0001e20000100800 */
[----:B------:R-:W-:Y:S02]  /*2e3f0*/  ISETP.LT.AND P1, PT, R5, UR55, !P0 ;  /* 0x0000003705007c0c */ /* 0x000fe4000c721270 */
[----:B------:R-:W-:Y:S01]  /*2e400*/  LOP3.LUT R52, R52, 0xffefffff, RZ, 0xc0, !PT ;  /* 0xffefffff34347812 */ /* 0x000fe200078ec0ff */
[----:B------:R-:W-:Y:S02]  /*2e410*/  VIADD R2, R3, 0xd0 ;  /* 0x000000d003027836 */ /* 0x000fe40000000000 */
[----:B0-----:R-:W-:Y:S01]  /*2e420*/  VIADD R8, R8, UR8 ;  /* 0x0000000808087c36 */ /* 0x001fe20008000000 */
[----:B------:R-:W-:Y:S01]  /*2e430*/  ULDC UR8, c[0x0][0x248] ;  /* 0x0000920000087ab9 */ /* 0x000fe20000000800 */
[----:B------:R-:W-:-:S03]  /*2e440*/  ULDC UR55, c[0x0][0x228] ;  /* 0x00008a0000377ab9 */ /* 0x000fc60000000800 */
[----:B------:R0:W-:Y:S01]  /*2e450*/  STL [R1+0x8b8], R8 ;  /* 0x0008b80801007387 */ /* 0x0001e20000100800 */
[----:B------:R-:W-:Y:S01]  /*2e460*/  ISETP.LT.AND P0, PT, R4, UR48, !P0 ;  /* 0x0000003004007c0c */ /* 0x000fe2000c701270 */
[----:B------:R-:W-:Y:S01]  /*2e470*/  ULDC UR48, c[0x0][0x228] ;  /* 0x00008a0000307ab9 */ /* 0x000fe20000000800 */
[----:B0-----:R-:W-:Y:S01]  /*2e480*/  VIADD R8, R8, UR7 ;  /* 0x0000000708087c36 */ /* 0x001fe20008000000 */
[----:B------:R-:W-:-:S04]  /*2e490*/  ULDC UR7, c[0x0][0x248] ;  /* 0x0000920000077ab9 */ /* 0x000fc80000000800 */
[----:B------:R0:W-:Y:S01]  /*2e4a0*/  STL [R1+0x8bc], R8 ;  /* 0x0008bc0801007387 */ /* 0x0001e20000100800 */
[----:B------:R-:W-:Y:S01]  /*2e4b0*/  @P1 LOP3.LUT R52, R52, 0x100000, RZ, 0xfc, !PT ;  /* 0x0010000034341812 */ /* 0x000fe200078efcff */
        /* <DEDUP_REMOVED lines=9> */
[----:B0-----:R-:W-:-:S03]  /*2e550*/  VIADD R8, R8, UR8 ;  /* 0x0000000808087c36 */ /* 0x001fc60008000000 */
[----:B------:R-:W-:Y:S01]  /*2e560*/  ISETP.LT.AND P1, PT, R5, UR55, !P0 ;  /* 0x0000003705007c0c */ /* 0x000fe2000c721270 */
[----:B------:R-:W-:Y:S01]  /*2e570*/  ULDC UR8, c[0x0][0x248] ;  /* 0x0000920000087ab9 */ /* 0x000fe20000000800 */
[----:B------:R-:W-:Y:S01]  /*2e580*/  LOP3.LUT R52, R52, 0xfffbffff, RZ, 0xc0, !PT ;  /* 0xfffbffff34347812 */ /* 0x000fe200078ec0ff */
[----:B------:R-:W-:Y:S01]  /*2e590*/  VIADD R2, R3, 0xcf ;  /* 0x000000cf03027836 */ /* 0x000fe20000000000 */
[----:B------:R0:W-:Y:S01]  /*2e5a0*/  STL [R1+0x8c8], R8 ;  /* 0x0008c80801007387 */ /* 0x0001e20000100800 */
[----:B------:R-:W-:Y:S01]  /*2e5b0*/  ULDC UR55, c[0x0][0x228] ;  /* 0x00008a0000377ab9 */ /* 0x000fe20000000800 */
[----:B------:R-:W-:Y:S01]  /*2e5c0*/  ULDC.64 UR10, c[0x0][0x228] ;  /* 0x00008a00000a7ab9 */ /* 0x000fe20000000a00 */
[----:B0-----:R-:W-:-:S06]  /*2e5d0*/  VIADD R8, R8, UR7 ;  /* 0x0000000708087c36 */ /* 0x001fcc0008000000 */
[----:B------:R-:W-:Y:S01]  /*2e5e0*/  @P1 LOP3.LUT R52, R52, 0x40000, RZ, 0xfc, !PT ;  /* 0x0004000034341812 */ /* 0x000fe200078efcff */
[----:B------:R-:W-:Y:S01]  /*2e5f0*/  ULDC UR7, c[0x0][0x248] ;  /* 0x0000920000077ab9 */ /* 0x000fe20000000800 */
[----:B------:R0:W-:Y:S02]  /*2e600*/  STL [R1+0x8cc], R8 ;  /* 0x0008cc0801007387 */ /* 0x0001e40000100800 */
[----:B0-----:R-:W-:Y:S01]  /*2e610*/  VIADD R8, R8, UR8 ;  /* 0x0000000808087c36 */ /* 0x001fe20008000000 */
[----:B------:R-:W-:Y:S02]  /*2e620*/  ULDC.64 UR8, c[0x0][0x228] ;  /* 0x00008a0000087ab9 */ /* 0x000fe40000000a00 */
[----:B------:R-:W-:Y:S01]  /*2e630*/  ISETP.LT.AND P0, PT, R4, UR8, !P0 ;  /* 0x0000000804007c0c */ /* 0x000fe2000c701270 */
[----:B------:R-:W-:Y:S01]  /*2e640*/  ULDC UR8, c[0x0][0x248] ;  /* 0x0000920000087ab9 */ /* 0x000fe20000000800 */
[----:B------:R-:W-:-:S11]  /*2e650*/  LOP3.LUT R52, R52, 0xfffdffff, RZ, 0xc0, !PT ;  /* 0xfffdffff34347812 */ /* 0x000fd600078ec0ff */
[----:B------:R-:W-:Y:S02]  /*2e660*/  @P0 LOP3.LUT R52, R52, 0x20000, RZ, 0xfc, !PT ;  /* 0x0002000034340812 */ /* 0x000fe400078efcff */
[----:B------:R-:W-:Y:S02]  /*2e670*/  ISETP.GE.AND P0, PT, R2, UR25, PT ;  /* 0x0000001902007c0c */ /* 0x000fe4000bf06270 */
[----:B------:R-:W-:Y:S01]  /*2e680*/  LOP3.LUT R52, R52, 0xfffeffff, RZ, 0xc0, !PT ;  /* 0xfffeffff34347812 */ /* 0x000fe200078ec0ff */
[----:B------:R-:W-:Y:S01]  /*2e690*/  VIADD R2, R3, 0xce ;  /* 0x000000ce03027836 */ /* 0x000fe20000000000 */
[----:B------:R-:W-:Y:S01]  /*2e6a0*/  ISETP.LT.AND P1, PT, R5, UR55, !P0 ;  /* 0x0000003705007c0c */ /* 0x000fe2000c721270 */
[----:B------:R-:W-:Y:S01]  /*2e6b0*/  ULDC UR55, c[0x0][0x228] ;  /* 0x00008a0000377ab9 */ /* 0x000fe20000000800 */
[----:B------:R-:W-:Y:S01]  /*2e6c0*/  ISETP.LT.AND P0, PT, R4, UR10, !P0 ;  /* 0x0000000a04007c0c */ /* 0x000fe2000c701270 */
[----:B------:R-:W-:-:S10]  /*2e6d0*/  ULDC.64 UR24, c[0x0][0x228] ;  /* 0x00008a0000187ab9 */ /* 0x000fd40000000a00 */
[----:B------:R-:W-:-:S04]  /*2e6e0*/  @P1 LOP3.LUT R52, R52, 0x10000, RZ, 0xfc, !PT ;  /* 0x0001000034341812 */ /* 0x000fc800078efcff */
[----:B------:R-:W-:-:S04]  /*2e6f0*/  LOP3.LUT R52, R52, 0xffff7fff, RZ, 0xc0, !PT ;  /* 0xffff7fff34347812 */ /* 0x000fc800078ec0ff */
        /* <DEDUP_REMOVED lines=24> */
[----:B------:R-:W-:Y:S01]  /*2e880*/  LOP3.LUT R52, R52, 0xfffffbff, RZ, 0xc0, !PT ;  /* 0xfffffbff34347812 */ /* 0x000fe200078ec0ff */
[----:B------:R-:W-:Y:S01]  /*2e890*/  ULDC UR7, c[0x0][0x248] ;  /* 0x0000920000077ab9 */ /* 0x000fe20000000800 */
[----:B------:R-:W-:Y:S01]  /*2e8a0*/  ISETP.LT.AND P1, PT, R5, UR5, !P0 ;  /* 0x0000000505007c0c */ /* 0x000fe2000c721270 */
[----:B------:R-:W-:Y:S01]  /*2e8b0*/  VIADD R2, R3, 0xcb ;  /* 0x000000cb03027836 */ /* 0x000fe20000000000 */
[----:B------:R-:W-:Y:S01]  /*2e8c0*/  ISETP.LT.AND P0, PT, R4, UR42, !P0 ;  /* 0x0000002a04007c0c */ /* 0x000fe2000c701270 */
[----:B------:R0:W-:Y:S01]  /*2e8d0*/  STL [R1+0x8d4], R8 ;  /* 0x0008d40801007387 */ /* 0x0001e20000100800 */
[----:B------:R-:W-:Y:S01]  /*2e8e0*/  ULDC.64 UR44, c[0x0][0x228] ;  /* 0x00008a00002c7ab9 */ /* 0x000fe20000000a00 */
[----:B------:R-:W-:Y:S01]  /*2e8f0*/  ULDC UR5, c[0x0][0x248] ;  /* 0x0000920000057ab9 */ /* 0x000fe20000000800 */
[----:B------:R-:W-:Y:S01]  /*2e900*/  ULDC UR42, c[0x0][0x228] ;  /* 0x00008a00002a7ab9 */ /* 0x000fe20000000800 */
[----:B0-----:R-:W-:-:S06]  /*2e910*/  VIADD R8, R8, UR8 ;  /* 0x0000000808087c36 */ /* 0x001fcc0008000000 */
[----:B------:R-:W-:Y:S01]  /*2e920*/  @P1 LOP3.LUT R52, R52, 0x400, RZ, 0xfc, !PT ;  /* 0x0000040034341812 */ /* 0x000fe200078efcff */
[----:B------:R-:W-:Y:S01]  /*2e930*/  ULDC UR8, c[0x0][0x248] ;  /* 0x0000920000087ab9 */ /* 0x000fe20000000800 */
[----:B------:R0:W-:Y:S02]  /*2e940*/  STL [R1+0x8d8], R8 ;  /* 0x0008d80801007387 */ /* 0x0001e40000100800 */
[----:B------:R-:W-:-:S04]  /*2e950*/  LOP3.LUT R52, R52, 0xfffffdff, RZ, 0xc0, !PT ;  /* 0xfffffdff34347812 */ /* 0x000fc800078ec0ff */
        /* <DEDUP_REMOVED lines=8> */
[----:B------:R-:W-:Y:S01]  /*2e9e0*/  ULDC.64 UR20, c[0x0][0x228] ;  /* 0x00008a0000147ab9 */ /* 0x000fe20000000a00 */
[----:B0-----:R-:W-:Y:S01]  /*2e9f0*/  VIADD R8, R8, UR8 ;  /* 0x0000000808087c36 */ /* 0x001fe20008000000 */
[----:B------:R-:W-:Y:S01]  /*2ea00*/  ULDC UR8, c[0x0][0x248] ;  /* 0x0000920000087ab9 */ /* 0x000fe20000000800 */
[----:B------:R-:W-:-:S03]  /*2ea10*/  ULDC.64 UR18, c[0x0][0x228] ;  /* 0x00008a0000127ab9 */ /* 0x000fc60000000a00 */
[----:B------:R0:W-:Y:S01]  /*2ea20*/  STL [R1+0x8e0], R8 ;  /* 0x0008e00801007387 */ /* 0x0001e20000100800 */
[----:B------:R-:W-:Y:S01]  /*2ea30*/  ISETP.LT.AND P0, PT, R4, UR44, !P0 ;  /* 0x0000002c04007c0c */ /* 0x000fe2000c701270 */
        /* <DEDUP_REMOVED lines=19> */
[----:B0-----:R-:W-:-:S05]  /*2eb70*/  VIADD R8, R8, UR8 ;  /* 0x0000000808087c36 */ /* 0x001fca0008000000 */
[----:B------:R0:W-:Y:S01]  /*2eb80*/  STL [R1+0x8f0], R8 ;  /* 0x0008f00801007387 */ /* 0x0001e20000100800 */
[----:B------:R-:W-:Y:S01]  /*2eb90*/  ISETP.LT.AND P0, PT, R4, UR18, !P0 ;  /* 0x0000001204007c0c */ /* 0x000fe2000c701270 */
        /* <DEDUP_REMOVED lines=18> */
[----:B------:R-:W-:Y:S01]  /*2ecc0*/  ULDC.64 UR8, c[0x0][0x228] ;  /* 0x00008a0000087ab9 */ /* 0x000fe20000000a00 */
        /* <DEDUP_REMOVED lines=15> */
[----:B------:R-:W-:Y:S01]  /*2edc0*/  ULDC.64 UR10, c[0x0][0x228] ;  /* 0x00008a00000a7ab9 */ /* 0x000fe20000000a00 */
[----:B------:R-:W-:Y:S01]  /*2edd0*/  ISETP.LT.AND P0, PT, R4, UR8, !P0 ;  /* 0x0000000804007c0c */ /* 0x000fe2000c701270 */
[----:B------:R-:W-:Y:S01]  /*2ede0*/  ULDC.64 UR22, c[0x0][0x228] ;  /* 0x00008a0000167ab9 */ /* 0x000fe20000000a00 */
[----:B------:R0:W-:Y:S01]  /*2edf0*/  STL [R1+0x908], R8 ;  /* 0x0009080801007387 */ /* 0x0001e20000100800 */
[----:B------:R-:W-:-:S08]  /*2ee00*/  ULDC UR8, c[0x0][0x248] ;  /* 0x0000920000087ab9 */ /* 0x000fd00000000800 */
[----:B------:R-:W-:-:S04]  /*2ee10*/  @P1 LOP3.LUT R52, R52, 0x4, RZ, 0xfc, !PT ;  /* 0x0000000434341812 */ /* 0x000fc800078efcff */
[----:B------:R-:W-:-:S04]  /*2ee20*/  LOP3.LUT R52, R52, 0xfffffffd, RZ, 0xc0, !PT ;  /* 0xfffffffd34347812 */ /* 0x000fc800078ec0ff */
[----:B------:R-:W-:Y:S02]  /*2ee30*/  @P0 LOP3.LUT R52, R52, 0x2, RZ, 0xfc, !PT ;  /* 0x0000000234340812 */ /* 0x000fe400078efcff */
[----:B------:R-:W-:Y:S01]  /*2ee40*/  ISETP.GE.AND P0, PT, R2, UR25, PT ;  /* 0x0000001902007c0c */ /* 0x000fe2000bf06270 */
[----:B------:R-:W-:Y:S01]  /*2ee50*/  VIADD R2, R3, 0xc6 ;  /* 0x000000c603027836 */ /* 0x000fe20000000000 */
[----:B------:R-:W-:Y:S01]  /*2ee60*/  LOP3.LUT R52, R52, 0xfffffffe, RZ, 0xc0, !PT ;  /* 0xfffffffe34347812 */ /* 0x000fe200078ec0ff */
[----:B0-----:R-:W-:Y:S01]  /*2ee70*/  VIADD R8, R8, UR5 ;  /* 0x0000000508087c36 */ /* 0x001fe20008000000 */
[----:B------:R-:W-:Y:S01]  /*2ee80*/  ISETP.LT.AND P1, PT, R5, UR30, !P0 ;  /* 0x0000001e05007c0c */ /* 0x000fe2000c721270 */
[----:B------:R-:W-:Y:S01]  /*2ee90*/  ULDC UR5, c[0x0][0x248] ;  /* 0x0000920000057ab9 */ /* 0x000fe20000000800 */
[----:B------:R-:W-:Y:S01]  /*2eea0*/  ISETP.LT.AND P0, PT, R4, UR10, !P0 ;  /* 0x0000000a04007c0c */ /* 0x000fe2000c701270 */
[----:B------:R-:W-:Y:S01]  /*2eeb0*/  ULDC.64 UR24, c[0x0][0x228] ;  /* 0x00008a0000187ab9 */ /* 0x000fe20000000a00 */
[----:B------:R0:W-:Y:S01]  /*2eec0*/  STL [R1+0x90c], R8 ;  /* 0x00090c0801007387 */ /* 0x0001e20000100800 */
[----:B------:R-:W-:Y:S01]  /*2eed0*/  ULDC UR10, c[0x0][0x248] ;  /* 0x00009200000a7ab9 */ /* 0x000fe20000000800 */
[----:B------:R-:W-:-:S09]  /*2eee0*/  ULDC.64 UR30, c[0x0][0x228] ;  /* 0x00008a00001e7ab9 */ /* 0x000fd20000000a00 */
        /* <DEDUP_REMOVED lines=9> */
[----:B------:R-:W-:Y:S01]  /*2ef80*/  ULDC UR12, c[0x0][0x248] ;  /* 0x00009200000c7ab9 */ /* 0x000fe20000000800 */
[----:B------:R-:W-:Y:S01]  /*2ef90*/  ULDC.64 UR26, c[0x0][0x228] ;  /* 0x00008a00001a7ab9 */ /* 0x000fe20000000a00 */
[----:B------:R-:W-:-:S07]  /*2efa0*/  ULDC.64 UR28, c[0x0][0x228] ;  /* 0x00008a00001c7ab9 */ /* 0x000fce0000000a00 */
        /* <DEDUP_REMOVED lines=8> */
[----:B------:R-:W-:Y:S01]  /*2f030*/  ISETP.LT.AND P0, PT, R4, UR20, !P0 ;  /* 0x0000001404007c0c */ /* 0x000fe2000c701270 */
[----:B------:R0:W-:Y:S01]  /*2f040*/  STL [R1+0x914], R8 ;  /* 0x0009140801007387 */ /* 0x0001e20000100800 */
        /* <DEDUP_REMOVED lines=22> */
[----:B------:R-:W-:-:S10]  /*2f1b0*/  ULDC.64 UR18, c[0x0][0x228] ;  /* 0x00008a0000127ab9 */ /* 0x000fd40000000a00 */
        /* <DEDUP_REMOVED lines=9> */
[----:B------:R0:W-:Y:S01]  /*2f250*/  STL [R1+0x91c], R8 ;  /* 0x00091c0801007387 */ /* 0x0001e20000100800 */
[----:B------:R-:W-:Y:S01]  /*2f260*/  ISETP.LT.AND P0, PT, R4, UR18, !P0 ;  /* 0x0000001204007c0c */ /* 0x000fe2000c701270 */
[----:B------:R-:W-:Y:S01]  /*2f270*/  ULDC.64 UR32, c[0x0][0x228] ;  /* 0x00008a0000207ab9 */ /* 0x000fe20000000a00 */
[----:B------:R-:W-:Y:S01]  /*2f280*/  ULDC UR18, c[0x0][0x248] ;  /* 0x0000920000127ab9 */ /* 0x000fe20000000800 */
[----:B------:R-:W-:Y:S01]  /*2f290*/  ULDC UR7, c[0x0][0x228] ;  /* 0x00008a0000077ab9 */ /* 0x000fe20000000800 */
[----:B0-----:R-:W-:-:S06]  /*2f2a0*/  VIADD R8, R8, UR5 ;  /* 0x0000000508087c36 */ /* 0x001fcc0008000000 */
        /* <DEDUP_REMOVED lines=16> */
[----:B------:R-:W-:Y:S01]  /*2f3b0*/  ULDC.64 UR14, c[0x0][0x228] ;  /* 0x00008a00000e7ab9 */ /* 0x000fe20000000a00 */
[----:B------:R-:W-:Y:S01]  /*2f3c0*/  ULDC UR9, c[0x0][0x228] ;  /* 0x00008a0000097ab9 */ /* 0x000fe20000000800 */
[----:B0-----:R-:W-:-:S05]  /*2f3d0*/  VIADD R8, R8, UR5 ;  /* 0x0000000508087c36 */ /* 0x001fca0008000000 */
[----:B------:R-:W-:Y:S01]  /*2f3e0*/  @P1 LOP3.LUT R53, R53, 0x100000, RZ, 0xfc, !PT ;  /* 0x0010000035351812 */ /* 0x000fe200078efcff */
[----:B------:R-:W-:Y:S01]  /*2f3f0*/  ULDC UR5, c[0x0][0x228] ;  /* 0x00008a0000057ab9 */ /* 0x000fe20000000800 */
        /* <DEDUP_REMOVED lines=17> */
[----:B0-----:R-:W-:Y:S01]  /*2f510*/  VIADD R8, R8, UR8 ;  /* 0x0000000808087c36 */ /* 0x001fe20008000000 */
[----:B------:R-:W-:Y:S01]  /*2f520*/  ISETP.LT.AND P0, PT, R4, UR14, !P0 ;  /* 0x0000000e04007c0c */ /* 0x000fe2000c701270 */
[----:B------:R-:W-:Y:S01]  /*2f530*/  ULDC UR14, c[0x0][0x248] ;  /* 0x00009200000e7ab9 */ /* 0x000fe20000000800 */
[----:B------:R-:W-:-:S02]  /*2f540*/  ULDC UR8, c[0x0][0x228] ;  /* 0x00008a0000087ab9 */ /* 0x000fc40000000800 */
[----:B------:R0:W-:Y:S02]  /*2f550*/  STL [R1+0x93c], R8 ;  /* 0x00093c0801007387 */ /* 0x0001e40000100800 */
        /* <DEDUP_REMOVED lines=17> */
[----:B------:R-:W-:Y:S01]  /*2f670*/  ISETP.LT.AND P0, PT, R4, UR26, !P0 ;  /* 0x0000001a04007c0c */ /* 0x000fe2000c701270 */
[----:B------:R-:W-:Y:S01]  /*2f680*/  ULDC UR12, c[0x0][0x248] ;  /* 0x00009200000c7ab9 */ /* 0x000fe20000000800 */
[----:B------:R-:W-:Y:S02]  /*2f690*/  ULDC.64 UR34, c[0x0][0x228] ;  /* 0x00008a0000227ab9 */ /* 0x000fe40000000a00 */
        /* <DEDUP_REMOVED lines=18> */
[----:B------:R-:W-:Y:S01]  /*2f7c0*/  ULDC UR40, c[0x0][0x228] ;  /* 0x00008a0000287ab9 */ /* 0x000fe20000000800 */
[----:B0-----:R-:W-:Y:S01]  /*2f7d0*/  VIADD R8, R8, UR11 ;  /* 0x0000000b08087c36 */ /* 0x001fe20008000000 */
[----:B------:R-:W-:-:S04]  /*2f7e0*/  ULDC UR11, c[0x0][0x228] ;  /* 0x00008a00000b7ab9 */ /* 0x000fc80000000800 */
[----:B------:R0:W-:Y:S02]  /*2f7f0*/  STL [R1+0x95c], R8 ;  /* 0x00095c0801007387 */ /* 0x0001e40000100800 */
[----:B0-----:R-:W-:Y:S01]  /*2f800*/  VIADD R8, R8, UR12 ;  /* 0x0000000c08087c36 */ /* 0x001fe20008000000 */
[----:B------:R-:W-:-:S04]  /*2f810*/  ULDC UR12, c[0x0][0x248] ;  /* 0x00009200000c7ab9 */ /* 0x000fc80000000800 */
[----:B------:R0:W-:Y:S01]  /*2f820*/  STL [R1+0x960], R8 ;  /* 0x0009600801007387 */ /* 0x0001e20000100800 */
[----:B------:R-:W-:Y:S01]  /*2f830*/  @P1 LOP3.LUT R53, R53, 0x4000, RZ, 0xfc, !PT ;  /* 0x0000400035351812 */ /* 0x000fe200078efcff */
[----:B0-----:R-:W-:Y:S01]  /*2f840*/  VIADD R8, R8, UR12 ;  /* 0x0000000c08087c36 */ /* 0x001fe20008000000 */
[----:B------:R-:W-:Y:S02]  /*2f850*/  ULDC.64 UR12, c[0x0][0x228] ;  /* 0x00008a00000c7ab9 */ /* 0x000fe40000000a00 */
[----:B------:R-:W-:Y:S01]  /*2f860*/  ISETP.LT.AND P0, PT, R4, UR12, !P0 ;  /* 0x0000000c04007c0c */ /* 0x000fe2000c701270 */
[----:B------:R-:W-:Y:S01]  /*2f870*/  ULDC UR12, c[0x0][0x228] ;  /* 0x00008a00000c7ab9 */ /* 0x000fe20000000800 */
[----:B------:R-:W-:-:S11]  /*2f880*/  LOP3.LUT R53, R53, 0xffffdfff, RZ, 0xc0, !PT ;  /* 0xffffdfff35357812 */ /* 0x000fd600078ec0ff */
[----:B------:R-:W-:Y:S02]  /*2f890*/  @P0 LOP3.LUT R53, R53, 0x2000, RZ, 0xfc, !PT ;  /* 0x0000200035350812 */ /* 0x000fe400078efcff */
[----:B------:R-:W-:-:S04]  /*2f8a0*/  ISETP.GE.AND P0, PT, R2, UR17, PT ;  /* 0x0000001102007c0c */ /* 0x000fc8000bf06270 */
[----:B------:R-:W-:Y:S02]  /*2f8b0*/  ISETP.LT.AND P1, PT, R5, UR37, !P0 ;  /* 0x0000002505007c0c */ /* 0x000fe4000c721270 */
[----:B------:R-:W-:Y:S01]  /*2f8c0*/  LOP3.LUT R53, R53, 0xffffefff, RZ, 0xc0, !PT ;  /* 0xffffefff35357812 */ /* 0x000fe200078ec0ff */
[----:B------:R0:W-:Y:S01]  /*2f8d0*/  STL [R1+0x964], R8 ;  /* 0x0009640801007387 */ /* 0x0001e20000100800 */
[----:B------:R-:W-:Y:S01]  /*2f8e0*/  ISETP.LT.AND P0, PT, R4, UR20, !P0 ;  /* 0x0000001404007c0c */ /* 0x000fe2000c701270 */
[----:B------:R-:W-:Y:S01]  /*2f8f0*/  VIADD R2, R3, 0xbc ;  /* 0x000000bc03027836 */ /* 0x000fe20000000000 */
[----:B------:R-:W-:Y:S01]  /*2f900*/  ULDC UR20, c[0x0][0x248] ;  /* 0x0000920000147ab9 */ /* 0x000fe20000000800 */
[----:B------:R-:W-:Y:S01]  /*2f910*/  ULDC.64 UR36, c[0x0][0x228] ;  /* 0x00008a0000247ab9 */ /* 0x000fe20000000a00 */
[----:B0-----:R-:W-:-:S05]  /*2f920*/  VIADD R8, R8, UR14 ;  /* 0x0000000e08087c36 */ /* 0x001fca0008000000 */
[----:B------:R-:W-:Y:S01]  /*2f930*/  @P1 LOP3.LUT R53, R53, 0x1000, RZ, 0xfc, !PT ;  /* 0x0000100035351812 */ /* 0x000fe200078efcff */
[----:B------:R-:W-:-:S03]  /*2f940*/  ULDC UR14, c[0x0][0x248] ;  /* 0x00009200000e7ab9 */ /* 0x000fc60000000800 */
[----:B------:R-:W-:Y:S01]  /*2f950*/  LOP3.LUT R53, R53, 0xfffff7ff, RZ, 0xc0, !PT ;  /* 0xfffff7ff35357812 */ /* 0x000fe200078ec0ff */
[----:B------:R0:W-:Y:S03]  /*2f960*/  STL [R1+0x968], R8 ;  /* 0x0009680801007387 */ /* 0x0001e60000100800 */
        /* <DEDUP_REMOVED lines=37> */
[----:B0-----:R-:W-:Y:S01]  /*2fbc0*/  VIADD R8, R8, UR18 ;  /* 0x0000001208087c36 */ /* 0x001fe20008000000 */
        /* <DEDUP_REMOVED lines=29> */
[----:B------:R-:W-:Y:S01]  /*2fda0*/  ISETP.GE.AND P0, PT, R2, UR13, PT ;  /* 0x0000000d02007c0c */ /* 0x000fe2000bf06270 */
[----:B------:R-:W-:Y:S01]  /*2fdb0*/  VIADD R2, R3, 0xb6 ;  /* 0x000000b603027836 */ /* 0x000fe20000000000 */
[----:B------:R-:W-:Y:S01]  /*2fdc0*/  LOP3.LUT R53, R53, 0xfffffffe, RZ, 0xc0, !PT ;  /* 0xfffffffe35357812 */ /* 0x000fe200078ec0ff */
[----:B------:R0:W-:Y:S01]  /*2fdd0*/  STL [R1+0x97c], R8 ;  /* 0x00097c0801007387 */ /* 0x0001e20000100800 */
[----:B------:R-:W-:Y:S01]  /*2fde0*/  ISETP.LT.AND P1, PT, R5, UR54, !P0 ;  /* 0x0000003605007c0c */ /* 0x000fe2000c721270 */
[----:B------:R-:W-:Y:S01]  /*2fdf0*/  ULDC UR13, c[0x0][0x228] ;  /* 0x00008a00000d7ab9 */ /* 0x000fe20000000800 */
        /* <DEDUP_REMOVED lines=22> */
[----:B0-----:R-:W-:Y:S01]  /*2ff60*/  VIADD R8, R8, UR19 ;  /* 0x0000001308087c36 */ /* 0x001fe20008000000 */
[----:B------:R-:W-:Y:S01]  /*2ff70*/  ISETP.LT.AND P0, PT, R4, UR34, !P0 ;  /* 0x0000002204007c0c */ /* 0x000fe2000c701270 */
[----:B------:R-:W-:Y:S01]  /*2ff80*/  ULDC UR19, c[0x0][0x228] ;  /* 0x00008a0000137ab9 */ /* 0x000fe20000000800 */
[----:B------:R-:W-:-:S02]  /*2ff90*/  ULDC UR57, c[0x0][0x228] ;  /* 0x00008a0000397ab9 */ /* 0x000fc40000000800 */
[----:B------:R0:W-:Y:S06]  /*2ffa0*/  STL [R1+0x984], R8 ;  /* 0x0009840801007387 */ /* 0x0001ec0000100800 */
        /* <DEDUP_REMOVED lines=63> */
[----:B------:R-:W-:Y:S02]  /*303a0*/  ULDC UR48, c[0x0][0x228] ;  /* 0x00008a0000307ab9 */ /* 0x000fe40000000800 */
[----:B------:R0:W-:Y:S02]  /*303b0*/  STL [R1+0x9b4], R8 ;  /* 0x0009b40801007387 */ /* 0x0001e40000100800 */
        /* <DEDUP_REMOVED lines=68> */
[----:B------:R-:W-:-:S09]  /*30800*/  ULDC.64 UR36, c[0x0][0x228] ;  /* 0x00008a0000247ab9 */ /* 0x000fd20000000a00 */
[----:B------:R-:W-:Y:S01]  /*30810*/  @P1 LOP3.LUT R54, R54, 0x1000, RZ, 0xfc, !PT ;  /* 0x0000100036361812 */ /* 0x000fe200078efcff */
[----:B0-----:R-:W-:Y:S01]  /*30820*/  VIADD R8, R8, UR23 ;  /* 0x0000001708087c36 */ /* 0x001fe20008000000 */
[----:B------:R-:W-:Y:S02]  /*30830*/  ULDC UR23, c[0x0][0x248] ;  /* 0x0000920000177ab9 */ /* 0x000fe40000000800 */
        /* <DEDUP_REMOVED lines=8> */
[----:B------:R-:W-:Y:S01]  /*308c0*/  ULDC.64 UR38, c[0x0][0x228] ;  /* 0x00008a0000267ab9 */ /* 0x000fe20000000a00 */
[----:B0-----:R-:W-:Y:S01]  /*308d0*/  VIADD R8, R8, UR24 ;  /* 0x0000001808087c36 */ /* 0x001fe20008000000 */
[----:B------:R-:W-:Y:S01]  /*308e0*/  ISETP.LT.AND P0, PT, R4, UR36, !P0 ;  /* 0x0000002404007c0c */ /* 0x000fe2000c701270 */
[----:B------:R-:W-:-:S03]  /*308f0*/  ULDC UR24, c[0x0][0x248] ;  /* 0x0000920000187ab9 */ /* 0x000fc60000000800 */
[----:B------:R0:W-:Y:S05]  /*30900*/  STL [R1+0x9d4], R8 ;  /* 0x0009d40801007387 */ /* 0x0001ea0000100800 */
[----:B------:R-:W-:Y:S01]  /*30910*/  @P1 LOP3.LUT R54, R54, 0x400, RZ, 0xfc, !PT ;  /* 0x0000040036361812 */ /* 0x000fe200078efcff */
        /* <DEDUP_REMOVED lines=83> */
[----:B------:R-:W-:Y:S01]  /*30e50*/  ISETP.GE.AND P0, PT, R2, UR33, PT ;  /* 0x0000002102007c0c */ /* 0x000fe2000bf06270 */
[----:B------:R-:W-:Y:S01]  /*30e60*/  VIADD R2, R3, 0xa6 ;  /* 0x000000a603027836 */ /* 0x000fe20000000000 */
[----:B------:R-:W-:Y:S01]  /*30e70*/  LOP3.LUT R54, R54, 0xfffffffe, RZ, 0xc0, !PT ;  /* 0xfffffffe36367812 */ /* 0x000fe200078ec0ff */
[----:B------:R-:W-:Y:S01]  /*30e80*/  ULDC.64 UR32, c[0x0][0x228] ;  /* 0x00008a0000207ab9 */ /* 0x000fe20000000a00 */
[----:B------:R-:W-:Y:S01]  /*30e90*/  ISETP.LT.AND P1, PT, R5, UR43, !P0 ;  /* 0x0000002b05007c0c */ /* 0x000fe2000c721270 */
[----:B------:R-:W-:Y:S01]  /*30ea0*/  ULDC UR43, c[0x0][0x228] ;  /* 0x00008a00002b7ab9 */ /* 0x000fe20000000800 */
[----:B------:R-:W-:-:S13]  /*30eb0*/  ISETP.LT.AND P0, PT, R4, UR26, !P0 ;  /* 0x0000001a04007c0c */ /* 0x000fda000c701270 */
[----:B------:R-:W-:Y:S02]  /*30ec0*/  @P0 LOP3.LUT R55, R55, 0x80000000, RZ, 0xfc, !PT ;  /* 0x8000000037370812 */ /* 0x000fe400078efcff */
[----:B------:R-:W-:Y:S02]  /*30ed0*/  ISETP.GE.AND P0, PT, R2, UR35, PT ;  /* 0x0000002302007c0c */ /* 0x000fe4000bf06270 */
[----:B------:R-:W-:Y:S02]  /*30ee0*/  @P1 LOP3.LUT R54, R54, 0x1, RZ, 0xfc, !PT ;  /* 0x0000000136361812 */ /* 0x000fe400078efcff */
        /* <DEDUP_REMOVED lines=95> */
[----:B------:R-:W-:Y:S01]  /*314e0*/  ULDC.64 UR30, c[0x0][0x228] ;  /* 0x00008a00001e7ab9 */ /* 0x000fe20000000a00 */
[----:B------:R-:W-:Y:S01]  /*314f0*/  ULDC UR60, c[0x0][0x228] ;  /* 0x00008a00003c7ab9 */ /* 0x000fe20000000800 */
        /* <DEDUP_REMOVED lines=50> */
[----:B------:R-:W-:Y:S01]  /*31820*/  ULDC.64 UR36, c[0x0][0x228] ;  /* 0x00008a0000247ab9 */ /* 0x000fe20000000a00 */
        /* <DEDUP_REMOVED lines=10> */
[----:B------:R-:W-:Y:S01]  /*318d0*/  ULDC.64 UR38, c[0x0][0x228] ;  /* 0x00008a0000267ab9 */ /* 0x000fe20000000a00 */
[----:B------:R-:W-:Y:S01]  /*318e0*/  ISETP.LT.AND P0, PT, R4, UR36, !P0 ;  /* 0x0000002404007c0c */ /* 0x000fe2000c701270 */
[----:B------:R-:W-:Y:S01]  /*318f0*/  ULDC UR36, c[0x0][0x228] ;  /* 0x00008a0000247ab9 */ /* 0x000fe20000000800 */
[----:B------:R-:W-:Y:S01]  /*31900*/  ULDC UR47, c[0x0][0x228] ;  /* 0x00008a00002f7ab9 */ /* 0x000fe20000000800 */
[----:B0-----:R-:W-:Y:S01]  /*31910*/  VIADD R8, R8, UR23 ;  /* 0x0000001708087c36 */ /* 0x001fe20008000000 */
[----:B------:R-:W-:-:S04]  /*31920*/  ULDC UR23, c[0x0][0x248] ;  /* 0x0000920000177ab9 */ /* 0x000fc80000000800 */
[----:B------:R0:W-:Y:S03]  /*31930*/  STL [R1+0xa58], R8 ;  /* 0x000a580801007387 */ /* 0x0001e60000100800 */
[----:B------:R-:W-:Y:S01]  /*31940*/  @P1 LOP3.LUT R55, R55, 0x400, RZ, 0xfc, !PT ;  /* 0x0000040037371812 */ /* 0x000fe200078efcff */
[----:B0-----:R-:W-:-:S03]  /*31950*/  VIADD R8, R8, UR24 ;  /* 0x0000001808087c36 */ /* 0x001fc60008000000 */
[----:B------:R-:W-:Y:S01]  /*31960*/  LOP3.LUT R55, R55, 0xfffffdff, RZ, 0xc0, !PT ;  /* 0xfffffdff37377812 */ /* 0x000fe200078ec0ff */
[----:B------:R-:W-:Y:S01]  /*31970*/  ULDC UR24, c[0x0][0x248] ;  /* 0x0000920000187ab9 */ /* 0x000fe20000000800 */
[----:B------:R0:W-:Y:S02]  /*31980*/  STL [R1+0xa5c], R8 ;  /* 0x000a5c0801007387 */ /* 0x0001e40000100800 */
        /* <DEDUP_REMOVED lines=83> */
[----:B------:R-:W-:Y:S01]  /*31ec0*/  ULDC.64 UR32, c[0x0][0x228] ;  /* 0x00008a0000207ab9 */ /* 0x000fe20000000a00 */
[----:B------:R-:W-:Y:S01]  /*31ed0*/  ISETP.LT.AND P0, PT, R4, UR26, !P0 ;  /* 0x0000001a04007c0c */ /* 0x000fe2000c701270 */
[----:B------:R-:W-:Y:S01]  /*31ee0*/  ULDC UR23, c[0x0][0x248] ;  /* 0x0000920000177ab9 */ /* 0x000fe20000000800 */
[----:B------:R0:W-:Y:S01]  /*31ef0*/  STL [R1+0xa90], R8 ;  /* 0x000a900801007387 */ /* 0x0001e20000100800 */
[----:B------:R-:W-:-:S10]  /*31f00*/  ULDC UR6, c[0x0][0x248] ;  /* 0x0000920000067ab9 */ /* 0x000fd40000000800 */
[----:B------:R-:W-:Y:S02]  /*31f10*/  @P0 LOP3.LUT R56, R56, 0x80000000, RZ, 0xfc, !PT ;  /* 0x8000000038380812 */ /* 0x000fe400078efcff */
[----:B------:R-:W-:Y:S02]  /*31f20*/  ISETP.GE.AND P0, PT, R2, UR35, PT ;  /* 0x0000002302007c0c */ /* 0x000fe4000bf06270 */
[----:B------:R-:W-:Y:S01]  /*31f30*/  @P1 LOP3.LUT R55, R55, 0x1, RZ, 0xfc, !PT ;  /* 0x0000000137371812 */ /* 0x000fe200078efcff */
[----:B0-----:R-:W-:Y:S01]  /*31f40*/  VIADD R8, R8, UR24 ;  /* 0x0000001808087c36 */ /* 0x001fe20008000000 */
[----:B------:R-:W-:Y:S02]  /*31f50*/  ISETP.LT.AND P1, PT, R5, UR8, !P0 ;  /* 0x0000000805007c0c */ /* 0x000fe4000c721270 */
[----:B------:R-:W-:Y:S01]  /*31f60*/  LOP3.LUT R56, R56, 0xbfffffff, RZ, 0xc0, !PT ;  /* 0xbfffffff38387812 */ /* 0x000fe200078ec0ff */
[----:B------:R-:W-:Y:S01]  /*31f70*/  VIADD R2, R3, 0x95 ;  /* 0x0000009503027836 */ /* 0x000fe20000000000 */
[----:B------:R-:W-:Y:S01]  /*31f80*/  ISETP.LT.AND P0, PT, R4, UR32, !P0 ;  /* 0x0000002004007c0c */ /* 0x000fe2000c701270 */
[----:B------:R0:W-:Y:S01]  /*31f90*/  STL [R1+0xa94], R8 ;  /* 0x000a940801007387 */ /* 0x0001e20000100800 */
[----:B------:R-:W-:-:S07]  /*31fa0*/  ULDC.64 UR34, c[0x0][0x228] ;  /* 0x00008a0000227ab9 */ /* 0x000fce0000000a00 */
[----:B------:R-:W-:Y:S01]  /*31fb0*/  @P1 LOP3.LUT R56, R56, 0x40000000, RZ, 0xfc, !PT ;  /* 0x4000000038381812 */ /* 0x000fe200078efcff */
[----:B0-----:R-:W-:Y:S01]  /*31fc0*/  VIADD R8, R8, UR23 ;  /* 0x0000001708087c36 */ /* 0x001fe20008000000 */
[----:B------:R-:W-:Y:S02]  /*31fd0*/  ULDC UR23, c[0x0][0x248] ;  /* 0x0000920000177ab9 */ /* 0x000fe40000000800 */
[----:B------:R-:W-:Y:S02]  /*31fe0*/  LOP3.LUT R56, R56, 0xdfffffff, RZ, 0xc0, !PT ;  /* 0xdfffffff38387812 */ /* 0x000fe400078ec0ff */
[----:B------:R0:W-:Y:S02]  /*31ff0*/  STL [R1+0xa98], R8 ;  /* 0x000a980801007387 */ /* 0x0001e40000100800 */
[----:B------:R-:W-:Y:S02]  /*32000*/  @P0 LOP3.LUT R56, R56, 0x20000000, RZ, 0xfc, !PT ;  /* 0x2000000038380812 */ /* 0x000fe400078efcff */
[----:B------:R-:W-:Y:S01]  /*32010*/  ISETP.GE.AND P0, PT, R2, UR37, PT ;  /* 0x0000002502007c0c */ /* 0x000fe2000bf06270 */
[----:B0-----:R-:W-:-:S03]  /*32020*/  VIADD R8, R8, UR23 ;  /* 0x0000001708087c36 */ /* 0x001fc60008000000 */
[----:B------:R-:W-:Y:S02]  /*32030*/  ISETP.LT.AND P1, PT, R5, UR7, !P0 ;  /* 0x0000000705007c0c */ /* 0x000fe4000c721270 */
[----:B------:R0:W-:Y:S01]  /*32040*/  STL [R1+0xa9c], R8 ;  /* 0x000a9c0801007387 */ /* 0x0001e20000100800 */
[----:B------:R-:W-:Y:S01]  /*32050*/  ISETP.LT.AND P0, PT, R4, UR34, !P0 ;  /* 0x0000002204007c0c */ /* 0x000fe2000c701270 */
[----:B0-----:R-:W-:Y:S01]  /*32060*/  VIADD R8, R8, UR5 ;  /* 0x0000000508087c36 */ /* 0x001fe20008000000 */
[----:B------:R-:W-:Y:S01]  /*32070*/  LOP3.LUT R56, R56, 0xefffffff, RZ, 0xc0, !PT ;  /* 0xefffffff38387812 */ /* 0x000fe200078ec0ff */
[----:B------:R-:W-:-:S03]  /*32080*/  ULDC UR5, c[0x0][0x248] ;  /* 0x0000920000057ab9 */ /* 0x000fc60000000800 */
[----:B------:R0:W-:Y:S04]  /*32090*/  STL [R1+0xaa0], R8 ;  /* 0x000aa00801007387 */ /* 0x0001e80000100800 */
[----:B------:R-:W-:Y:S01]  /*320a0*/  @P1 LOP3.LUT R56, R56, 0x10000000, RZ, 0xfc, !PT ;  /* 0x1000000038381812 */ /* 0x000fe200078efcff */
[----:B0-----:R-:W-:Y:S01]  /*320b0*/  VIADD R8, R8, UR6 ;  /* 0x0000000608087c36 */ /* 0x001fe20008000000 */
[----:B------:R-:W-:-:S04]  /*320c0*/  ULDC UR6, c[0x0][0x248] ;  /* 0x0000920000067ab9 */ /* 0x000fc80000000800 */
[----:B------:R0:W-:Y:S01]  /*320d0*/  STL [R1+0xaa4], R8 ;  /* 0x000aa40801007387 */ /* 0x0001e20000100800 */
[----:B------:R-:W-:Y:S01]  /*320e0*/  LOP3.LUT R56, R56, 0xf7ffffff, RZ, 0xc0, !PT ;  /* 0xf7ffffff38387812 */ /* 0x000fe200078ec0ff */
[----:B------:R-:W-:Y:S02]  /*320f0*/  VIADD R2, R3, 0x94 ;  /* 0x0000009403027836 */ /* 0x000fe40000000000 */
[----:B0-----:R-:W-:Y:S01]  /*32100*/  VIADD R8, R8, UR5 ;  /* 0x0000000508087c36 */ /* 0x001fe20008000000 */
[----:B------:R-:W-:Y:S01]  /*32110*/  @P0 LOP3.LUT R56, R56, 0x8000000, RZ, 0xfc, !PT ;  /* 0x0800000038380812 */ /* 0x000fe200078efcff */
[----:B------:R-:W-:-:S03]  /*32120*/  ULDC UR5, c[0x0][0x248] ;  /* 0x0000920000057ab9 */ /* 0x000fc60000000800 */
        /* <DEDUP_REMOVED lines=9> */
[----:B0-----:R-:W-:-:S07]  /*321c0*/  VIADD R8, R8, UR5 ;  /* 0x0000000508087c36 */ /* 0x001fce0008000000 */
        /* <DEDUP_REMOVED lines=37> */
[----:B------:R-:W-:Y:S01]  /*32420*/  ULDC.64 UR30, c[0x0][0x228] ;  /* 0x00008a00001e7ab9 */ /* 0x000fe20000000a00 */
        /* <DEDUP_REMOVED lines=35> */
[----:B0-----:R-:W-:Y:S01]  /*32660*/  VIADD R8, R8, UR5 ;  /* 0x0000000508087c36 */ /* 0x001fe20008000000 */
[----:B------:R-:W-:-:S04]  /*32670*/  ULDC UR5, c[0x0][0x248] ;  /* 0x0000920000057ab9 */ /* 0x000fc80000000800 */
[----:B------:R0:W-:Y:S05]  /*32680*/  STL [R1+0xac0], R8 ;  /* 0x000ac00801007387 */ /* 0x0001ea0000100800 */
        /* <DEDUP_REMOVED lines=14> */
[----:B------:R-:W-:Y:S01]  /*32770*/  ULDC.64 UR18, c[0x0][0x228] ;  /* 0x00008a0000127ab9 */ /* 0x000fe20000000a00 */
[----:B0-----:R-:W-:Y:S01]  /*32780*/  VIADD R8, R8, UR5 ;  /* 0x0000000508087c36 */ /* 0x001fe20008000000 */
[----:B------:R-:W-:Y:S01]  /*32790*/  ISETP.LT.AND P0, PT, R4, UR32, !P0 ;  /* 0x0000002004007c0c */ /* 0x000fe2000c701270 */
[----:B------:R-:W-:-:S03]  /*327a0*/  ULDC UR5, c[0x0][0x228] ;  /* 0x00008a0000057ab9 */ /* 0x000fc60000000800 */
        /* <DEDUP_REMOVED lines=41> */
[----:B------:R-:W-:-:S04]  /*32a40*/  ULDC UR14, c[0x0][0x248] ;  /* 0x00009200000e7ab9 */ /* 0x000fc80000000800 */
[----:B------:R0:W-:Y:S02]  /*32a50*/  STL [R1+0xc0c], R8 ;  /* 0x000c0c0801007387 */ /* 0x0001e40000100800 */
[----:B0-----:R-:W-:Y:S01]  /*32a60*/  VIADD R8, R8, UR12 ;  /* 0x0000000c08087c36 */ /* 0x001fe20008000000 */
[----:B------:R-:W-:Y:S01]  /*32a70*/  @P1 LOP3.LUT R56, R56, 0x100, RZ, 0xfc, !PT ;  /* 0x0000010038381812 */ /* 0x000fe200078efcff */
[----:B------:R-:W-:-:S03]  /*32a80*/  ULDC UR12, c[0x0][0x248] ;  /* 0x00009200000c7ab9 */ /* 0x000fc60000000800 */
        /* <DEDUP_REMOVED lines=25> */
[----:B------:R-:W-:Y:S01]  /*32c20*/  ULDC.64 UR20, c[0x0][0x228] ;  /* 0x00008a0000147ab9 */ /* 0x000fe20000000a00 */
        /* <DEDUP_REMOVED lines=21> */
[----:B------:R-:W-:Y:S01]  /*32d80*/  ISETP.LT.AND P0, PT, R4, UR20, !P0 ;  /* 0x0000001404007c0c */ /* 0x000fe2000c701270 */
        /* <DEDUP_REMOVED lines=17> */
[----:B------:R-:W-:Y:S01]  /*32ea0*/  ISETP.LT.AND P1, PT, R5, UR22, !P0 ;  /* 0x0000001605007c0c */ /* 0x000fe2000c721270 */
[----:B------:R-:W-:Y:S01]  /*32eb0*/  VIADD R2, R3, 0x86 ;  /* 0x0000008603027836 */ /* 0x000fe20000000000 */
[----:B------:R-:W-:Y:S01]  /*32ec0*/  LOP3.LUT R56, R56, 0xfffffffe, RZ, 0xc0, !PT ;  /* 0xfffffffe38387812 */ /* 0x000fe200078ec0ff */
[----:B------:R0:W-:Y:S01]  /*32ed0*/  STL [R1+0xc48], R8 ;  /* 0x000c480801007387 */ /* 0x0001e20000100800 */
[----:B------:R-:W-:Y:S01]  /*32ee0*/  ULDC.64 UR22, c[0x0][0x228] ;  /* 0x00008a0000167ab9 */ /* 0x000fe20000000a00 */
[----:B------:R-:W-:Y:S01]  /*32ef0*/  ULDC.64 UR30, c[0x0][0x228] ;  /* 0x00008a00001e7ab9 */ /* 0x000fe20000000a00 */
[----:B0-----:R-:W-:Y:S01]  /*32f00*/  VIADD R8, R8, UR16 ;  /* 0x0000001008087c36 */ /* 0x001fe20008000000 */
[----:B------:R-:W-:-:S02]  /*32f10*/  ULDC.64 UR16, c[0x0][0x228] ;  /* 0x00008a0000107ab9 */ /* 0x000fc40000000a00 */
[----:B------:R-:W-:Y:S01]  /*32f20*/  ISETP.LT.AND P0, PT, R4, UR16, !P0 ;  /* 0x0000001004007c0c */ /* 0x000fe2000c701270 */
[----:B------:R-:W-:-:S03]  /*32f30*/  ULDC UR16, c[0x0][0x228] ;  /* 0x00008a0000107ab9 */ /* 0x000fc60000000800 */
[----:B------:R-:W-:-:S09]  /*32f40*/  @P1 LOP3.LUT R56, R56, 0x1, RZ, 0xfc, !PT ;  /* 0x0000000138381812 */ /* 0x000fd200078efcff */
        /* <DEDUP_REMOVED lines=56> */
[----:B------:R0:W-:Y:S01]  /*332d0*/  STL [R1+0xc60], R8 ;  /* 0x000c600801007387 */ /* 0x0001e20000100800 */
[----:B------:R-:W-:-:S09]  /*332e0*/  ULDC.64 UR34, c[0x0][0x228] ;  /* 0x00008a0000227ab9 */ /* 0x000fd20000000a00 */
        /* <DEDUP_REMOVED lines=11> */
[----:B------:R-:W-:Y:S01]  /*333a0*/  ULDC UR36, c[0x0][0x228] ;  /* 0x00008a0000247ab9 */ /* 0x000fe20000000800 */
[----:B------:R-:W-:Y:S01]  /*333b0*/  ULDC UR21, c[0x0][0x228] ;  /* 0x00008a0000157ab9 */ /* 0x000fe20000000800 */
[----:B0-----:R-:W-:-:S07]  /*333c0*/  VIADD R8, R8, UR22 ;  /* 0x0000001608087c36 */ /* 0x001fce0008000000 */
[----:B------:R-:W-:Y:S01]  /*333d0*/  @P1 LOP3.LUT R57, R57, 0x100000, RZ, 0xfc, !PT ;  /* 0x0010000039391812 */ /* 0x000fe200078efcff */
[----:B------:R-:W-:-:S03]  /*333e0*/  ULDC UR22, c[0x0][0x248] ;  /* 0x0000920000167ab9 */ /* 0x000fc60000000800 */
[----:B------:R-:W-:Y:S01]  /*333f0*/  LOP3.LUT R57, R57, 0xfff7ffff, RZ, 0xc0, !PT ;  /* 0xfff7ffff39397812 */ /* 0x000fe200078ec0ff */
[----:B------:R0:W-:Y:S03]  /*33400*/  STL [R1+0xc6c], R8 ;  /* 0x000c6c0801007387 */ /* 0x0001e60000100800 */
        /* <DEDUP_REMOVED lines=61> */
[----:B0-----:R-:W-:-:S05]  /*337e0*/  VIADD R8, R8, UR26 ;  /* 0x0000001a08087c36 */ /* 0x001fca0008000000 */
[----:B------:R0:W-:Y:S01]  /*337f0*/  STL [R1+0xcb8], R8 ;  /* 0x000cb80801007387 */ /* 0x0001e20000100800 */
[----:B------:R-:W-:Y:S01]  /*33800*/  LOP3.LUT R57, R57, 0xffffdfff, RZ, 0xc0, !PT ;  /* 0xffffdfff39397812 */ /* 0x000fe200078ec0ff */
[----:B0-----:R-:W-:Y:S01]  /*33810*/  VIADD R8, R8, UR24 ;  /* 0x0000001808087c36 */ /* 0x001fe20008000000 */
[----:B------:R-:W-:Y:S02]  /*33820*/  ULDC UR24, c[0x0][0x248] ;  /* 0x0000920000187ab9 */ /* 0x000fe40000000800 */
[----:B------:R-:W-:Y:S02]  /*33830*/  @P0 LOP3.LUT R57, R57, 0x2000, RZ, 0xfc, !PT ;  /* 0x0000200039390812 */ /* 0x000fe400078efcff */
        /* <DEDUP_REMOVED lines=57> */
[----:B------:R-:W-:Y:S01]  /*33bd0*/  ULDC.64 UR34, c[0x0][0x228] ;  /* 0x00008a0000227ab9 */ /* 0x000fe20000000a00 */
[----:B0-----:R-:W-:Y:S01]  /*33be0*/  VIADD R8, R8, UR23 ;  /* 0x0000001708087c36 */ /* 0x001fe20008000000 */
[----:B------:R-:W-:-:S07]  /*33bf0*/  ULDC UR23, c[0x0][0x248] ;  /* 0x0000920000177ab9 */ /* 0x000fce0000000800 */
[----:B------:R-:W-:Y:S01]  /*33c00*/  @P1 LOP3.LUT R57, R57, 0x10, RZ, 0xfc, !PT ;  /* 0x0000001039391812 */ /* 0x000fe200078efcff */
[----:B------:R0:W-:Y:S03]  /*33c10*/  STL [R1+0xcd4], R8 ;  /* 0x000cd40801007387 */ /* 0x0001e60000100800 */
        /* <DEDUP_REMOVED lines=12> */
[----:B------:R-:W-:-:S03]  /*33ce0*/  ULDC UR45, c[0x0][0x228] ;  /* 0x00008a00002d7ab9 */ /* 0x000fc60000000800 */
[----:B------:R0:W-:Y:S01]  /*33cf0*/  STL [R1+0xcdc], R8 ;  /* 0x000cdc0801007387 */ /* 0x0001e20000100800 */
[----:B------:R-:W-:Y:S01]  /*33d00*/  ISETP.LT.AND P0, PT, R4, UR34, !P0 ;  /* 0x0000002204007c0c */ /* 0x000fe2000c701270 */
[----:B0-----:R-:W-:Y:S01]  /*33d10*/  VIADD R8, R8, UR24 ;  /* 0x0000001808087c36 */ /* 0x001fe20008000000 */
[----:B------:R-:W-:Y:S01]  /*33d20*/  @P1 LOP3.LUT R57, R57, 0x4, RZ, 0xfc, !PT ;  /* 0x0000000439391812 */ /* 0x000fe200078efcff */
[----:B------:R-:W-:-:S03]  /*33d30*/  ULDC UR24, c[0x0][0x248] ;  /* 0x0000920000187ab9 */ /* 0x000fc60000000800 */
[----:B------:R0:W-:Y:S01]  /*33d40*/  STL [R1+0xce4], R8 ;  /* 0x000ce40801007387 */ /* 0x0001e20000100800 */
        /* <DEDUP_REMOVED lines=8> */
[----:B------:R-:W-:Y:S01]  /*33dd0*/  VIADD R2, R3, 0x76 ;  /* 0x0000007603027836 */ /* 0x000fe20000000000 */
[----:B------:R-:W-:Y:S01]  /*33de0*/  LOP3.LUT R57, R57, 0xfffffffe, RZ, 0xc0, !PT ;  /* 0xfffffffe39397812 */ /* 0x000fe200078ec0ff */
[----:B------:R-:W-:Y:S01]  /*33df0*/  ULDC.64 UR38, c[0x0][0x228] ;  /* 0x00008a0000267ab9 */ /* 0x000fe20000000a00 */
[----:B------:R0:W-:Y:S01]  /*33e00*/  STL [R1+0xcf0], R8 ;  /* 0x000cf00801007387 */ /* 0x0001e20000100800 */
[----:B------:R-:W-:Y:S01]  /*33e10*/  ISETP.LT.AND P1, PT, R5, UR45, !P0 ;  /* 0x0000002d05007c0c */ /* 0x000fe2000c721270 */
[----:B------:R-:W-:Y:S01]  /*33e20*/  ULDC UR45, c[0x0][0x228] ;  /* 0x00008a00002d7ab9 */ /* 0x000fe20000000800 */
[----:B------:R-:W-:Y:S01]  /*33e30*/  ISETP.LT.AND P0, PT, R4, UR36, !P0 ;  /* 0x0000002404007c0c */ /* 0x000fe2000c701270 */
[----:B0-----:R-:W-:Y:S01]  /*33e40*/  VIADD R8, R8, UR23 ;  /* 0x0000001708087c36 */ /* 0x001fe20008000000 */
[----:B------:R-:W-:-:S04]  /*33e50*/  ULDC UR23, c[0x0][0x248] ;  /* 0x0000920000177ab9 */ /* 0x000fc80000000800 */
[----:B------:R0:W-:Y:S02]  /*33e60*/  STL [R1+0xcf4], R8 ;  /* 0x000cf40801007387 */ /* 0x0001e40000100800 */
[----:B0-----:R-:W-:Y:S01]  /*33e70*/  VIADD R8, R8, UR24 ;  /* 0x0000001808087c36 */ /* 0x001fe20008000000 */
[----:B------:R-:W-:-:S04]  /*33e80*/  ULDC UR24, c[0x0][0x248] ;  /* 0x0000920000187ab9 */ /* 0x000fc80000000800 */
[----:B------:R0:W-:Y:S01]  /*33e90*/  STL [R1+0xcfc], R8 ;  /* 0x000cfc0801007387 */ /* 0x0001e20000100800 */
[----:B------:R-:W-:Y:S02]  /*33ea0*/  @P0 LOP3.LUT R58, R58, 0x80000000, RZ, 0xfc, !PT ;  /* 0x800000003a3a0812 */ /* 0x000fe400078efcff */
[----:B------:R-:W-:Y:S01]  /*33eb0*/  ISETP.GE.AND P0, PT, R2, UR25, PT ;  /* 0x0000001902007c0c */ /* 0x000fe2000bf06270 */
[----:B0-----:R-:W-:Y:S01]  /*33ec0*/  VIADD R8, R8, UR23 ;  /* 0x0000001708087c36 */ /* 0x001fe20008000000 */
[----:B------:R-:W-:-:S04]  /*33ed0*/  ULDC UR23, c[0x0][0x248] ;  /* 0x0000920000177ab9 */ /* 0x000fc80000000800 */
[----:B------:R0:W-:Y:S01]  /*33ee0*/  STL [R1+0xd00], R8 ;  /* 0x000d000801007387 */ /* 0x0001e20000100800 */
[----:B------:R-:W-:Y:S02]  /*33ef0*/  @P1 LOP3.LUT R57, R57, 0x1, RZ, 0xfc, !PT ;  /* 0x0000000139391812 */ /* 0x000fe400078efcff */
        /* <DEDUP_REMOVED lines=93> */
[----:B0-----:R-:W-:Y:S01]  /*344d0*/  VIADD R8, R8, UR23 ;  /* 0x0000001708087c36 */ /* 0x001fe20008000000 */
[----:B------:R-:W-:-:S04]  /*344e0*/  ULDC UR23, c[0x0][0x248] ;  /* 0x0000920000177ab9 */ /* 0x000fc80000000800 */
[----:B------:R0:W-:Y:S04]  /*344f0*/  STL [R1+0xd3c], R8 ;  /* 0x000d3c0801007387 */ /* 0x0001e80000100800 */
        /* <DEDUP_REMOVED lines=159> */
[----:B------:R-:W-:Y:S01]  /*34ef0*/  ISETP.LT.AND P1, PT, R5, UR41, !P0 ;  /* 0x0000002905007c0c */ /* 0x000fe2000c721270 */
[----:B0-----:R-:W-:Y:S01]  /*34f00*/  VIADD R8, R8, UR24 ;  /* 0x0000001808087c36 */ /* 0x001fe20008000000 */
[----:B------:R-:W-:-:S04]  /*34f10*/  ULDC UR24, c[0x0][0x248] ;  /* 0x0000920000187ab9 */ /* 0x000fc80000000800 */
[----:B------:R0:W-:Y:S01]  /*34f20*/  STL [R1+0xdbc], R8 ;  /* 0x000dbc0801007387 */ /* 0x0001e20000100800 */
[----:B------:R-:W-:Y:S01]  /*34f30*/  ISETP.LT.AND P0, PT, R4, UR38, !P0 ;  /* 0x0000002604007c0c */ /* 0x000fe2000c701270 */
[----:B0-----:R-:W-:Y:S01]  /*34f40*/  VIADD R8, R8, UR23 ;  /* 0x0000001708087c36 */ /* 0x001fe20008000000 */
[----:B------:R-:W-:Y:S01]  /*34f50*/  LOP3.LUT R59, R59, 0xbfffffff, RZ, 0xc0, !PT ;  /* 0xbfffffff3b3b7812 */ /* 0x000fe200078ec0ff */
[----:B------:R-:W-:-:S03]  /*34f60*/  ULDC UR23, c[0x0][0x248] ;  /* 0x0000920000177ab9 */ /* 0x000fc60000000800 */
[----:B------:R0:W-:Y:S01]  /*34f70*/  STL [R1+0xdc0], R8 ;  /* 0x000dc00801007387 */ /* 0x0001e20000100800 */
        /* <DEDUP_REMOVED lines=60> */
[----:B------:R-:W-:Y:S01]  /*35340*/  LOP3.LUT R59, R59, 0xffdfffff, RZ, 0xc0, !PT ;  /* 0xffdfffff3b3b7812 */ /* 0x000fe200078ec0ff */
[----:B0-----:R-:W-:-:S03]  /*35350*/  VIADD R8, R8, UR24 ;  /* 0x0000001808087c36 */ /* 0x001fc60008000000 */
        /* <DEDUP_REMOVED lines=13> */
[----:B------:R-:W-:Y:S02]  /*35430*/  LOP3.LUT R59, R59, 0xfff7ffff, RZ, 0xc0, !PT ;  /* 0xfff7ffff3b3b7812 */ /* 0x000fe400078ec0ff */
[----:B------:R0:W-:Y:S02]  /*35440*/  STL [R1+0xdf4], R8 ;  /* 0x000df40801007387 */ /* 0x0001e40000100800 */
[----:B------:R-:W-:Y:S02]  /*35450*/  @P0 LOP3.LUT R59, R59, 0x80000, RZ, 0xfc, !PT ;  /* 0x000800003b3b0812 */ /* 0x000fe400078efcff */
[----:B------:R-:W-:Y:S01]  /*35460*/  ISETP.GE.AND P0, PT, R2, UR37, PT ;  /* 0x0000002502007c0c */ /* 0x000fe2000bf06270 */
[----:B0-----:R-:W-:Y:S01]  /*35470*/  VIADD R8, R8, UR5 ;  /* 0x0000000508087c36 */ /* 0x001fe20008000000 */
[----:B------:R-:W-:Y:S01]  /*35480*/  ULDC UR5, c[0x0][0x248] ;  /* 0x0000920000057ab9 */ /* 0x000fe20000000800 */
[----:B------:R-:W-:Y:S01]  /*35490*/  LOP3.LUT R59, R59, 0xfffbffff, RZ, 0xc0, !PT ;  /* 0xfffbffff3b3b7812 */ /* 0x000fe200078ec0ff */
[----:B------:R-:W-:Y:S01]  /*354a0*/  VIADD R2, R3, 0x5f ;  /* 0x0000005f03027836 */ /* 0x000fe20000000000 */
[----:B------:R-:W-:Y:S01]  /*354b0*/  ULDC.64 UR36, c[0x0][0x228] ;  /* 0x00008a0000247ab9 */ /* 0x000fe20000000a00 */
[----:B------:R0:W-:Y:S01]  /*354c0*/  STL [R1+0xdfc], R8 ;  /* 0x000dfc0801007387 */ /* 0x0001e20000100800 */
[----:B------:R-:W-:Y:S01]  /*354d0*/  ISETP.LT.AND P1, PT, R5, UR7, !P0 ;  /* 0x0000000705007c0c */ /* 0x000fe2000c721270 */
        /* <DEDUP_REMOVED lines=63> */
[----:B0-----:R-:W-:Y:S01]  /*358d0*/  VIADD R8, R8, UR5 ;  /* 0x0000000508087c36 */ /* 0x001fe20008000000 */
        /* <DEDUP_REMOVED lines=56> */
[----:B------:R-:W-:Y:S01]  /*35c60*/  ULDC UR9, c[0x0][0x248] ;  /* 0x0000920000097ab9 */ /* 0x000fe20000000800 */
[----:B------:R0:W-:Y:S01]  /*35c70*/  STL [R1+0xf54], R8 ;  /* 0x000f540801007387 */ /* 0x0001e20000100800 */
[----:B------:R-:W-:Y:S01]  /*35c80*/  ULDC UR15, c[0x0][0x228] ;  /* 0x00008a00000f7ab9 */ /* 0x000fe20000000800 */
[----:B------:R-:W-:-:S09]  /*35c90*/  ULDC UR18, c[0x0][0x228] ;  /* 0x00008a0000127ab9 */ /* 0x000fd20000000800 */
[----:B------:R-:W-:Y:S02]  /*35ca0*/  @P0 LOP3.LUT R188, R188, 0x80000000, RZ, 0xfc, !PT ;  /* 0x80000000bcbc0812 */ /* 0x000fe400078efcff */
[----:B------:R-:W-:Y:S02]  /*35cb0*/  ISETP.GE.AND P0, PT, R2, UR25, PT ;  /* 0x0000001902007c0c */ /* 0x000fe4000bf06270 */
[----:B------:R-:W-:Y:S02]  /*35cc0*/  @P1 LOP3.LUT R59, R59, 0x1, RZ, 0xfc, !PT ;  /* 0x000000013b3b1812 */ /* 0x000fe400078efcff */
        /* <DEDUP_REMOVED lines=93> */
[----:B------:R-:W-:-:S10]  /*362a0*/  ULDC UR25, c[0x0][0x228] ;  /* 0x00008a0000197ab9 */ /* 0x000fd40000000800 */
        /* <DEDUP_REMOVED lines=146> */
[----:B------:R-:W-:Y:S01]  /*36bd0*/  R2UR UR4, R27 ;  /* 0x000000001b0472ca */ /* 0x000fe200000e0000 */
[----:B------:R-:W-:Y:S01]  /*36be0*/  VIADD R26, R3, 0x1a ;  /* 0x0000001a031a7836 */ /* 0x000fe20000000000 */
[----:B------:R-:W-:-:S06]  /*36bf0*/  ULDC UR61, c[0x0][0x228] ;  /* 0x00008a00003d7ab9 */ /* 0x000fcc0000000800 */
        /* <DEDUP_REMOVED lines=10> */
[----:B------:R-:W-:Y:S01]  /*36ca0*/  VIADD R27, R3, 0x1b ;  /* 0x0000001b031b7836 */ /* 0x000fe20000000000 */
[----:B------:R-:W-:Y:S01]  /*36cb0*/  ULDC UR60, c[0x0][0x228] ;  /* 0x00008a00003c7ab9 */ /* 0x000fe20000000800 */
[----:B0-----:R-:W-:Y:S01]  /*36cc0*/  VIADD R8, R8, UR5 ;  /* 0x0000000508087c36 */ /* 0x001fe20008000000 */
[----:B------:R-:W-:-:S07]  /*36cd0*/  ULDC UR5, c[0x0][0x248] ;  /* 0x0000920000057ab9 */ /* 0x000fce0000000800 */
[----:B------:R-:W-:Y:S01]  /*36ce0*/  @P1 LOP3.LUT R189, R189, 0x10000, RZ, 0xfc, !PT ;  /* 0x00010000bdbd1812 */ /* 0x000fe200078efcff */
[----:B------:R0:W-:Y:S03]  /*36cf0*/  STL [R1+0xf74], R8 ;  /* 0x000f740801007387 */ /* 0x0001e60000100800 */
[----:B------:R-:W-:Y:S01]  /*36d00*/  LOP3.LUT R189, R189, 0xffff7fff, RZ, 0xc0, !PT ;  /* 0xffff7fffbdbd7812 */ /* 0x000fe200078ec0ff */
[----:B0-----:R-:W-:-:S03]  /*36d10*/  VIADD R8, R8, UR10 ;  /* 0x0000000a08087c36 */ /* 0x001fc60008000000 */
[----:B------:R-:W-:Y:S01]  /*36d20*/  @P0 LOP3.LUT R189, R189, 0x8000, RZ, 0xfc, !PT ;  /* 0x00008000bdbd0812 */ /* 0x000fe200078efcff */
[----:B------:R-:W-:Y:S01]  /*36d30*/  ULDC UR10, c[0x0][0x228] ;  /* 0x00008a00000a7ab9 */ /* 0x000fe20000000800 */
[----:B------:R-:W-:Y:S01]  /*36d40*/  ISETP.GE.AND P0, PT, R2, UR37, PT ;  /* 0x0000002502007c0c */ /* 0x000fe2000bf06270 */
[----:B------:R0:W-:Y:S01]  /*36d50*/  STL [R1+0xf78], R8 ;  /* 0x000f780801007387 */ /* 0x0001e20000100800 */
[----:B------:R-:W-:Y:S01]  /*36d60*/  LOP3.LUT R189, R189, 0xffffbfff, RZ, 0xc0, !PT ;  /* 0xffffbfffbdbd7812 */ /* 0x000fe200078ec0ff */
[----:B------:R-:W-:Y:S01]  /*36d70*/  VIADD R2, R3, 0x3d ;  /* 0x0000003d03027836 */ /* 0x000fe20000000000 */
[----:B------:R-:W-:Y:S01]  /*36d80*/  ISETP.LT.AND P1, PT, R5, UR57, !P0 ;  /* 0x0000003905007c0c */ /* 0x000fe2000c721270 */
[----:B------:R-:W-:Y:S01]  /*36d90*/  ULDC.64 UR36, c[0x0][0x228] ;  /* 0x00008a0000247ab9 */ /* 0x000fe20000000a00 */
[----:B0-----:R-:W-:Y:S01]  /*36da0*/  VIADD R8, R8, UR5 ;  /* 0x0000000508087c36 */ /* 0x001fe20008000000 */
[----:B------:R-:W-:Y:S01]  /*36db0*/  ULDC UR5, c[0x0][0x248] ;  /* 0x0000920000057ab9 */ /* 0x000fe20000000800 */
[----:B------:R-:W-:Y:S01]  /*36dc0*/  VIADD R25, R3, 0x19 ;  /* 0x0000001903197836 */ /* 0x000fe20000000000 */
[----:B------:R-:W-:-:S02]  /*36dd0*/  ULDC UR57, c[0x0][0x228] ;  /* 0x00008a0000397ab9 */ /* 0x000fc40000000800 */
[----:B------:R0:W-:Y:S01]  /*36de0*/  STL [R1+0xf7c], R8 ;  /* 0x000f7c0801007387 */ /* 0x0001e20000100800 */
[----:B------:R-:W-:Y:S01]  /*36df0*/  ISETP.LT.AND P0, PT, R4, UR32, !P0 ;  /* 0x0000002004007c0c */ /* 0x000fe2000c701270 */
        /* <DEDUP_REMOVED lines=17> */
[----:B------:R-:W-:-:S02]  /*36f10*/  VIADD R24, R3, 0x18 ;  /* 0x0000001803187836 */ /* 0x000fc40000000000 */
[----:B0-----:R-:W-:Y:S01]  /*36f20*/  VIADD R8, R8, UR5 ;  /* 0x0000000508087c36 */ /* 0x001fe20008000000 */
[----:B------:R-:W-:Y:S01]  /*36f30*/  ULDC UR5, c[0x0][0x248] ;  /* 0x0000920000057ab9 */ /* 0x000fe20000000800 */
[----:B------:R-:W-:Y:S01]  /*36f40*/  VIADD R23, R3, 0x17 ;  /* 0x0000001703177836 */ /* 0x000fe20000000000 */
[----:B------:R-:W-:Y:S02]  /*36f50*/  ULDC UR56, c[0x0][0x228] ;  /* 0x00008a0000387ab9 */ /* 0x000fe40000000800 */
[----:B------:R0:W-:Y:S01]  /*36f60*/  STL [R1+0xf94], R8 ;  /* 0x000f940801007387 */ /* 0x0001e20000100800 */
[----:B------:R-:W-:Y:S01]  /*36f70*/  ISETP.LT.AND P0, PT, R4, UR36, !P0 ;  /* 0x0000002404007c0c */ /* 0x000fe2000c701270 */
[----:B0-----:R-:W-:-:S03]  /*36f80*/  VIADD R8, R8, UR14 ;  /* 0x0000000e08087c36 */ /* 0x001fc60008000000 */
        /* <DEDUP_REMOVED lines=16> */
[C---:B------:R-:W-:Y:S01]  /*37090*/  VIADD R2, R3.reuse, 0x3b ;  /* 0x0000003b03027836 */ /* 0x040fe20000000000 */
[----:B------:R0:W-:Y:S01]  /*370a0*/  STL [R1+0xfac], R8 ;  /* 0x000fac0801007387 */ /* 0x0001e20000100800 */
[----:B------:R-:W-:Y:S01]  /*370b0*/  ISETP.LT.AND P0, PT, R4, UR38, !P0 ;  /* 0x0000002604007c0c */ /* 0x000fe2000c701270 */
[----:B------:R-:W-:Y:S01]  /*370c0*/  ULDC.64 UR40, c[0x0][0x228] ;  /* 0x00008a0000287ab9 */ /* 0x000fe20000000a00 */
[----:B------:R-:W-:Y:S01]  /*370d0*/  VIADD R22, R3, 0x16 ;  /* 0x0000001603167836 */ /* 0x000fe20000000000 */
        /* <DEDUP_REMOVED lines=18> */
[C---:B------:R-:W-:Y:S01]  /*37200*/  VIADD R2, R3.reuse, 0x3a ;  /* 0x0000003a03027836 */ /* 0x040fe20000000000 */
[----:B------:R0:W-:Y:S01]  /*37210*/  STL [R1+0xfc4], R8 ;  /* 0x000fc40801007387 */ /* 0x0001e20000100800 */
[----:B------:R-:W-:Y:S01]  /*37220*/  ULDC.64 UR34, c[0x0][0x228] ;  /* 0x00008a0000227ab9 */ /* 0x000fe20000000a00 */
        /* <DEDUP_REMOVED lines=91> */
[----:B------:R-:W-:Y:S01]  /*377e0*/  VIADD R2, R3, 0x36 ;  /* 0x0000003603027836 */ /* 0x000fe20000000000 */
[----:B------:R-:W-:Y:S01]  /*377f0*/  LOP3.LUT R189, R189, 0xfffffffe, RZ, 0xc0, !PT ;  /* 0xfffffffebdbd7812 */ /* 0x000fe200078ec0ff */
[----:B------:R-:W-:Y:S01]  /*37800*/  ULDC.64 UR32, c[0x0][0x228] ;  /* 0x00008a0000207ab9 */ /* 0x000fe20000000a00 */
[----:B------:R0:W-:Y:S01]  /*37810*/  STL [R1+0x1020], R8 ;  /* 0x0010200801007387 */ /* 0x0001e20000100800 */
[----:B------:R-:W-:Y:S01]  /*37820*/  ISETP.LT.AND P0, PT, R4, UR30, !P0 ;  /* 0x0000001e04007c0c */ /* 0x000fe2000c701270 */
[----:B------:R-:W-:Y:S01]  /*37830*/  ULDC UR5, c[0x0][0x228] ;  /* 0x00008a0000057ab9 */ /* 0x000fe20000000800 */
[----:B------:R-:W-:Y:S01]  /*37840*/  VIADD R16, R3, 0x10 ;  /* 0x0000001003107836 */ /* 0x000fe20000000000 */
        /* <DEDUP_REMOVED lines=9> */
[----:B------:R-:W-:Y:S01]  /*378e0*/  ISETP.GE.AND P0, PT, R2, UR37, PT ;  /* 0x0000002502007c0c */ /* 0x000fe2000bf06270 */
[----:B------:R-:W-:-:S03]  /*378f0*/  ULDC UR21, c[0x0][0x248] ;  /* 0x0000920000157ab9 */ /* 0x000fc60000000800 */
[----:B------:R0:W-:Y:S01]  /*37900*/  STL [R1+0x1034], R8 ;  /* 0x0010340801007387 */ /* 0x0001e20000100800 */
[----:B------:R-:W-:Y:S02]  /*37910*/  @P1 LOP3.LUT R189, R189, 0x1, RZ, 0xfc, !PT ;  /* 0x00000001bdbd1812 */ /* 0x000fe400078efcff */
[----:B------:R-:W-:Y:S01]  /*37920*/  LOP3.LUT R190, R190, 0xbfffffff, RZ, 0xc0, !PT ;  /* 0xbfffffffbebe7812 */ /* 0x000fe200078ec0ff */
[----:B------:R-:W-:Y:S01]  /*37930*/  VIADD R2, R3, 0x35 ;  /* 0x0000003503027836 */ /* 0x000fe20000000000 */
[----:B------:R-:W-:Y:S01]  /*37940*/  ULDC.64 UR36, c[0x0][0x228] ;  /* 0x00008a0000247ab9 */ /* 0x000fe20000000a00 */
[----:B0-----:R-:W-:Y:S01]  /*37950*/  VIADD R8, R8, UR23 ;  /* 0x0000001708087c36 */ /* 0x001fe20008000000 */
[----:B------:R-:W-:Y:S01]  /*37960*/  ISETP.LT.AND P1, PT, R5, UR49, !P0 ;  /* 0x0000003105007c0c */ /* 0x000fe2000c721270 */
        /* <DEDUP_REMOVED lines=262> */
[----:B------:R-:W-:-:S04]  /*389d0*/  VIADD R13, R3, 0xd ;  /* 0x0000000d030d7836 */ /* 0x000fc80000000000 */
[----:B------:R-:W-:Y:S01]  /*389e0*/  @P1 LOP3.LUT R190, R190, 0x100, RZ, 0xfc, !PT ;  /* 0x00000100bebe1812 */ /* 0x000fe200078efcff */
[----:B------:R-:W-:Y:S01]  /*389f0*/  VIADD R12, R3, 0xc ;  /* 0x0000000c030c7836 */ /* 0x000fe20000000000 */
[----:B------:R-:W-:Y:S01]  /*38a00*/  ULDC UR40, c[0x0][0x248] ;  /* 0x0000920000287ab9 */ /* 0x000fe20000000800 */
        /* <DEDUP_REMOVED lines=21> */
[----:B0-----:R-:W-:-:S05]  /*38b60*/  VIADD R8, R8, UR21 ;  /* 0x0000001508087c36 */ /* 0x001fca0008000000 */
[----:B------:R-:W-:Y:S01]  /*38b70*/  @P1 LOP3.LUT R190, R190, 0x40, RZ, 0xfc, !PT ;  /* 0x00000040bebe1812 */ /* 0x000fe200078efcff */
[----:B------:R-:W-:Y:S01]  /*38b80*/  ULDC UR21, c[0x0][0x248] ;  /* 0x0000920000157ab9 */ /* 0x000fe20000000800 */
        /* <DEDUP_REMOVED lines=55> */
[----:B------:R-:W-:Y:S01]  /*38f00*/  ISETP.LT.AND P1, PT, R5, UR13, !P0 ;  /* 0x0000000d05007c0c */ /* 0x000fe2000c721270 */
[----:B------:R-:W-:Y:S01]  /*38f10*/  VIADD R2, R3, 0x26 ;  /* 0x0000002603027836 */ /* 0x000fe20000000000 */
[----:B------:R-:W-:Y:S01]  /*38f20*/  LOP3.LUT R190, R190, 0xfffffffe, RZ, 0xc0, !PT ;  /* 0xfffffffebebe7812 */ /* 0x000fe200078ec0ff */
[----:B------:R-:W-:Y:S01]  /*38f30*/  ULDC UR23, c[0x0][0x248] ;  /* 0x0000920000177ab9 */ /* 0x000fe20000000800 */
[----:B------:R0:W-:Y:S01]  /*38f40*/  STL [R1+0xf98], R8 ;  /* 0x000f980801007387 */ /* 0x0001e20000100800 */
[----:B------:R-:W-:Y:S01]  /*38f50*/  ISETP.LT.AND P0, PT, R4, UR30, !P0 ;  /* 0x0000001e04007c0c */ /* 0x000fe2000c701270 */
[----:B------:R-:W-:Y:S01]  /*38f60*/  ULDC UR30, c[0x0][0x248] ;  /* 0x00009200001e7ab9 */ /* 0x000fe20000000800 */
[----:B------:R-:W-:Y:S01]  /*38f70*/  ULDC UR33, c[0x0][0x248] ;  /* 0x0000920000217ab9 */ /* 0x000fe20000000800 */
[----:B0-----:R-:W-:-:S05]  /*38f80*/  VIADD R8, R8, UR6 ;  /* 0x0000000608087c36 */ /* 0x001fca0008000000 */
[----:B------:R-:W-:Y:S01]  /*38f90*/  @P1 LOP3.LUT R190, R190, 0x1, RZ, 0xfc, !PT ;  /* 0x00000001bebe1812 */ /* 0x000fe200078efcff */
[----:B------:R-:W-:Y:S01]  /*38fa0*/  ULDC UR6, c[0x0][0x248] ;  /* 0x0000920000067ab9 */ /* 0x000fe20000000800 */
        /* <DEDUP_REMOVED lines=17> */
[----:B0-----:R-:W-:-:S05]  /*390c0*/  VIADD R8, R8, UR26 ;  /* 0x0000001a08087c36 */ /* 0x001fca0008000000 */
[----:B------:R0:W-:Y:S02]  /*390d0*/  STL [R1+0xf50], R8 ;  /* 0x000f500801007387 */ /* 0x0001e40000100800 */
[----:B0-----:R-:W-:Y:S01]  /*390e0*/  VIADD R8, R8, UR27 ;  /* 0x0000001b08087c36 */ /* 0x001fe20008000000 */
[----:B------:R-:W-:Y:S02]  /*390f0*/  ULDC.64 UR26, c[0x0][0x228] ;  /* 0x00008a00001a7ab9 */ /* 0x000fe40000000a00 */
[----:B------:R-:W-:Y:S01]  /*39100*/  ISETP.LT.AND P0, PT, R4, UR26, !P0 ;  /* 0x0000001a04007c0c */ /* 0x000fe2000c701270 */
[----:B------:R-:W-:Y:S01]  /*39110*/  ULDC UR26, c[0x0][0x248] ;  /* 0x00009200001a7ab9 */ /* 0x000fe20000000800 */
[----:B------:R-:W-:Y:S01]  /*39120*/  LOP3.LUT R191, R191, 0xdfffffff, RZ, 0xc0, !PT ;  /* 0xdfffffffbfbf7812 */ /* 0x000fe200078ec0ff */
[----:B------:R0:W-:Y:S10]  /*39130*/  STL [R1+0xf48], R8 ;  /* 0x000f480801007387 */ /* 0x0001f40000100800 */
[----:B------:R-:W-:-:S02]  /*39140*/  @P0 LOP3.LUT R191, R191, 0x20000000, RZ, 0xfc, !PT ;  /* 0x20000000bfbf0812 */ /* 0x000fc400078efcff */
[----:B------:R-:W-:Y:S01]  /*39150*/  ISETP.GE.AND P0, PT, R2, UR39, PT ;  /* 0x0000002702007c0c */ /* 0x000fe2000bf06270 */
[----:B0-----:R-:W-:Y:S01]  /*39160*/  VIADD R8, R8, UR12 ;  /* 0x0000000c08087c36 */ /* 0x001fe20008000000 */
[----:B------:R-:W-:Y:S01]  /*39170*/  ULDC.64 UR12, c[0x0][0x228] ;  /* 0x00008a00000c7ab9 */ /* 0x000fe20000000a00 */
        /* <DEDUP_REMOVED lines=10> */
[----:B------:R-:W-:-:S04]  /*39220*/  ISETP.GE.AND P0, PT, R2, UR41, PT ;  /* 0x0000002902007c0c */ /* 0x000fc8000bf06270 */
[----:B------:R-:W-:Y:S01]  /*39230*/  ISETP.LT.AND P1, PT, R5, UR24, !P0 ;  /* 0x0000001805007c0c */ /* 0x000fe2000c721270 */
[----:B0-----:R-:W-:Y:S01]  /*39240*/  VIADD R8, R8, UR10 ;  /* 0x0000000a08087c36 */ /* 0x001fe20008000000 */
[----:B------:R-:W-:Y:S02]  /*39250*/  ISETP.LT.AND P0, PT, R4, UR28, !P0 ;  /* 0x0000001c04007c0c */ /* 0x000fe4000c701270 */
[----:B------:R-:W-:Y:S01]  /*39260*/  LOP3.LUT R191, R191, 0xfbffffff, RZ, 0xc0, !PT ;  /* 0xfbffffffbfbf7812 */ /* 0x000fe200078ec0ff */
[----:B------:R-:W-:Y:S01]  /*39270*/  VIADD R2, R3, 0x23 ;  /* 0x0000002303027836 */ /* 0x000fe20000000000 */
[----:B------:R0:W-:Y:S01]  /*39280*/  STL [R1+0xf2c], R8 ;  /* 0x000f2c0801007387 */ /* 0x0001e20000100800 */
[----:B------:R-:W-:Y:S01]  /*39290*/  ULDC UR10, c[0x0][0x248] ;  /* 0x00009200000a7ab9 */ /* 0x000fe20000000800 */
[----:B------:R-:W-:Y:S01]  /*392a0*/  ULDC UR24, c[0x0][0x248] ;  /* 0x0000920000187ab9 */ /* 0x000fe20000000800 */
[----:B------:R-:W-:-:S04]  /*392b0*/  ULDC UR28, c[0x0][0x248] ;  /* 0x00009200001c7ab9 */ /* 0x000fc80000000800 */
        /* <DEDUP_REMOVED lines=14> */
[----:B0-----:R-:W-:-:S05]  /*393a0*/  VIADD R8, R8, UR6 ;  /* 0x0000000608087c36 */ /* 0x001fca0008000000 */
[----:B------:R0:W-:Y:S01]  /*393b0*/  STL [R1+0xddc], R8 ;  /* 0x000ddc0801007387 */ /* 0x0001e20000100800 */
[----:B------:R-:W-:Y:S01]  /*393c0*/  @P1 LOP3.LUT R191, R191, 0x1000000, RZ, 0xfc, !PT ;  /* 0x01000000bfbf1812 */ /* 0x000fe200078efcff */
[----:B0-----:R-:W-:Y:S01]  /*393d0*/  VIADD R8, R8, UR7 ;  /* 0x0000000708087c36 */ /* 0x001fe20008000000 */
[----:B------:R-:W-:Y:S02]  /*393e0*/  ULDC.64 UR6, c[0x0][0x228] ;  /* 0x00008a0000067ab9 */ /* 0x000fe40000000a00 */
[----:B------:R-:W-:Y:S01]  /*393f0*/  ISETP.LT.AND P0, PT, R4, UR6, !P0 ;  /* 0x0000000604007c0c */ /* 0x000fe2000c701270 */
[----:B------:R-:W-:Y:S01]  /*39400*/  VIADD R10, R3, 0xb ;  /* 0x0000000b030a7836 */ /* 0x000fe20000000000 */
[----:B------:R-:W-:Y:S01]  /*39410*/  LOP3.LUT R191, R191, 0xff7fffff, RZ, 0xc0, !PT ;  /* 0xff7fffffbfbf7812 */ /* 0x000fe200078ec0ff */
[----:B------:R0:W-:Y:S01]  /*39420*/  STL [R1+0xdd4], R8 ;  /* 0x000dd40801007387 */ /* 0x0001e20000100800 */
[----:B------:R-:W-:Y:S01]  /*39430*/  VIADD R9, R3, 0xa ;  /* 0x0000000a03097836 */ /* 0x000fe20000000000 */
[----:B------:R-:W-:-:S08]  /*39440*/  ULDC UR6, c[0x0][0x248] ;  /* 0x0000920000067ab9 */ /* 0x000fd00000000800 */
        /* <DEDUP_REMOVED lines=8> */
[----:B------:R-:W-:Y:S01]  /*394d0*/  ULDC.64 UR42, c[0x0][0x228] ;  /* 0x00008a00002a7ab9 */ /* 0x000fe20000000a00 */
[----:B0-----:R-:W-:Y:S01]  /*394e0*/  VIADD R8, R8, UR21 ;  /* 0x0000001508087c36 */ /* 0x001fe20008000000 */
[----:B------:R-:W-:-:S02]  /*394f0*/  ULDC.64 UR20, c[0x0][0x228] ;  /* 0x00008a0000147ab9 */ /* 0x000fc40000000a00 */
        /* <DEDUP_REMOVED lines=11> */
[----:B------:R-:W-:Y:S01]  /*395b0*/  ULDC.64 UR18, c[0x0][0x228] ;  /* 0x00008a0000127ab9 */ /* 0x000fe20000000a00 */
[----:B------:R0:W-:Y:S01]  /*395c0*/  STL [R1+0xda8], R8 ;  /* 0x000da80801007387 */ /* 0x0001e20000100800 */
[----:B------:R-:W-:Y:S01]  /*395d0*/  ULDC UR25, c[0x0][0x248] ;  /* 0x0000920000197ab9 */ /* 0x000fe20000000800 */
[----:B0-----:R-:W-:Y:S01]  /*395e0*/  VIADD R8, R8, UR16 ;  /* 0x0000001008087c36 */ /* 0x001fe20008000000 */
[----:B------:R-:W-:-:S02]  /*395f0*/  ULDC.64 UR16, c[0x0][0x228] ;  /* 0x00008a0000107ab9 */ /* 0x000fc40000000a00 */
[----:B------:R-:W-:-:S06]  /*39600*/  ISETP.LT.AND P0, PT, R4, UR16, !P0 ;  /* 0x0000001004007c0c */ /* 0x000fcc000c701270 */
        /* <DEDUP_REMOVED lines=8> */
[----:B------:R-:W-:Y:S01]  /*39690*/  ULDC UR11, c[0x0][0x248] ;  /* 0x00009200000b7ab9 */ /* 0x000fe20000000800 */
[----:B0-----:R-:W-:Y:S01]  /*396a0*/  VIADD R8, R8, UR14 ;  /* 0x0000000e08087c36 */ /* 0x001fe20008000000 */
[----:B------:R-:W-:Y:S02]  /*396b0*/  ULDC.64 UR14, c[0x0][0x228] ;  /* 0x00008a00000e7ab9 */ /* 0x000fe40000000a00 */
[----:B------:R-:W-:-:S05]  /*396c0*/  ISETP.LT.AND P0, PT, R4, UR14, !P0 ;  /* 0x0000000e04007c0c */ /* 0x000fca000c701270 */
[----:B------:R-:W-:-:S04]  /*396d0*/  @P1 LOP3.LUT R191, R191, 0x40000, RZ, 0xfc, !PT ;  /* 0x00040000bfbf1812 */ /* 0x000fc800078efcff */
[----:B------:R-:W-:-:S04]  /*396e0*/  LOP3.LUT R191, R191, 0xfffdffff, RZ, 0xc0, !PT ;  /* 0xfffdffffbfbf7812 */ /* 0x000fc800078ec0ff */
[----:B------:R-:W-:Y:S02]  /*396f0*/  @P0 LOP3.LUT R191, R191, 0x20000, RZ, 0xfc, !PT ;  /* 0x00020000bfbf0812 */ /* 0x000fe400078efcff */
[----:B------:R-:W-:-:S04]  /*39700*/  ISETP.GE.AND P0, PT, R2, UR27, PT ;  /* 0x0000001b02007c0c */ /* 0x000fc8000bf06270 */
[----:B------:R-:W-:Y:S01]  /*39710*/  ISETP.LT.AND P1, PT, R5, UR9, !P0 ;  /* 0x0000000905007c0c */ /* 0x000fe2000c721270 */
[----:B------:R0:W-:Y:S01]  /*39720*/  STL [R1+0xd8c], R8 ;  /* 0x000d8c0801007387 */ /* 0x0001e20000100800 */
[----:B------:R-:W-:Y:S02]  /*39730*/  ISETP.LT.AND P0, PT, R4, UR18, !P0 ;  /* 0x0000001204007c0c */ /* 0x000fe4000c701270 */
[----:B------:R-:W-:Y:S01]  /*39740*/  LOP3.LUT R191, R191, 0xfffeffff, RZ, 0xc0, !PT ;  /* 0xfffeffffbfbf7812 */ /* 0x000fe200078ec0ff */
[----:B------:R-:W-:Y:S01]  /*39750*/  VIADD R2, R3, 0x1e ;  /* 0x0000001e03027836 */ /* 0x000fe20000000000 */
[----:B------:R-:W-:Y:S01]  /*39760*/  ULDC UR9, c[0x0][0x248] ;  /* 0x0000920000097ab9 */ /* 0x000fe20000000800 */
[----:B0-----:R-:W-:Y:S01]  /*39770*/  VIADD R8, R8, UR32 ;  /* 0x0000002008087c36 */ /* 0x001fe20008000000 */
[----:B------:R-:W-:-:S05]  /*39780*/  ULDC UR32, c[0x0][0x248] ;  /* 0x0000920000207ab9 */ /* 0x000fca0000000800 */
[----:B------:R-:W-:Y:S01]  /*39790*/  @P1 LOP3.LUT R191, R191, 0x10000, RZ, 0xfc, !PT ;  /* 0x00010000bfbf1812 */ /* 0x000fe200078efcff */
[----:B------:R0:W-:Y:S03]  /*397a0*/  STL [R1+0xd84], R8 ;  /* 0x000d840801007387 */ /* 0x0001e60000100800 */
        /* <DEDUP_REMOVED lines=9> */
[C---:B------:R-:W-:Y:S01]  /*39840*/  VIADD R2, R3.reuse, 0x1d ;  /* 0x0000001d03027836 */ /* 0x040fe20000000000 */
[----:B------:R0:W-:Y:S01]  /*39850*/  STL [R1+0xd68], R8 ;  /* 0x000d680801007387 */ /* 0x0001e20000100800 */
[----:B------:R-:W-:Y:S01]  /*39860*/  ULDC UR13, c[0x0][0x248] ;  /* 0x00009200000d7ab9 */ /* 0x000fe20000000800 */
[----:B------:R-:W-:Y:S01]  /*39870*/  VIADD R252, R3, 0x9 ;  /* 0x0000000903fc7836 */ /* 0x000fe20000000000 */
[----:B------:R-:W-:Y:S01]  /*39880*/  ULDC UR5, c[0x0][0x248] ;  /* 0x0000920000057ab9 */ /* 0x000fe20000000800 */
[----:B0-----:R-:W-:-:S05]  /*39890*/  VIADD R8, R8, UR39 ;  /* 0x0000002708087c36 */ /* 0x001fca0008000000 */
[----:B------:R-:W-:Y:S01]  /*398a0*/  @P1 LOP3.LUT R191, R191, 0x4000, RZ, 0xfc, !PT ;  /* 0x00004000bfbf1812 */ /* 0x000fe200078efcff */
[----:B------:R-:W-:Y:S01]  /*398b0*/  ULDC.64 UR38, c[0x0][0x228] ;  /* 0x00008a0000267ab9 */ /* 0x000fe20000000a00 */
[----:B------:R0:W-:Y:S02]  /*398c0*/  STL [R1+0xd54], R8 ;  /* 0x000d540801007387 */ /* 0x0001e40000100800 */
[----:B0-----:R-:W-:Y:S01]  /*398d0*/  VIADD R8, R8, UR23 ;  /* 0x0000001708087c36 */ /* 0x001fe20008000000 */
[----:B------:R-:W-:Y:S02]  /*398e0*/  ULDC.64 UR22, c[0x0][0x228] ;  /* 0x00008a0000167ab9 */ /* 0x000fe40000000a00 */
[----:B------:R-:W-:Y:S02]  /*398f0*/  ISETP.LT.AND P0, PT, R4, UR22, !P0 ;  /* 0x0000001604007c0c */ /* 0x000fe4000c701270 */
[----:B------:R-:W-:Y:S01]  /*39900*/  LOP3.LUT R191, R191, 0xffffdfff, RZ, 0xc0, !PT ;  /* 0xffffdfffbfbf7812 */ /* 0x000fe200078ec0ff */
[----:B------:R0:W-:Y:S10]  /*39910*/  STL [R1+0xd4c], R8 ;  /* 0x000d4c0801007387 */ /* 0x0001f40000100800 */
[----:B------:R-:W-:-:S02]  /*39920*/  @P0 LOP3.LUT R191, R191, 0x2000, RZ, 0xfc, !PT ;  /* 0x00002000bfbf0812 */ /* 0x000fc400078efcff */
        /* <DEDUP_REMOVED lines=8> */
[----:B0-----:R-:W-:Y:S01]  /*399b0*/  VIADD R8, R8, UR26 ;  /* 0x0000001a08087c36 */ /* 0x001fe20008000000 */
[----:B------:R-:W-:Y:S02]  /*399c0*/  ULDC.64 UR26, c[0x0][0x228] ;  /* 0x00008a00001a7ab9 */ /* 0x000fe40000000a00 */
[----:B------:R-:W-:-:S06]  /*399d0*/  ISETP.LT.AND P0, PT, R4, UR26, !P0 ;  /* 0x0000001a04007c0c */ /* 0x000fcc000c701270 */
        /* <DEDUP_REMOVED lines=9> */
[----:B------:R-:W-:Y:S01]  /*39a70*/  ISETP.LT.AND P0, PT, R4, UR47, !P0 ;  /* 0x0000002f04007c0c */ /* 0x000fe2000c701270 */
[----:B------:R-:W-:Y:S01]  /*39a80*/  ULDC.64 UR46, c[0x0][0x228] ;  /* 0x00008a00002e7ab9 */ /* 0x000fe20000000a00 */
        /* <DEDUP_REMOVED lines=17> */
[----:B------:R-:W-:Y:S01]  /*39ba0*/  LOP3.LUT R191, R191, 0xfffffeff, RZ, 0xc0, !PT ;  /* 0xfffffeffbfbf7812 */ /* 0x000fe200078ec0ff */
[----:B------:R0:W-:Y:S01]  /*39bb0*/  STL [R1+0xcf8], R8 ;  /* 0x000cf80801007387 */ /* 0x0001e20000100800 */
[----:B------:R-:W-:-:S03]  /*39bc0*/  ULDC UR49, c[0x0][0x228] ;  /* 0x00008a0000317ab9 */ /* 0x000fc60000000800 */
[----:B------:R-:W4:Y:S04]  /*39bd0*/  LDL.LU R27, [R1+0x144c] ;  /* 0x00144c00011b7983 */ /* 0x000f280000300800 */
[----:B------:R-:W-:-:S04]  /*39be0*/  @P1 LOP3.LUT R191, R191, 0x100, RZ, 0xfc, !PT ;  /* 0x00000100bfbf1812 */ /* 0x000fc800078efcff */
[----:B------:R-:W-:Y:S01]  /*39bf0*/  LOP3.LUT R191, R191, 0xffffff7f, RZ, 0xc0, !PT ;  /* 0xffffff7fbfbf7812 */ /* 0x000fe200078ec0ff */
[----:B0-----:R-:W-:Y:S01]  /*39c00*/  VIADD R8, R8, UR34 ;  /* 0x0000002208087c36 */ /* 0x001fe20008000000 */
[----:B------:R-:W-:Y:S02]  /*39c10*/  ULDC.64 UR34, c[0x0][0x228] ;  /* 0x00008a0000227ab9 */ /* 0x000fe40000000a00 */
[----:B------:R-:W-:Y:S02]  /*39c20*/  @P0 LOP3.LUT R191, R191, 0x80, RZ, 0xfc, !PT ;  /* 0x00000080bfbf0812 */ /* 0x000fe400078efcff */
[----:B------:R-:W-:Y:S01]  /*39c30*/  ISETP.GE.AND P0, PT, R26, UR17, PT ;  /* 0x000000111a007c0c */ /* 0x000fe2000bf06270 */
[----:B------:R-:W-:-:S03]  /*39c40*/  ULDC.64 UR16, c[0x0][0x228] ;  /* 0x00008a0000107ab9 */ /* 0x000fc60000000a00 */
[----:B------:R-:W-:Y:S02]  /*39c50*/  ISETP.LT.AND P1, PT, R5, UR34, !P0 ;  /* 0x0000002205007c0c */ /* 0x000fe4000c721270 */
[----:B------:R-:W-:Y:S01]  /*39c60*/  ISETP.LT.AND P0, PT, R4, UR49, !P0 ;  /* 0x0000003104007c0c */ /* 0x000fe2000c701270 */
[----:B------:R-:W-:Y:S01]  /*39c70*/  ULDC UR49, c[0x0][0x228] ;  /* 0x00008a0000317ab9 */ /* 0x000fe20000000800 */
[----:B------:R-:W-:-:S09]  /*39c80*/  LOP3.LUT R191, R191, 0xffffffbf, RZ, 0xc0, !PT ;  /* 0xffffffbfbfbf7812 */ /* 0x000fd200078ec0ff */
[----:B------:R-:W-:-:S04]  /*39c90*/  @P1 LOP3.LUT R191, R191, 0x40, RZ, 0xfc, !PT ;  /* 0x00000040bfbf1812 */ /* 0x000fc800078efcff */
[----:B------:R-:W-:-:S04]  /*39ca0*/  LOP3.LUT R191, R191, 0xffffffdf, RZ, 0xc0, !PT ;  /* 0xffffffdfbfbf7812 */ /* 0x000fc800078ec0ff */
        /* <DEDUP_REMOVED lines=20> */
[----:B------:R0:W-:Y:S01]  /*39df0*/  STL [R1+0xce8], R8 ;  /* 0x000ce80801007387 */ /* 0x0001e20000100800 */
[----:B------:R-:W-:Y:S01]  /*39e00*/  LOP3.LUT R191, R191, 0xfffffffe, RZ, 0xc0, !PT ;  /* 0xfffffffebfbf7812 */ /* 0x000fe200078ec0ff */
[----:B------:R-:W-:Y:S01]  /*39e10*/  ULDC.64 UR22, c[0x0][0x228] ;  /* 0x00008a0000167ab9 */ /* 0x000fe20000000a00 */
[----:B------:R-:W-:Y:S02]  /*39e20*/  ISETP.LT.AND P1, PT, R5, UR46, !P0 ;  /* 0x0000002e05007c0c */ /* 0x000fe4000c721270 */
[----:B------:R-:W-:Y:S01]  /*39e30*/  ISETP.LT.AND P0, PT, R4, UR49, !P0 ;  /* 0x0000003104007c0c */ /* 0x000fe2000c701270 */
[----:B------:R-:W-:-:S12]  /*39e40*/  ULDC UR49, c[0x0][0x228] ;  /* 0x00008a0000317ab9 */ /* 0x000fd80000000800 */
[----:B------:R-:W-:Y:S02]  /*39e50*/  @P0 LOP3.LUT R192, R192, 0x80000000, RZ, 0xfc, !PT ;  /* 0x80000000c0c00812 */ /* 0x000fe400078efcff */
[----:B------:R-:W-:Y:S01]  /*39e60*/  ISETP.GE.AND P0, PT, R22, UR27, PT ;  /* 0x0000001b16007c0c */ /* 0x000fe2000bf06270 */
[----:B0-----:R-:W-:Y:S01]  /*39e70*/  VIADD R8, R8, UR37 ;  /* 0x0000002508087c36 */ /* 0x001fe20008000000 */
[----:B------:R-:W-:Y:S01]  /*39e80*/  @P1 LOP3.LUT R191, R191, 0x1, RZ, 0xfc, !PT ;  /* 0x00000001bfbf1812 */ /* 0x000fe200078efcff */
[----:B------:R-:W-:Y:S01]  /*39e90*/  ULDC.64 UR26, c[0x0][0x228] ;  /* 0x00008a00001a7ab9 */ /* 0x000fe20000000a00 */
[----:B------:R-:W-:Y:S01]  /*39ea0*/  ISETP.LT.AND P1, PT, R5, UR14, !P0 ;  /* 0x0000000e05007c0c */ /* 0x000fe2000c721270 */
[----:B------:R-:W-:Y:S01]  /*39eb0*/  ULDC UR14, c[0x0][0x228] ;  /* 0x00008a00000e7ab9 */ /* 0x000fe20000000800 */
        /* <DEDUP_REMOVED lines=10> */
[----:B------:R-:W-:Y:S01]  /*39f60*/  ISETP.LT.AND P1, PT, R5, UR16, !P0 ;  /* 0x0000001005007c0c */ /* 0x000fe2000c721270 */
[----:B------:R-:W4:Y:S01]  /*39f70*/  LDL.LU R26, [R1+0x1448] ;  /* 0x00144800011a7983 */ /* 0x000f220000300800 */
[----:B------:R-:W-:Y:S01]  /*39f80*/  ISETP.LT.AND P0, PT, R4, UR49, !P0 ;  /* 0x0000003104007c0c */ /* 0x000fe2000c701270 */
[----:B------:R-:W-:-:S10]  /*39f90*/  ULDC UR49, c[0x0][0x228] ;  /* 0x00008a0000317ab9 */ /* 0x000fd40000000800 */
[----:B------:R-:W-:-:S04]  /*39fa0*/  @P1 LOP3.LUT R192, R192, 0x10000000, RZ, 0xfc, !PT ;  /* 0x10000000c0c01812 */ /* 0x000fc800078efcff */
[----:B------:R-:W-:-:S04]  /*39fb0*/  LOP3.LUT R192, R192, 0xf7ffffff, RZ, 0xc0, !PT ;  /* 0xf7ffffffc0c07812 */ /* 0x000fc800078ec0ff */
[----:B------:R-:W-:Y:S02]  /*39fc0*/  @P0 LOP3.LUT R192, R192, 0x8000000, RZ, 0xfc, !PT ;  /* 0x08000000c0c00812 */ /* 0x000fe400078efcff */
[----:B------:R-:W-:Y:S01]  /*39fd0*/  ISETP.GE.AND P0, PT, R20, UR35, PT ;  /* 0x0000002314007c0c */ /* 0x000fe2000bf06270 */
[----:B0-----:R-:W-:Y:S01]  /*39fe0*/  VIADD R8, R8, UR33 ;  /* 0x0000002108087c36 */ /* 0x001fe20008000000 */
[----:B------:R-:W-:Y:S01]  /*39ff0*/  LOP3.LUT R192, R192, 0xfbffffff, RZ, 0xc0, !PT ;  /* 0xfbffffffc0c07812 */ /* 0x000fe200078ec0ff */
[----:B------:R-:W-:Y:S01]  /*3a000*/  ULDC.64 UR34, c[0x0][0x228] ;  /* 0x00008a0000227ab9 */ /* 0x000fe20000000a00 */
[----:B------:R-:W-:Y:S02]  /*3a010*/  ISETP.LT.AND P1, PT, R5, UR18, !P0 ;  /* 0x0000001205007c0c */ /* 0x000fe4000c721270 */
[----:B------:R-:W-:Y:S01]  /*3a020*/  ISETP.LT.AND P0, PT, R4, UR49, !P0 ;  /* 0x0000003104007c0c */ /* 0x000fe2000c701270 */
[----:B------:R0:W-:Y:S01]  /*3a030*/  STL [R1+0xccc], R8 ;  /* 0x000ccc0801007387 */ /* 0x0001e20000100800 */
[----:B------:R-:W-:-:S03]  /*3a040*/  ULDC UR49, c[0x0][0x228] ;  /* 0x00008a0000317ab9 */ /* 0x000fc60000000800 */
[----:B------:R-:W4:Y:S06]  /*3a050*/  LDL.LU R25, [R1+0x1444] ;  /* 0x0014440001197983 */ /* 0x000f2c0000300800 */
[----:B------:R-:W-:Y:S01]  /*3a060*/  @P1 LOP3.LUT R192, R192, 0x4000000, RZ, 0xfc, !PT ;  /* 0x04000000c0c01812 */ /* 0x000fe200078efcff */
[----:B0-----:R-:W-:-:S03]  /*3a070*/  VIADD R8, R8, UR25 ;  /* 0x0000001908087c36 */ /* 0x001fc60008000000 */
[----:B------:R-:W-:Y:S02]  /*3a080*/  LOP3.LUT R192, R192, 0xfdffffff, RZ, 0xc0, !PT ;  /* 0xfdffffffc0c07812 */ /* 0x000fe400078ec0ff */
[----:B------:R0:W-:Y:S02]  /*3a090*/  STL [R1+0xcc4], R8 ;  /* 0x000cc40801007387 */ /* 0x0001e40000100800 */
[----:B------:R-:W-:Y:S02]  /*3a0a0*/  @P0 LOP3.LUT R192, R192, 0x2000000, RZ, 0xfc, !PT ;  /* 0x02000000c0c00812 */ /* 0x000fe400078efcff */
[----:B------:R-:W-:Y:S01]  /*3a0b0*/  ISETP.GE.AND P0, PT, R19, UR39, PT ;  /* 0x0000002713007c0c */ /* 0x000fe2000bf06270 */
[----:B------:R-:W4:Y:S01]  /*3a0c0*/  LDL.LU R24, [R1+0x1440] ;  /* 0x0014400001187983 */ /* 0x000f220000300800 */
[----:B0-----:R-:W-:Y:S01]  /*3a0d0*/  VIADD R8, R8, UR20 ;  /* 0x0000001408087c36 */ /* 0x001fe20008000000 */
[----:B------:R-:W-:Y:S01]  /*3a0e0*/  ULDC.64 UR20, c[0x0][0x228] ;  /* 0x00008a0000147ab9 */ /* 0x000fe20000000a00 */
[----:B------:R-:W-:Y:S01]  /*3a0f0*/  LOP3.LUT R192, R192, 0xfeffffff, RZ, 0xc0, !PT ;  /* 0xfeffffffc0c07812 */ /* 0x000fe200078ec0ff */
[----:B------:R-:W-:Y:S01]  /*3a100*/  ULDC.64 UR38, c[0x0][0x228] ;  /* 0x00008a0000267ab9 */ /* 0x000fe20000000a00 */
[----:B------:R-:W-:-:S02]  /*3a110*/  ISETP.LT.AND P1, PT, R5, UR20, !P0 ;  /* 0x0000001405007c0c */ /* 0x000fc4000c721270 */
[----:B------:R-:W-:Y:S01]  /*3a120*/  ISETP.LT.AND P0, PT, R4, UR49, !P0 ;  /* 0x0000003104007c0c */ /* 0x000fe2000c701270 */
[----:B------:R-:W-:-:S10]  /*3a130*/  ULDC UR49, c[0x0][0x228] ;  /* 0x00008a0000317ab9 */ /* 0x000fd40000000800 */
        /* <DEDUP_REMOVED lines=12> */
[----:B------:R-:W-:Y:S01]  /*3a200*/  LOP3.LUT R192, R192, 0xffdfffff, RZ, 0xc0, !PT ;  /* 0xffdfffffc0c07812 */ /* 0x000fe200078ec0ff */
[----:B0-----:R-:W-:Y:S01]  /*3a210*/  VIADD R8, R8, UR24 ;  /* 0x0000001808087c36 */ /* 0x001fe20008000000 */
[----:B------:R-:W-:Y:S02]  /*3a220*/  ULDC.64 UR24, c[0x0][0x228] ;  /* 0x00008a0000187ab9 */ /* 0x000fe40000000a00 */
[----:B------:R-:W-:Y:S02]  /*3a230*/  @P0 LOP3.LUT R192, R192, 0x200000, RZ, 0xfc, !PT ;  /* 0x00200000c0c00812 */ /* 0x000fe400078efcff */
[----:B------:R-:W-:Y:S01]  /*3a240*/  ISETP.GE.AND P0, PT, R17, UR47, PT ;  /* 0x0000002f11007c0c */ /* 0x000fe2000bf06270 */
[----:B------:R0:W-:Y:S01]  /*3a250*/  STL [R1+0xca8], R8 ;  /* 0x000ca80801007387 */ /* 0x0001e20000100800 */
[----:B------:R-:W-:Y:S01]  /*3a260*/  LOP3.LUT R192, R192, 0xffefffff, RZ, 0xc0, !PT ;  /* 0xffefffffc0c07812 */ /* 0x000fe200078ec0ff */
[----:B------:R-:W-:Y:S01]  /*3a270*/  VIADD R194, R3, 0x7 ;  /* 0x0000000703c27836 */ /* 0x000fe20000000000 */
[----:B------:R-:W-:Y:S01]  /*3a280*/  ISETP.LT.AND P1, PT, R5, UR24, !P0 ;  /* 0x0000001805007c0c */ /* 0x000fe2000c721270 */
[----:B------:R-:W4:Y:S01]  /*3a290*/  LDL.LU R22, [R1+0x1438] ;  /* 0x0014380001167983 */ /* 0x000f220000300800 */
[----:B------:R-:W-:Y:S01]  /*3a2a0*/  ISETP.LT.AND P0, PT, R4, UR49, !P0 ;  /* 0x0000003104007c0c */ /* 0x000fe2000c701270 */
[----:B------:R-:W-:Y:S01]  /*3a2b0*/  VIADD R193, R3, 0x6 ;  /* 0x0000000603c17836 */ /* 0x000fe20000000000 */
[----:B------:R-:W-:-:S09]  /*3a2c0*/  ULDC.64 UR46, c[0x0][0x228] ;  /* 0x00008a00002e7ab9 */ /* 0x000fd20000000a00 */
[----:B------:R-:W-:-:S04]  /*3a2d0*/  @P1 LOP3.LUT R192, R192, 0x100000, RZ, 0xfc, !PT ;  /* 0x00100000c0c01812 */ /* 0x000fc800078efcff */
[----:B------:R-:W-:-:S04]  /*3a2e0*/  LOP3.LUT R192, R192, 0xfff7ffff, RZ, 0xc0, !PT ;  /* 0xfff7ffffc0c07812 */ /* 0x000fc800078ec0ff */
[----:B------:R-:W-:Y:S02]  /*3a2f0*/  @P0 LOP3.LUT R192, R192, 0x80000, RZ, 0xfc, !PT ;  /* 0x00080000c0c00812 */ /* 0x000fe400078efcff */
[----:B------:R-:W-:-:S04]  /*3a300*/  ISETP.GE.AND P0, PT, R16, UR15, PT ;  /* 0x0000000f10007c0c */ /* 0x000fc8000bf06270 */
[----:B------:R-:W-:Y:S02]  /*3a310*/  ISETP.LT.AND P1, PT, R5, UR26, !P0 ;  /* 0x0000001a05007c0c */ /* 0x000fe4000c721270 */
[----:B------:R-:W-:Y:S01]  /*3a320*/  ISETP.LT.AND P0, PT, R4, UR14, !P0 ;  /* 0x0000000e04007c0c */ /* 0x000fe2000c701270 */
[----:B0-----:R-:W-:Y:S01]  /*3a330*/  VIADD R8, R8, UR28 ;  /* 0x0000001c08087c36 */ /* 0x001fe20008000000 */
[----:B------:R-:W-:Y:S01]  /*3a340*/  LOP3.LUT R192, R192, 0xfffbffff, RZ, 0xc0, !PT ;  /* 0xfffbffffc0c07812 */ /* 0x000fe200078ec0ff */
[----:B------:R-:W-:Y:S01]  /*3a350*/  ULDC.64 UR28, c[0x0][0x228] ;  /* 0x00008a00001c7ab9 */ /* 0x000fe20000000a00 */
[----:B------:R-:W-:-:S07]  /*3a360*/  ULDC UR14, c[0x0][0x228] ;  /* 0x00008a00000e7ab9 */ /* 0x000fce0000000800 */
[----:B------:R-:W-:-:S04]  /*3a370*/  @P1 LOP3.LUT R192, R192, 0x40000, RZ, 0xfc, !PT ;  /* 0x00040000c0c01812 */ /* 0x000fc800078efcff */
[----:B------:R-:W-:-:S04]  /*3a380*/  LOP3.LUT R192, R192, 0xfffdffff, RZ, 0xc0, !PT ;  /* 0xfffdffffc0c07812 */ /* 0x000fc800078ec0ff */
[----:B------:R-:W-:Y:S02]  /*3a390*/  @P0 LOP3.LUT R192, R192, 0x20000, RZ, 0xfc, !PT ;  /* 0x00020000c0c00812 */ /* 0x000fe400078efcff */
[----:B------:R-:W-:-:S04]  /*3a3a0*/  ISETP.GE.AND P0, PT, R15, UR17, PT ;  /* 0x000000110f007c0c */ /* 0x000fc8000bf06270 */
[----:B------:R-:W-:Y:S02]  /*3a3b0*/  ISETP.LT.AND P1, PT, R5, UR28, !P0 ;  /* 0x0000001c05007c0c */ /* 0x000fe4000c721270 */
[----:B------:R-:W-:Y:S01]  /*3a3c0*/  ISETP.LT.AND P0, PT, R4, UR14, !P0 ;  /* 0x0000000e04007c0c */ /* 0x000fe2000c701270 */
[----:B------:R-:W-:Y:S01]  /*3a3d0*/  ULDC UR14, c[0x0][0x228] ;  /* 0x00008a00000e7ab9 */ /* 0x000fe20000000800 */
[----:B------:R-:W-:-:S09]  /*3a3e0*/  LOP3.LUT R192, R192, 0xfffeffff, RZ, 0xc0, !PT ;  /* 0xfffeffffc0c07812 */ /* 0x000fd200078ec0ff */
[----:B------:R-:W-:-:S04]  /*3a3f0*/  @P1 LOP3.LUT R192, R192, 0x10000, RZ, 0xfc, !PT ;  /* 0x00010000c0c01812 */ /* 0x000fc800078efcff */
[----:B------:R-:W-:-:S04]  /*3a400*/  LOP3.LUT R192, R192, 0xffff7fff, RZ, 0xc0, !PT ;  /* 0xffff7fffc0c07812 */ /* 0x000fc800078ec0ff */
[----:B------:R-:W-:Y:S02]  /*3a410*/  @P0 LOP3.LUT R192, R192, 0x8000, RZ, 0xfc, !PT ;  /* 0x00008000c0c00812 */ /* 0x000fe400078efcff */
[----:B------:R-:W-:-:S04]  /*3a420*/  ISETP.GE.AND P0, PT, R14, UR19, PT ;  /* 0x000000130e007c0c */ /* 0x000fc8000bf06270 */
[----:B------:R-:W-:Y:S02]  /*3a430*/  ISETP.LT.AND P1, PT, R5, UR30, !P0 ;  /* 0x0000001e05007c0c */ /* 0x000fe4000c721270 */
[----:B------:R-:W-:Y:S01]  /*3a440*/  ISETP.LT.AND P0, PT, R4, UR14, !P0 ;  /* 0x0000000e04007c0c */ /* 0x000fe2000c701270 */
[----:B------:R0:W-:Y:S01]  /*3a450*/  STL [R1+0xca0], R8 ;  /* 0x000ca00801007387 */ /* 0x0001e20000100800 */
[----:B------:R-:W-:Y:S01]  /*3a460*/  LOP3.LUT R192, R192, 0xffffbfff, RZ, 0xc0, !PT ;  /* 0xffffbfffc0c07812 */ /* 0x000fe200078ec0ff */
[----:B------:R-:W-:Y:S02]  /*3a470*/  ULDC UR14, c[0x0][0x228] ;  /* 0x00008a00000e7ab9 */ /* 0x000fe40000000800 */
[----:B------:R-:W4:Y:S06]  /*3a480*/  LDL.LU R21, [R1+0x1434] ;  /* 0x0014340001157983 */ /* 0x000f2c0000300800 */
[----:B------:R-:W-:-:S04]  /*3a490*/  @P1 LOP3.LUT R192, R192, 0x4000, RZ, 0xfc, !PT ;  /* 0x00004000c0c01812 */ /* 0x000fc800078efcff */
[----:B------:R-:W-:Y:S01]  /*3a4a0*/  LOP3.LUT R192, R192, 0xffffdfff, RZ, 0xc0, !PT ;  /* 0xffffdfffc0c07812 */ /* 0x000fe200078ec0ff */
[----:B0-----:R-:W-:Y:S01]  /*3a4b0*/  VIADD R8, R8, UR32 ;  /* 0x0000002008087c36 */ /* 0x001fe20008000000 */
[----:B------:R-:W-:Y:S02]  /*3a4c0*/  ULDC.64 UR32, c[0x0][0x228] ;  /* 0x00008a0000207ab9 */ /* 0x000fe40000000a00 */
        /* <DEDUP_REMOVED lines=16> */
[----:B------:R0:W-:Y:S01]  /*3a5d0*/  STL [R1+0xc8c], R8 ;  /* 0x000c8c0801007387 */ /* 0x0001e20000100800 */
[----:B------:R-:W-:-:S03]  /*3a5e0*/  ISETP.LT.AND P0, PT, R4, UR14, !P0 ;  /* 0x0000000e04007c0c */ /* 0x000fc6000c701270 */
[----:B------:R-:W4:Y:S01]  /*3a5f0*/  LDL.LU R19, [R1+0x142c] ;  /* 0x00142c0001137983 */ /* 0x000f220000300800 */
[----:B0-----:R-:W-:-:S06]  /*3a600*/  VIADD R8, R8, UR40 ;  /* 0x0000002808087c36 */ /* 0x001fcc0008000000 */
[----:B------:R-:W-:Y:S01]  /*3a610*/  @P1 LOP3.LUT R192, R192, 0x400, RZ, 0xfc, !PT ;  /* 0x00000400c0c01812 */ /* 0x000fe200078efcff */
[----:B------:R-:W-:Y:S01]  /*3a620*/  ULDC.64 UR40, c[0x0][0x228] ;  /* 0x00008a0000287ab9 */ /* 0x000fe20000000a00 */
[----:B------:R0:W-:Y:S02]  /*3a630*/  STL [R1+0xc78], R8 ;  /* 0x000c780801007387 */ /* 0x0001e40000100800 */
[----:B------:R-:W-:Y:S02]  /*3a640*/  LOP3.LUT R192, R192, 0xfffffdff, RZ, 0xc0, !PT ;  /* 0xfffffdffc0c07812 */ /* 0x000fe400078ec0ff */
[----:B------:R-:W4:Y:S01]  /*3a650*/  LDL.LU R18, [R1+0x1428] ;  /* 0x0014280001127983 */ /* 0x000f220000300800 */
[----:B0-----:R-:W-:Y:S01]  /*3a660*/  VIADD R8, R8, UR44 ;  /* 0x0000002c08087c36 */ /* 0x001fe20008000000 */
[----:B------:R-:W-:Y:S01]  /*3a670*/  @P0 LOP3.LUT R192, R192, 0x200, RZ, 0xfc, !PT ;  /* 0x00000200c0c00812 */ /* 0x000fe200078efcff */
[----:B------:R-:W-:-:S03]  /*3a680*/  ULDC.64 UR44, c[0x0][0x228] ;  /* 0x00008a00002c7ab9 */ /* 0x000fc60000000a00 */
[----:B------:R0:W-:Y:S01]  /*3a690*/  STL [R1+0xc70], R8 ;  /* 0x000c700801007387 */ /* 0x0001e20000100800 */
[----:B------:R-:W-:-:S03]  /*3a6a0*/  ISETP.GE.AND P0, PT, R10, UR25, PT ;  /* 0x000000190a007c0c */ /* 0x000fc6000bf06270 */
[----:B------:R-:W4:Y:S01]  /*3a6b0*/  LDL.LU R17, [R1+0x1424] ;  /* 0x0014240001117983 */ /* 0x000f220000300800 */
[----:B0-----:R-:W-:Y:S01]  /*3a6c0*/  VIADD R8, R8, UR48 ;  /* 0x0000003008087c36 */ /* 0x001fe20008000000 */
[----:B------:R-:W-:Y:S01]  /*3a6d0*/  ISETP.LT.AND P2, PT, R5, UR36, !P0 ;  /* 0x0000002405007c0c */ /* 0x000fe2000c741270 */
[----:B------:R-:W-:Y:S01]  /*3a6e0*/  VIADD R2, R3, 0x5 ;  /* 0x0000000503027836 */ /* 0x000fe20000000000 */
[----:B------:R-:W-:Y:S01]  /*3a6f0*/  ISETP.LT.AND P1, PT, R4, UR61, !P0 ;  /* 0x0000003d04007c0c */ /* 0x000fe2000c721270 */
[----:B------:R-:W-:Y:S01]  /*3a700*/  ULDC.64 UR48, c[0x0][0x228] ;  /* 0x00008a0000307ab9 */ /* 0x000fe20000000a00 */
[----:B------:R0:W-:Y:S04]  /*3a710*/  STL [R1+0xc68], R8 ;  /* 0x000c680801007387 */ /* 0x0001e80000100800 */
[----:B------:R-:W4:Y:S04]  /*3a720*/  LDL.LU R16, [R1+0x1420] ;  /* 0x0014200001107983 */ /* 0x000f280000300800 */
[----:B------:R-:W4:Y:S01]  /*3a730*/  LDL.LU R15, [R1+0x141c] ;  /* 0x00141c00010f7983 */ /* 0x000f220000300800 */
[----:B0-----:R-:W-:-:S05]  /*3a740*/  VIADD R8, R8, UR52 ;  /* 0x0000003408087c36 */ /* 0x001fca0008000000 */
[----:B------:R0:W-:Y:S01]  /*3a750*/  STL [R1+0xc5c], R8 ;  /* 0x000c5c0801007387 */ /* 0x0001e20000100800 */
[----:B------:R-:W-:-:S03]  /*3a760*/  LOP3.LUT R192, R192, 0xfffffeff, RZ, 0xc0, !PT ;  /* 0xfffffeffc0c07812 */ /* 0x000fc600078ec0ff */
[----:B------:R-:W4:Y:S01]  /*3a770*/  LDL.LU R14, [R1+0x1418] ;  /* 0x00141800010e7983 */ /* 0x000f220000300800 */
[----:B0-----:R-:W-:Y:S01]  /*3a780*/  VIADD R8, R8, UR51 ;  /* 0x0000003308087c36 */ /* 0x001fe20008000000 */
[----:B------:R-:W-:-:S04]  /*3a790*/  ISETP.GE.AND P0, PT, R9, UR27, PT ;  /* 0x0000001b09007c0c */ /* 0x000fc8000bf06270 */
[----:B------:R0:W-:Y:S01]  /*3a7a0*/  STL [R1+0xc54], R8 ;  /* 0x000c540801007387 */ /* 0x0001e20000100800 */
[----:B------:R-:W-:-:S03]  /*3a7b0*/  @P2 LOP3.LUT R192, R192, 0x100, RZ, 0xfc, !PT ;  /* 0x00000100c0c02812 */ /* 0x000fc600078efcff */
[----:B------:R-:W4:Y:S01]  /*3a7c0*/  LDL.LU R13, [R1+0x1414] ;  /* 0x00141400010d7983 */ /* 0x000f220000300800 */
[----:B0-----:R-:W-:Y:S01]  /*3a7d0*/  VIADD R8, R8, UR50 ;  /* 0x0000003208087c36 */ /* 0x001fe20008000000 */
[----:B------:R-:W-:-:S04]  /*3a7e0*/  ISETP.LT.AND P2, PT, R5, UR38, !P0 ;  /* 0x0000002605007c0c */ /* 0x000fc8000c741270 */
[----:B------:R0:W-:Y:S01]  /*3a7f0*/  STL [R1+0xc4c], R8 ;  /* 0x000c4c0801007387 */ /* 0x0001e20000100800 */
[----:B------:R-:W-:-:S03]  /*3a800*/  LOP3.LUT R192, R192, 0xffffff7f, RZ, 0xc0, !PT ;  /* 0xffffff7fc0c07812 */ /* 0x000fc600078ec0ff */
[----:B------:R-:W4:Y:S01]  /*3a810*/  LDL.LU R12, [R1+0x1410] ;  /* 0x00141000010c7983 */ /* 0x000f220000300800 */
[----:B0-----:R-:W-:Y:S01]  /*3a820*/  VIADD R8, R8, UR13 ;  /* 0x0000000d08087c36 */ /* 0x001fe20008000000 */
[----:B------:R-:W-:-:S04]  /*3a830*/  @P1 LOP3.LUT R192, R192, 0x80, RZ, 0xfc, !PT ;  /* 0x00000080c0c01812 */ /* 0x000fc800078efcff */
[----:B------:R0:W-:Y:S01]  /*3a840*/  STL [R1+0xc3c], R8 ;  /* 0x000c3c0801007387 */ /* 0x0001e20000100800 */
[----:B------:R-:W-:Y:S02]  /*3a850*/  R2UR UR14, R11 ;  /* 0x000000000b0e72ca */ /* 0x000fe400000e0000 */
[----:B------:R-:W-:Y:S01]  /*3a860*/  ISETP.LT.AND P1, PT, R4, UR60, !P0 ;  /* 0x0000003c04007c0c */ /* 0x000fe2000c721270 */
[----:B------:R-:W4:Y:S01]  /*3a870*/  LDL.LU R11, [R1+0x140c] ;  /* 0x00140c00010b7983 */ /* 0x000f220000300800 */
[----:B------:R-:W-:-:S03]  /*3a880*/  LOP3.LUT R192, R192, 0xffffffbf, RZ, 0xc0, !PT ;  /* 0xffffffbfc0c07812 */ /* 0x000fc600078ec0ff */
[----:B------:R-:W4:Y:S01]  /*3a890*/  LDL.LU R10, [R1+0x1408] ;  /* 0x00140800010a7983 */ /* 0x000f220000300800 */
[----:B0-----:R-:W-:Y:S01]  /*3a8a0*/  VIADD R8, R8, UR12 ;  /* 0x0000000c08087c36 */ /* 0x001fe20008000000 */
[----:B------:R-:W-:-:S04]  /*3a8b0*/  ISETP.GE.AND P0, PT, R252, UR29, PT ;  /* 0x0000001dfc007c0c */ /* 0x000fc8000bf06270 */
[----:B------:R0:W-:Y:S01]  /*3a8c0*/  STL [R1+0xc30], R8 ;  /* 0x000c300801007387 */ /* 0x0001e20000100800 */
[----:B------:R-:W-:Y:S02]  /*3a8d0*/  @P2 LOP3.LUT R192, R192, 0x40, RZ, 0xfc, !PT ;  /* 0x00000040c0c02812 */ /* 0x000fe400078efcff */
[----:B------:R-:W-:Y:S01]  /*3a8e0*/  ISETP.LT.AND P2, PT, R5, UR40, !P0 ;  /* 0x0000002805007c0c */ /* 0x000fe2000c741270 */
[----:B------:R-:W4:Y:S01]  /*3a8f0*/  LDL.LU R9, [R1+0x1404] ;  /* 0x0014040001097983 */ /* 0x000f220000300800 */
[----:B0-----:R-:W-:Y:S01]  /*3a900*/  VIADD R8, R8, UR11 ;  /* 0x0000000b08087c36 */ /* 0x001fe20008000000 */
[----:B------:R-:W-:-:S04]  /*3a910*/  LOP3.LUT R192, R192, 0xffffffdf, RZ, 0xc0, !PT ;  /* 0xffffffdfc0c07812 */ /* 0x000fc800078ec0ff */
[----:B------:R0:W-:Y:S01]  /*3a920*/  STL [R1+0xc20], R8 ;  /* 0x000c200801007387 */ /* 0x0001e20000100800 */
[----:B------:R-:W-:Y:S02]  /*3a930*/  @P1 LOP3.LUT R192, R192, 0x20, RZ, 0xfc, !PT ;  /* 0x00000020c0c01812 */ /* 0x000fe400078efcff */
[----:B------:R-:W-:Y:S01]  /*3a940*/  ISETP.LT.AND P1, PT, R4, UR57, !P0 ;  /* 0x0000003904007c0c */ /* 0x000fe2000c721270 */
[----:B0-----:R-:W-:-:S04]  /*3a950*/  VIADD R8, R8, UR10 ;  /* 0x0000000a08087c36 */ /* 0x001fc80008000000 */
[----:B------:R-:W-:Y:S01]  /*3a960*/  VIADD R252, R8, UR9 ;  /* 0x0000000908fc7c36 */ /* 0x000fe20008000000 */
[----:B------:R0:W-:Y:S01]  /*3a970*/  STL [R1+0xc18], R8 ;  /* 0x000c180801007387 */ /* 0x0001e20000100800 */
[----:B------:R-:W-:Y:S02]  /*3a980*/  LOP3.LUT R192, R192, 0xffffffef, RZ, 0xc0, !PT ;  /* 0xffffffefc0c07812 */ /* 0x000fe400078ec0ff */
[----:B------:R-:W-:Y:S02]  /*3a990*/  ISETP.GE.AND P0, PT, R195, UR31, PT ;  /* 0x0000001fc3007c0c */ /* 0x000fe4000bf06270 */
[----:B------:R-:W-:Y:S01]  /*3a9a0*/  @P2 LOP3.LUT R192, R192, 0x10, RZ, 0xfc, !PT ;  /* 0x00000010c0c02812 */ /* 0x000fe200078efcff */
[----:B0-----:R-:W4:Y:S04]  /*3a9b0*/  LDL.LU R8, [R1+0x1400] ;  /* 0x0014000001087983 */ /* 0x001f280000300800 */
[----:B------:R0:W-:Y:S01]  /*3a9c0*/  STL [R1+0xc08], R252 ;  /* 0x000c08fc01007387 */ /* 0x0001e20000100800 */
[----:B------:R-:W-:-:S02]  /*3a9d0*/  LOP3.LUT R192, R192, 0xfffffff7, RZ, 0xc0, !PT ;  /* 0xfffffff7c0c07812 */ /* 0x000fc400078ec0ff */
[----:B------:R-:W-:Y:S01]  /*3a9e0*/  ISETP.LT.AND P2, PT, R5, UR42, !P0 ;  /* 0x0000002a05007c0c */ /* 0x000fe2000c741270 */
[----:B0-----:R-:W-:-:S04]  /*3a9f0*/  VIADD R252, R252, UR8 ;  /* 0x00000008fcfc7c36 */ /* 0x001fc80008000000 */
[----:B------:R-:W-:Y:S01]  /*3aa00*/  VIADD R195, R252, UR7 ;  /* 0x00000007fcc37c36 */ /* 0x000fe20008000000 */
[----:B------:R0:W-:Y:S01]  /*3aa10*/  STL [R1+0xaec], R252 ;  /* 0x000aecfc01007387 */ /* 0x0001e20000100800 */
[----:B------:R-:W-:Y:S02]  /*3aa20*/  @P1 LOP3.LUT R192, R192, 0x8, RZ, 0xfc, !PT ;  /* 0x00000008c0c01812 */ /* 0x000fe400078efcff */
[----:B------:R-:W-:Y:S01]  /*3aa30*/  ISETP.LT.AND P1, PT, R4, UR56, !P0 ;  /* 0x0000003804007c0c */ /* 0x000fe2000c721270 */
[----:B0-----:R-:W0:Y:S01]  /*3aa40*/  S2R R252, SR_TID.X ;  /* 0x0000000000fc7919 */ /* 0x001e220000002100 */
[----:B------:R-:W-:Y:S01]  /*3aa50*/  ISETP.GE.AND P0, PT, R194, UR33, PT ;  /* 0x00000021c2007c0c */ /* 0x000fe2000bf06270 */
[----:B------:R-:W-:Y:S01]  /*3aa60*/  VIADD R194, R195, UR6 ;  /* 0x00000006c3c27c36 */ /* 0x000fe20008000000 */
[----:B------:R-:W-:Y:S01]  /*3aa70*/  LOP3.LUT R192, R192, 0xfffffffb, RZ, 0xc0, !PT ;  /* 0xfffffffbc0c07812 */ /* 0x000fe200078ec0ff */
[----:B------:R-:W-:Y:S04]  /*3aa80*/  STL [R1+0xadc], R195 ;  /* 0x000adcc301007387 */ /* 0x000fe80000100800 */
[----:B------:R1:W-:Y:S01]  /*3aa90*/  STL [R1+0xad4], R194 ;  /* 0x000ad4c201007387 */ /* 0x0003e20000100800 */
[----:B------:R-:W-:-:S04]  /*3aaa0*/  @P2 LOP3.LUT R192, R192, 0x4, RZ, 0xfc, !PT ;  /* 0x00000004c0c02812 */ /* 0x000fc800078efcff */
[----:B------:R-:W-:Y:S01]  /*3aab0*/  LOP3.LUT R192, R192, 0xfffffffd, RZ, 0xc0, !PT ;  /* 0xfffffffdc0c07812 */ /* 0x000fe200078ec0ff */
[----:B-1----:R-:W-:-:S03]  /*3aac0*/  VIADD R194, R194, UR5 ;  /* 0x00000005c2c27c36 */ /* 0x002fc60008000000 */
[----:B------:R-:W-:Y:S02]  /*3aad0*/  @P1 LOP3.LUT R192, R192, 0x2, RZ, 0xfc, !PT ;  /* 0x00000002c0c01812 */ /* 0x000fe400078efcff */
[----:B------:R1:W-:Y:S01]  /*3aae0*/  STL [R1+0x110c], R194 ;  /* 0x00110cc201007387 */ /* 0x0003e20000100800 */
[----:B------:R-:W-:Y:S02]  /*3aaf0*/  ISETP.LT.AND P1, PT, R5, UR44, !P0 ;  /* 0x0000002c05007c0c */ /* 0x000fe4000c721270 */
[----:B------:R-:W-:Y:S02]  /*3ab00*/  LOP3.LUT R192, R192, 0xfffffffe, RZ, 0xc0, !PT ;  /* 0xfffffffec0c07812 */ /* 0x000fe400078ec0ff */
[----:B------:R-:W-:Y:S02]  /*3ab10*/  ISETP.GE.AND P2, PT, R193, UR35, PT ;  /* 0x00000023c1007c0c */ /* 0x000fe4000bf46270 */
[----:B------:R-:W-:Y:S01]  /*3ab20*/  ISETP.GE.AND P4, PT, R2, UR37, PT ;  /* 0x0000002502007c0c */ /* 0x000fe2000bf86270 */
[----:B0-----:R-:W-:-:S02]  /*3ab30*/  IMAD.SHL.U32 R195, R252, 0x10, RZ ;  /* 0x00000010fcc37824 */ /* 0x001fc400078e00ff */
[----:B------:R-:W-:Y:S01]  /*3ab40*/  IMAD.SHL.U32 R252, R252, 0x40, RZ ;  /* 0x00000040fcfc7824 */ /* 0x000fe200078e00ff */
[----:B------:R-:W-:-:S03]  /*3ab50*/  ISETP.LT.AND P3, PT, R5, UR54, !P4 ;  /* 0x0000003605007c0c */ /* 0x000fc6000e761270 */
[----:B------:R-:W-:Y:S02]  /*3ab60*/  @P1 LOP3.LUT R192, R192, 0x1, RZ, 0xfc, !PT ;  /* 0x00000001c0c01812 */ /* 0x000fe400078efcff */
[----:B------:R-:W-:Y:S02]  /*3ab70*/  ISETP.LT.AND P1, PT, R5, UR46, !P2 ;  /* 0x0000002e05007c0c */ /* 0x000fe4000d721270 */
[C---:B------:R-:W-:Y:S02]  /*3ab80*/  ISETP.LT.AND P0, PT, R4.reuse, UR55, !P0 ;  /* 0x0000003704007c0c */ /* 0x040fe4000c701270 */
[C---:B------:R-:W-:Y:S02]  /*3ab90*/  ISETP.LT.AND P2, PT, R4.reuse, UR48, !P2 ;  /* 0x0000003004007c0c */ /* 0x040fe4000d741270 */
[----:B------:R-:W-:Y:S02]  /*3aba0*/  ISETP.LT.AND P4, PT, R4, UR53, !P4 ;  /* 0x0000003504007c0c */ /* 0x000fe4000e781270 */
[----:B------:R-:W-:-:S02]  /*3abb0*/  LOP3.LUT R193, R195, 0xf0, RZ, 0xc0, !PT ;  /* 0x000000f0c3c17812 */ /* 0x000fc400078ec0ff */
[----:B------:R-:W-:Y:S02]  /*3abc0*/  LOP3.LUT R2, R252, 0x400, RZ, 0xc0, !PT ;  /* 0x00000400fc027812 */ /* 0x000fe400078ec0ff */
[----:B------:R-:W-:Y:S01]  /*3abd0*/  ISETP.GE.AND P5, PT, R4, UR14, PT ;  /* 0x0000000e04007c0c */ /* 0x000fe2000bfa6270 */
[----:B-1----:R-:W0:Y:S01]  /*3abe0*/  S2R R194, SR_TID.X ;  /* 0x0000000000c27919 */ /* 0x002e220000002100 */
[----:B------:R-:W1:Y:S01]  /*3abf0*/  S2R R252, SR_TID.X ;  /* 0x0000000000fc7919 */ /* 0x000e620000002100 */
[----:B------:R-:W-:Y:S01]  /*3ac00*/  IADD3 R2, R2, UR4, R193 ;  /* 0x0000000402027c10 */ /* 0x000fe2000fffe0c1 */
[----:B------:R-:W-:Y:S01]  /*3ac10*/  ULDC UR5, c[0x0][0x228] ;  /* 0x00008a0000057ab9 */ /* 0x000fe20000000800 */
[----:B------:R-:W2:Y:S01]  /*3ac20*/  LDL R195, [R1+0x910] ;  /* 0x0009100001c37983 */ /* 0x000ea20000100800 */
[----:B------:R-:W-:Y:S01]  /*3ac30*/  BAR.SYNC.DEFER_BLOCKING 0x0 ;  /* 0x0000000000007b1d */ /* 0x000fe20000010000 */
[----:B------:R-:W-:-:S05]  /*3ac40*/  ISETP.LT.AND P5, PT, R3, UR49, !P5 ;  /* 0x0000003103007c0c */ /* 0x000fca000efa1270 */
[----:B------:R-:W-:Y:S01]  /*3ac50*/  ULDC UR6, c[0x0][0x22c] ;  /* 0x00008b0000067ab9 */ /* 0x000fe20000000800 */
[----:B------:R-:W-:Y:S04]  /*3ac60*/  STL [R1+0x1480], R192 ;  /* 0x001480c001007387 */ /* 0x000fe80000100800 */
[----:B------:R-:W-:Y:S04]  /*3ac70*/  STL [R1+0x1478], R191 ;  /* 0x001478bf01007387 */ /* 0x000fe80000100800 */
[----:B------:R-:W-:Y:S01]  /*3ac80*/  STL [R1+0x1474], R190 ;  /* 0x001474be01007387 */ /* 0x000fe20000100800 */
[----:B0-----:R-:W-:-:S03]  /*3ac90*/  LOP3.LUT R194, R194, 0x60, RZ, 0xc0, !PT ;  /* 0x00000060c2c27812 */ /* 0x001fc600078ec0ff */
[----:B------:R-:W-:Y:S01]  /*3aca0*/  STL [R1+0x1464], R189 ;  /* 0x001464bd01007387 */ /* 0x000fe20000100800 */
[----:B-1----:R-:W-:Y:S01]  /*3acb0*/  LOP3.LUT R252, R252, 0x7f, RZ, 0xc0, !PT ;  /* 0x0000007ffcfc7812 */ /* 0x002fe200078ec0ff */
[----:B------:R-:W-:Y:S02]  /*3acc0*/  IMAD R2, R194, 0x8, R2 ;  /* 0x00000008c2027824 */ /* 0x000fe400078e0202 */
[----:B------:R-:W-:Y:S01]  /*3acd0*/  STL [R1+0x1460], R188 ;  /* 0x001460bc01007387 */ /* 0x000fe20000100800 */
[----:B------:R-:W-:Y:S01]  /*3ace0*/  LEA R252, R252, UR4, 0x4 ;  /* 0x00000004fcfc7c11 */ /* 0x000fe2000f8e20ff */
[----:B------:R-:W-:Y:S02]  /*3acf0*/  ULDC UR4, c[0x0][0x228] ;  /* 0x00008a0000047ab9 */ /* 0x000fe40000000800 */
[----:B------:R-:W-:Y:S04]  /*3ad00*/  STSM.16.M88.4 [R2], R156 ;  /* 0x0000009c02007844 */ /* 0x000fe80000000200 */
        /* <DEDUP_REMOVED lines=14> */
[----:B------:R-:W-:Y:S06]  /*3adf0*/  BAR.SYNC.DEFER_BLOCKING 0x0 ;  /* 0x0000000000007b1d */ /* 0x000fec0000010000 */
[----:B------:R-:W-:Y:S04]  /*3ae00*/  STL [R1+0x1400], R6 ;  /* 0x0014000601007387 */ /* 0x000fe80000100800 */
[----:B------:R-:W-:Y:S04]  /*3ae10*/  STL [R1+0x1484], R193 ;  /* 0x001484c101007387 */ /* 0x000fe80000100800 */
[----:B------:R-:W0:Y:S01]  /*3ae20*/  LDS.128 R48, [R252] ;  /* 0x00000000fc307984 */ /* 0x000e220000000c00 */
[----:B------:R-:W-:Y:S06]  /*3ae30*/  BAR.SYNC.DEFER_BLOCKING 0x0 ;  /* 0x0000000000007b1d */ /* 0x000fec0000010000 */
[----:B------:R-:W-:Y:S04]  /*3ae40*/  STSM.16.M88.4 [R2], R148 ;  /* 0x0000009402007844 */ /* 0x000fe80000000200 */
[----:B0-----:R-:W-:Y:S01]  /*3ae50*/  STL [R1+0x4c0], R48 ;  /* 0x0004c03001007387 */ /* 0x001fe20000100800 */
[----:B------:R-:W-:-:S03]  /*3ae60*/  IMAD.MOV.U32 R193, RZ, RZ, R49 ;  /* 0x000000ffffc17224 */ /* 0x000fc600078e0031 */
[----:B------:R-:W-:Y:S01]  /*3ae70*/  STL.64 [R1+0x4c8], R50 ;  /* 0x0004c83201007387 */ /* 0x000fe20000100a00 */
[----:B------:R-:W-:Y:S06]  /*3ae80*/  BAR.SYNC.DEFER_BLOCKING 0x0 ;  /* 0x0000000000007b1d */ /* 0x000fec0000010000 */
[----:B------:R-:W0:Y:S02]  /*3ae90*/  LDS.128 R48, [R252] ;  /* 0x00000000fc307984 */ /* 0x000e240000000c00 */
        /* <DEDUP_REMOVED lines=8> */
[----:B------:R-:W-:Y:S01]  /*3af20*/  STSM.16.M88.4 [R2], R132 ;  /* 0x0000008402007844 */ /* 0x000fe20000000200 */
[----:B--2---:R-:W-:-:S03]  /*3af30*/  IMAD.WIDE R194, R195, 0x2, R66 ;  /* 0x00000002c3c27825 */ /* 0x004fc600078e0242 */
[----:B0-----:R-:W-:Y:S04]  /*3af40*/  STL.64 [R1+0x4a0], R48 ;  /* 0x0004a03001007387 */ /* 0x001fe80000100a00 */
[----:B------:R-:W-:Y:S01]  /*3af50*/  STL.64 [R1+0x4a8], R50 ;  /* 0x0004a83201007387 */ /* 0x000fe20000100a00 */
[----:B------:R-:W-:Y:S06]  /*3af60*/  BAR.SYNC.DEFER_BLOCKING 0x0 ;  /* 0x0000000000007b1d */ /* 0x000fec0000010000 */
[----:B------:R-:W0:Y:S02]  /*3af70*/  LDS.128 R48, [R252] ;  /* 0x00000000fc307984 */ /* 0x000e240000000c00 */
[----:B------:R-:W-:Y:S06]  /*3af80*/  BAR.SYNC.DEFER_BLOCKING 0x0 ;  /* 0x0000000000007b1d */ /* 0x000fec0000010000 */
[----:B------:R-:W-:Y:S04]  /*3af90*/  STSM.16.M88.4 [R2], R124 ;  /* 0x0000007c02007844 */ /* 0x000fe80000000200 */
[----:B0-----:R-:W-:Y:S04]  /*3afa0*/  STL.64 [R1+0x490], R48 ;  /* 0x0004903001007387 */ /* 0x001fe80000100a00 */
        /* <DEDUP_REMOVED lines=9> */
[----:B------:R-:W-:Y:S04]  /*3b040*/  STL [R1+0x147c], R191 ;  /* 0x00147cbf01007387 */ /* 0x000fe80000100800 */
[----:B------:R-:W0:Y:S01]  /*3b050*/  LDS.128 R48, [R252] ;  /* 0x00000000fc307984 */ /* 0x000e220000000c00 */
[----:B------:R-:W-:Y:S06]  /*3b060*/  BAR.SYNC.DEFER_BLOCKING 0x0 ;  /* 0x0000000000007b1d */ /* 0x000fec0000010000 */
[----:B------:R-:W-:Y:S04]  /*3b070*/  STSM.16.M88.4 [R2], R108 ;  /* 0x0000006c02007844 */ /* 0x000fe80000000200 */
[----:B0-----:R-:W-:Y:S04]  /*3b080*/  STL.64 [R1+0x470], R48 ;  /* 0x0004703001007387 */ /* 0x001fe80000100a00 */
[----:B------:R-:W-:Y:S01]  /*3b090*/  STL.64 [R1+0x478], R50 ;  /* 0x0004783201007387 */ /* 0x000fe20000100a00 */
[----:B------:R-:W-:Y:S06]  /*3b0a0*/  BAR.SYNC.DEFER_BLOCKING 0x0 ;  /* 0x0000000000007b1d */ /* 0x000fec0000010000 */
[----:B------:R-:W0:Y:S02]  /*3b0b0*/  LDS.128 R48, [R252] ;  /* 0x00000000fc307984 */ /* 0x000e240000000c00 */
[----:B------:R-:W-:Y:S06]  /*3b0c0*/  BAR.SYNC.DEFER_BLOCKING 0x0 ;  /* 0x0000000000007b1d */ /* 0x000fec0000010000 */
[----:B------:R-:W-:Y:S02]  /*3b0d0*/  STSM.16.M88.4 [R2], R100 ;  /* 0x0000006402007844 */ /* 0x000fe40000000200 */
[----:B------:R-:W-:Y:S06]  /*3b0e0*/  BAR.SYNC.DEFER_BLOCKING 0x0 ;  /* 0x0000000000007b1d */ /* 0x000fec0000010000 */
[----:B0-----:R-:W-:Y:S04]  /*3b0f0*/  STL.64 [R1+0x460], R48 ;  /* 0x0004603001007387 */ /* 0x001fe80000100a00 */
[----:B------:R-:W-:Y:S04]  /*3b100*/  STL.64 [R1+0x468], R50 ;  /* 0x0004683201007387 */ /* 0x000fe80000100a00 */
[----:B------:R-:W0:Y:S01]  /*3b110*/  LDS.128 R48, [R252] ;  /* 0x00000000fc307984 */ /* 0x000e220000000c00 */
        /* <DEDUP_REMOVED lines=9> */
[----:B0-----:R-:W-:Y:S01]  /*3b1b0*/  STL [R1+0x440], R48 ;  /* 0x0004403001007387 */ /* 0x001fe20000100800 */
[----:B------:R-:W-:-:S03]  /*3b1c0*/  IMAD.MOV.U32 R190, RZ, RZ, R49 ;  /* 0x000000ffffbe7224 */ /* 0x000fc600078e0031 */
        /* <DEDUP_REMOVED lines=21> */
[----:B---3--:R-:W-:Y:S02]  /*3b320*/  STSM.16.M88.4 [R2], R68 ;  /* 0x0000004402007844 */ /* 0x008fe40000000200 */
[----:B------:R-:W-:Y:S06]  /*3b330*/  BAR.SYNC.DEFER_BLOCKING 0x0 ;  /* 0x0000000000007b1d */ /* 0x000fec0000010000 */
[----:B0-----:R-:W-:Y:S04]  /*3b340*/  STL.64 [R1+0x400], R48 ;  /* 0x0004003001007387 */ /* 0x001fe80000100a00 */
[----:B------:R-:W-:Y:S04]  /*3b350*/  STL.64 [R1+0x408], R50 ;  /* 0x0004083201007387 */ /* 0x000fe80000100a00 */
[----:B------:R-:W0:Y:S01]  /*3b360*/  LDS.128 R48, [R252] ;  /* 0x00000000fc307984 */ /* 0x000e220000000c00 */
[----:B------:R-:W-:Y:S06]  /*3b370*/  BAR.SYNC.DEFER_BLOCKING 0x0 ;  /* 0x0000000000007b1d */ /* 0x000fec0000010000 */
[----:B----4-:R-:W-:Y:S02]  /*3b380*/  STSM.16.M88.4 [R2], R60 ;  /* 0x0000003c02007844 */ /* 0x010fe40000000200 */
[----:B------:R-:W-:Y:S06]  /*3b390*/  BAR.SYNC.DEFER_BLOCKING 0x0 ;  /* 0x0000000000007b1d */ /* 0x000fec0000010000 */
[----:B0-----:R-:W-:Y:S01]  /*3b3a0*/  STL [R1+0x3f0], R48 ;  /* 0x0003f03001007387 */ /* 0x001fe20000100800 */
[----:B------:R-:W-:-:S03]  /*3b3b0*/  IMAD.MOV.U32 R189, RZ, RZ, R49 ;  /* 0x000000ffffbd7224 */ /* 0x000fc600078e0031 */
[----:B------:R-:W-:Y:S04]  /*3b3c0*/  STL.64 [R1+0x3f8], R50 ;  /* 0x0003f83201007387 */ /* 0x000fe80000100a00 */
[----:B------:R-:W-:Y:S04]  /*3b3d0*/  STL [R1+0x1468], R189 ;  /* 0x001468bd01007387 */ /* 0x000fe80000100800 */
        /* <DEDUP_REMOVED lines=15> */
[----:B------:R-:W-:Y:S01]  /*3b4d0*/  BAR.SYNC.DEFER_BLOCKING 0x0 ;  /* 0x0000000000007b1d */ /* 0x000fe20000010000 */
[----:B0-----:R-:W-:-:S05]  /*3b4e0*/  IMAD.MOV.U32 R188, RZ, RZ, R45 ;  /* 0x000000ffffbc7224 */ /* 0x001fca00078e002d */
[----:B------:R-:W-:Y:S04]  /*3b4f0*/  STL [R1+0x3a0], R44 ;  /* 0x0003a02c01007387 */ /* 0x000fe80000100800 */
        /* <DEDUP_REMOVED lines=216> */
[----:B------:R-:W2:Y:S04]  /*3c280*/  LDL.LU R156, [R1+0x330] ;  /* 0x00033000019c7983 */ /* 0x000ea80000300800 */
[----:B------:R-:W0:Y:S01]  /*3c290*/  LDS.128 R8, [R252] ;  /* 0x00000000fc087984 */ /* 0x000e220000000c00 */
[----:B------:R-:W-:Y:S06]  /*3c2a0*/  BAR.SYNC.DEFER_BLOCKING 0x0 ;  /* 0x0000000000007b1d */ /* 0x000fec0000010000 */
[----:B0-----:R-:W-:Y:S04]  /*3c2b0*/  STL.64 [R1+0x150], R8 ;  /* 0x0001500801007387 */ /* 0x001fe80000100a00 */
[----:B------:R-:W-:Y:S04]  /*3c2c0*/  STL.64 [R1+0x158], R10 ;  /* 0x0001580a01007387 */ /* 0x000fe80000100a00 */
[----:B------:R-:W2:Y:S04]  /*3c2d0*/  LDL.LU R157, [R1+0x334] ;  /* 0x00033400019d7983 */ /* 0x000ea80000300800 */
[----:B------:R-:W2:Y:S04]  /*3c2e0*/  LDL.LU R158, [R1+0x338] ;  /* 0x00033800019e7983 */ /* 0x000ea80000300800 */
[----:B------:R-:W2:Y:S04]  /*3c2f0*/  LDL.LU R159, [R1+0x33c] ;  /* 0x00033c00019f7983 */ /* 0x000ea80000300800 */
[----:B------:R-:W-:Y:S01]  /*3c300*/  STSM.16.M88.4 [R2], R236 ;  /* 0x000000ec02007844 */ /* 0x000fe20000000200 */
        /* <DEDUP_REMOVED lines=9> */
[----:B0-----:R-:W-:Y:S04]  /*3c3a0*/  STL [R1+0x130], R8 ;  /* 0x0001300801007387 */ /* 0x001fe80000100800 */
[----:B------:R-:W-:Y:S04]  /*3c3b0*/  STL.64 [R1+0x138], R10 ;  /* 0x0001380a01007387 */ /* 0x000fe80000100a00 */
[----:B------:R-:W3:Y:S04]  /*3c3c0*/  LDL.LU R124, [R1+0x360] ;  /* 0x00036000017c7983 */ /* 0x000ee80000300800 */
[----:B------:R-:W3:Y:S04]  /*3c3d0*/  LDL.LU R125, [R1+0x364] ;  /* 0x00036400017d7983 */ /* 0x000ee80000300800 */
[----:B------:R-:W3:Y:S04]  /*3c3e0*/  LDL.LU R126, [R1+0x368] ;  /* 0x00036800017e7983 */ /* 0x000ee80000300800 */
[----:B------:R-:W3:Y:S04]  /*3c3f0*/  LDL.LU R127, [R1+0x36c] ;  /* 0x00036c00017f7983 */ /* 0x000ee80000300800 */
[----:B------:R-:W-:Y:S01]  /*3c400*/  STSM.16.M88.4 [R2], R244 ;  /* 0x000000f402007844 */ /* 0x000fe20000000200 */
[----:B------:R-:W-:Y:S06]  /*3c410*/  BAR.SYNC.DEFER_BLOCKING 0x0 ;  /* 0x0000000000007b1d */ /* 0x000fec0000010000 */
[----:B------:R-:W4:Y:S04]  /*3c420*/  LDL.LU R132, [R1+0x390] ;  /* 0x0003900001847983 */ /* 0x000f280000300800 */
[----:B------:R-:W4:Y:S04]  /*3c430*/  LDL.LU R133, [R1+0x394] ;  /* 0x0003940001857983 */ /* 0x000f280000300800 */
[----:B------:R-:W4:Y:S04]  /*3c440*/  LDL.LU R134, [R1+0x398] ;  /* 0x0003980001867983 */ /* 0x000f280000300800 */
[----:B------:R-:W4:Y:S01]  /*3c450*/  LDL.LU R135, [R1+0x39c] ;  /* 0x00039c0001877983 */ /* 0x000f220000300800 */
[----:B------:R-:W-:-:S03]  /*3c460*/  IMAD.MOV.U32 R51, RZ, RZ, R9 ;  /* 0x000000ffff337224 */ /* 0x000fc600078e0009 */
[----:B------:R-:W0:Y:S01]  /*3c470*/  LDS.128 R8, [R252] ;  /* 0x00000000fc087984 */ /* 0x000e220000000c00 */
[----:B------:R-:W-:Y:S06]  /*3c480*/  BAR.SYNC.DEFER_BLOCKING 0x0 ;  /* 0x0000000000007b1d */ /* 0x000fec0000010000 */
[----:B------:R-:W4:Y:S04]  /*3c490*/  LDL.LU R148, [R1+0x3c0] ;  /* 0x0003c00001947983 */ /* 0x000f280000300800 */
[----:B------:R-:W4:Y:S04]  /*3c4a0*/  LDL.LU R149, [R1+0x3c4] ;  /* 0x0003c40001957983 */ /* 0x000f280000300800 */
[----:B------:R-:W4:Y:S04]  /*3c4b0*/  LDL.LU R150, [R1+0x3c8] ;  /* 0x0003c80001967983 */ /* 0x000f280000300800 */
[----:B------:R-:W4:Y:S04]  /*3c4c0*/  LDL.LU R151, [R1+0x3cc] ;  /* 0x0003cc0001977983 */ /* 0x000f280000300800 */
[----:B------:R-:W-:Y:S01]  /*3c4d0*/  STSM.16.M88.4 [R2], R248 ;  /* 0x000000f802007844 */ /* 0x000fe20000000200 */
[----:B------:R-:W-:Y:S06]  /*3c4e0*/  BAR.SYNC.DEFER_BLOCKING 0x0 ;  /* 0x0000000000007b1d */ /* 0x000fec0000010000 */
[----:B0-----:R-:W-:Y:S04]  /*3c4f0*/  STL.64 [R1+0x120], R8 ;  /* 0x0001200801007387 */ /* 0x001fe80000100a00 */
[----:B------:R-:W-:Y:S04]  /*3c500*/  STL.64 [R1+0x128], R10 ;  /* 0x0001280a01007387 */ /* 0x000fe80000100a00 */
[----:B------:R-:W0:Y:S01]  /*3c510*/  LDS.128 R8, [R252] ;  /* 0x00000000fc087984 */ /* 0x000e220000000c00 */
[----:B------:R-:W-:Y:S06]  /*3c520*/  BAR.SYNC.DEFER_BLOCKING 0x0 ;  /* 0x0000000000007b1d */ /* 0x000fec0000010000 */
[----:B0-----:R-:W-:Y:S04]  /*3c530*/  STL [R1+0x110], R8 ;  /* 0x0001100801007387 */ /* 0x001fe80000100800 */
[----:B--2---:R-:W-:Y:S01]  /*3c540*/  STSM.16.M88.4 [R2], R156 ;  /* 0x0000009c02007844 */ /* 0x004fe20000000200 */
[----:B------:R-:W-:-:S03]  /*3c550*/  IMAD.MOV.U32 R7, RZ, RZ, R9 ;  /* 0x000000ffff077224 */ /* 0x000fc600078e0009 */
[----:B------:R-:W-:Y:S01]  /*3c560*/  STL.64 [R1+0x118], R10 ;  /* 0x0001180a01007387 */ /* 0x000fe20000100a00 */
[----:B------:R-:W-:Y:S06]  /*3c570*/  BAR.SYNC.DEFER_BLOCKING 0x0 ;  /* 0x0000000000007b1d */ /* 0x000fec0000010000 */
        /* <DEDUP_REMOVED lines=8> */
[----:B------:R-:W2:Y:S04]  /*3c600*/  LDL.LU R156, [R1+0x5f0] ;  /* 0x0005f000019c7983 */ /* 0x000ea80000300800 */
[----:B------:R-:W2:Y:S04]  /*3c610*/  LDL.LU R157, [R1+0x5f4] ;  /* 0x0005f400019d7983 */ /* 0x000ea80000300800 */
[----:B------:R-:W2:Y:S04]  /*3c620*/  LDL.LU R158, [R1+0x5f8] ;  /* 0x0005f800019e7983 */ /* 0x000ea80000300800 */
[----:B------:R-:W2:Y:S04]  /*3c630*/  LDL.LU R159, [R1+0x5fc] ;  /* 0x0005fc00019f7983 */ /* 0x000ea80000300800 */
[----:B---3--:R-:W-:Y:S01]  /*3c640*/  STSM.16.M88.4 [R2], R124 ;  /* 0x0000007c02007844 */ /* 0x008fe20000000200 */
[----:B------:R-:W-:Y:S06]  /*3c650*/  BAR.SYNC.DEFER_BLOCKING 0x0 ;  /* 0x0000000000007b1d */ /* 0x000fec0000010000 */
[----:B------:R-:W0:Y:S02]  /*3c660*/  LDS.128 R8, [R252] ;  /* 0x00000000fc087984 */ /* 0x000e240000000c00 */
[----:B------:R-:W-:Y:S06]  /*3c670*/  BAR.SYNC.DEFER_BLOCKING 0x0 ;  /* 0x0000000000007b1d */ /* 0x000fec0000010000 */
[----:B----4-:R-:W-:Y:S04]  /*3c680*/  STSM.16.M88.4 [R2], R132 ;  /* 0x0000008402007844 */ /* 0x010fe80000000200 */
[----:B0-----:R-:W-:Y:S04]  /*3c690*/  STL.64 [R1+0xf0], R8 ;  /* 0x0000f00801007387 */ /* 0x001fe80000100a00 */
[----:B------:R-:W-:Y:S01]  /*3c6a0*/  STL.64 [R1+0xf8], R10 ;  /* 0x0000f80a01007387 */ /* 0x000fe20000100a00 */
[----:B------:R-:W-:Y:S06]  /*3c6b0*/  BAR.SYNC.DEFER_BLOCKING 0x0 ;  /* 0x0000000000007b1d */ /* 0x000fec0000010000 */
[----:B------:R-:W0:Y:S02]  /*3c6c0*/  LDS.128 R8, [R252] ;  /* 0x00000000fc087984 */ /* 0x000e240000000c00 */
[----:B------:R-:W-:Y:S06]  /*3c6d0*/  BAR.SYNC.DEFER_BLOCKING 0x0 ;  /* 0x0000000000007b1d */ /* 0x000fec0000010000 */
[----:B0-----:R-:W-:Y:S04]  /*3c6e0*/  STL.64 [R1+0xe0], R8 ;  /* 0x0000e00801007387 */ /* 0x001fe80000100a00 */
[----:B------:R-:W-:Y:S04]  /*3c6f0*/  STL.64 [R1+0xe8], R10 ;  /* 0x0000e80a01007387 */ /* 0x000fe80000100a00 */
[----:B------:R-:W3:Y:S04]  /*3c700*/  LDL.LU R124, [R1+0x600] ;  /* 0x00060000017c7983 */ /* 0x000ee80000300800 */
[----:B------:R-:W3:Y:S04]  /*3c710*/  LDL.LU R125, [R1+0x604] ;  /* 0x00060400017d7983 */ /* 0x000ee80000300800 */
[----:B------:R-:W3:Y:S04]  /*3c720*/  LDL.LU R126, [R1+0x608] ;  /* 0x00060800017e7983 */ /* 0x000ee80000300800 */
[----:B------:R-:W3:Y:S04]  /*3c730*/  LDL.LU R127, [R1+0x60c] ;  /* 0x00060c00017f7983 */ /* 0x000ee80000300800 */
[----:B------:R0:W-:Y:S01]  /*3c740*/  STSM.16.M88.4 [R2], R148 ;  /* 0x0000009402007844 */ /* 0x0001e20000000200 */
[----:B------:R-:W-:Y:S06]  /*3c750*/  BAR.SYNC.DEFER_BLOCKING 0x0 ;  /* 0x0000000000007b1d */ /* 0x000fec0000010000 */
[----:B------:R-:W4:Y:S04]  /*3c760*/  LDL.LU R132, [R1+0x610] ;  /* 0x0006100001847983 */ /* 0x000f280000300800 */
[----:B------:R-:W4:Y:S04]  /*3c770*/  LDL.LU R133, [R1+0x614] ;  /* 0x0006140001857983 */ /* 0x000f280000300800 */
[----:B------:R-:W4:Y:S04]  /*3c780*/  LDL.LU R134, [R1+0x618] ;  /* 0x0006180001867983 */ /* 0x000f280000300800 */
[----:B------:R-:W4:Y:S04]  /*3c790*/  LDL.LU R135, [R1+0x61c] ;  /* 0x00061c0001877983 */ /* 0x000f280000300800 */
[----:B------:R-:W1:Y:S01]  /*3c7a0*/  LDS.128 R8, [R252] ;  /* 0x00000000fc087984 */ /* 0x000e620000000c00 */
[----:B------:R-:W-:Y:S06]  /*3c7b0*/  BAR.SYNC.DEFER_BLOCKING 0x0 ;  /* 0x0000000000007b1d */ /* 0x000fec0000010000 */
[----:B0-----:R-:W4:Y:S04]  /*3c7c0*/  LDL.LU R148, [R1+0x620] ;  /* 0x0006200001947983 */ /* 0x001f280000300800 */
[----:B------:R-:W4:Y:S04]  /*3c7d0*/  LDL.LU R149, [R1+0x624] ;  /* 0x0006240001957983 */ /* 0x000f280000300800 */
[----:B------:R-:W4:Y:S04]  /*3c7e0*/  LDL.LU R150, [R1+0x628] ;  /* 0x0006280001967983 */ /* 0x000f280000300800 */
[----:B------:R-:W4:Y:S04]  /*3c7f0*/  LDL.LU R151, [R1+0x62c] ;  /* 0x00062c0001977983 */ /* 0x000f280000300800 */
[----:B--2---:R-:W-:Y:S01]  /*3c800*/  STSM.16.M88.4 [R2], R140 ;  /* 0x0000008c02007844 */ /* 0x004fe20000000200 */
[----:B-1----:R-:W-:-:S03]  /*3c810*/  IMAD.MOV.U32 R50, RZ, RZ, R9 ;  /* 0x000000ffff327224 */ /* 0x002fc600078e0009 */
[----:B------:R-:W-:Y:S04]  /*3c820*/  STL [R1+0xd0], R8 ;  /* 0x0000d00801007387 */ /* 0x000fe80000100800 */
[----:B------:R-:W-:Y:S01]  /*3c830*/  STL.64 [R1+0xd8], R10 ;  /* 0x0000d80a01007387 */ /* 0x000fe20000100a00 */
[----:B------:R-:W-:Y:S06]  /*3c840*/  BAR.SYNC.DEFER_BLOCKING 0x0 ;  /* 0x0000000000007b1d */ /* 0x000fec0000010000 */
[----:B------:R-:W0:Y:S02]  /*3c850*/  LDS.128 R8, [R252] ;  /* 0x00000000fc087984 */ /* 0x000e240000000c00 */
[----:B------:R-:W-:Y:S06]  /*3c860*/  BAR.SYNC.DEFER_BLOCKING 0x0 ;  /* 0x0000000000007b1d */ /* 0x000fec0000010000 */
[----:B0-----:R-:W-:Y:S04]  /*3c870*/  STL.64 [R1+0xc0], R8 ;  /* 0x0000c00801007387 */ /* 0x001fe80000100a00 */
[----:B------:R-:W-:Y:S04]  /*3c880*/  STL.64 [R1+0xc8], R10 ;  /* 0x0000c80a01007387 */ /* 0x000fe80000100a00 */
[----:B------:R-:W2:Y:S04]  /*3c890*/  LDL.LU R140, [R1+0x630] ;  /* 0x00063000018c7983 */ /* 0x000ea80000300800 */
[----:B------:R-:W2:Y:S04]  /*3c8a0*/  LDL.LU R141, [R1+0x634] ;  /* 0x00063400018d7983 */ /* 0x000ea80000300800 */
[----:B------:R-:W2:Y:S04]  /*3c8b0*/  LDL.LU R142, [R1+0x638] ;  /* 0x00063800018e7983 */ /* 0x000ea80000300800 */
[----:B------:R-:W2:Y:S04]  /*3c8c0*/  LDL.LU R143, [R1+0x63c] ;  /* 0x00063c00018f7983 */ /* 0x000ea80000300800 */
[----:B------:R-:W-:Y:S01]  /*3c8d0*/  STSM.16.M88.4 [R2], R156 ;  /* 0x0000009c02007844 */ /* 0x000fe20000000200 */
[----:B------:R-:W-:Y:S06]  /*3c8e0*/  BAR.SYNC.DEFER_BLOCKING 0x0 ;  /* 0x0000000000007b1d */ /* 0x000fec0000010000 */
[----:B------:R-:W0:Y:S02]  /*3c8f0*/  LDS.128 R8, [R252] ;  /* 0x00000000fc087984 */ /* 0x000e240000000c00 */
[----:B------:R-:W-:Y:S06]  /*3c900*/  BAR.SYNC.DEFER_BLOCKING 0x0 ;  /* 0x0000000000007b1d */ /* 0x000fec0000010000 */
[----:B0-----:R-:W-:Y:S01]  /*3c910*/  STL [R1+0xb0], R8 ;  /* 0x0000b00801007387 */ /* 0x001fe20000100800 */
[----:B------:R-:W-:-:S02]  /*3c920*/  IMAD.MOV.U32 R0, RZ, RZ, R9 ;  /* 0x000000ffff007224 */ /* 0x000fc400078e0009 */
[----:B------:R-:W-:Y:S01]  /*3c930*/  IMAD.MOV.U32 R49, RZ, RZ, R10 ;  /* 0x000000ffff317224 */ /* 0x000fe200078e000a */
[----:B------:R-:W-:Y:S04]  /*3c940*/  STL [R1+0xbc], R11 ;  /* 0x0000bc0b01007387 */ /* 0x000fe80000100800 */
        /* <DEDUP_REMOVED lines=9> */
[----:B------:R1:W-:Y:S04]  /*3c9e0*/  STL [R1+0x1414], R49 ;  /* 0x0014143101007387 */ /* 0x0003e80000100800 */
[----:B0-----:R-:W-:Y:S01]  /*3c9f0*/  STL [R1+0xa4], R9 ;  /* 0x0000a40901007387 */ /* 0x001fe20000100800 */
[----:B-1----:R-:W-:-:S03]  /*3ca00*/  IMAD.MOV.U32 R49, RZ, RZ, R8 ;  /* 0x000000ffff317224 */ /* 0x002fc600078e0008 */
[----:B------:R-:W-:Y:S01]  /*3ca10*/  STL.64 [R1+0xa8], R10 ;  /* 0x0000a80a01007387 */ /* 0x000fe20000100a00 */
[----:B------:R-:W-:Y:S06]  /*3ca20*/  BAR.SYNC.DEFER_BLOCKING 0x0 ;  /* 0x0000000000007b1d */ /* 0x000fec0000010000 */
[----:B------:R-:W0:Y:S02]  /*3ca30*/  LDS.128 R8, [R252] ;  /* 0x00000000fc087984 */ /* 0x000e240000000c00 */
[----:B------:R-:W-:Y:S06]  /*3ca40*/  BAR.SYNC.DEFER_BLOCKING 0x0 ;  /* 0x0000000000007b1d */ /* 0x000fec0000010000 */
[----:B------:R1:W-:Y:S04]  /*3ca50*/  STSM.16.M88.4 [R2], R148 ;  /* 0x0000009402007844 */ /* 0x0003e80000000200 */
[----:B0-----:R-:W-:Y:S04]  /*3ca60*/  STL.64 [R1+0x90], R8 ;  /* 0x0000900801007387 */ /* 0x001fe80000100a00 */
[----:B------:R-:W-:Y:S01]  /*3ca70*/  STL.64 [R1+0x98], R10 ;  /* 0x0000980a01007387 */ /* 0x000fe20000100a00 */
[----:B------:R-:W-:Y:S06]  /*3ca80*/  BAR.SYNC.DEFER_BLOCKING 0x0 ;  /* 0x0000000000007b1d */ /* 0x000fec0000010000 */
[----:B------:R-:W3:Y:S04]  /*3ca90*/  LDL.LU R116, [R1+0x650] ;  /* 0x0006500001747983 */ /* 0x000ee80000300800 */
[----:B------:R-:W3:Y:S04]  /*3caa0*/  LDL.LU R117, [R1+0x654] ;  /* 0x0006540001757983 */ /* 0x000ee80000300800 */
[----:B------:R-:W3:Y:S04]  /*3cab0*/  LDL.LU R118, [R1+0x658] ;  /* 0x0006580001767983 */ /* 0x000ee80000300800 */
[----:B------:R-:W3:Y:S04]  /*3cac0*/  LDL.LU R119, [R1+0x65c] ;  /* 0x00065c0001777983 */ /* 0x000ee80000300800 */
[----:B------:R-:W0:Y:S01]  /*3cad0*/  LDS.128 R8, [R252] ;  /* 0x00000000fc087984 */ /* 0x000e220000000c00 */
[----:B------:R-:W-:Y:S06]  /*3cae0*/  BAR.SYNC.DEFER_BLOCKING 0x0 ;  /* 0x0000000000007b1d */ /* 0x000fec0000010000 */
[----:B-1----:R-:W4:Y:S04]  /*3caf0*/  LDL.LU R148, [R1+0x660] ;  /* 0x0006600001947983 */ /* 0x002f280000300800 */
[----:B--2---:R-:W-:Y:S04]  /*3cb00*/  STSM.16.M88.4 [R2], R140 ;  /* 0x0000008c02007844 */ /* 0x004fe80000000200 */
[----:B0-----:R-:W-:Y:S04]  /*3cb10*/  STL.64 [R1+0x80], R8 ;  /* 0x0000800801007387 */ /* 0x001fe80000100a00 */
[----:B------:R-:W-:Y:S01]  /*3cb20*/  STL.64 [R1+0x88], R10 ;  /* 0x0000880a01007387 */ /* 0x000fe20000100a00 */
[----:B------:R-:W-:Y:S06]  /*3cb30*/  BAR.SYNC.DEFER_BLOCKING 0x0 ;  /* 0x0000000000007b1d */ /* 0x000fec0000010000 */
[----:B------:R-:W4:Y:S04]  /*3cb40*/  LDL.LU R149, [R1+0x664] ;  /* 0x0006640001957983 */ /* 0x000f280000300800 */
[----:B------:R-:W4:Y:S04]  /*3cb50*/  LDL.LU R150, [R1+0x668] ;  /* 0x0006680001967983 */ /* 0x000f280000300800 */
[----:B------:R-:W4:Y:S04]  /*3cb60*/  LDL.LU R151, [R1+0x66c] ;  /* 0x00066c0001977983 */ /* 0x000f280000300800 */
        /* <DEDUP_REMOVED lines=16> */
[----:B------:R0:W-:Y:S01]  /*3cc70*/  STSM.16.M88.4 [R2], R156 ;  /* 0x0000009c02007844 */ /* 0x0001e20000000200 */
[----:B------:R-:W-:Y:S06]  /*3cc80*/  BAR.SYNC.DEFER_BLOCKING 0x0 ;  /* 0x0000000000007b1d */ /* 0x000fec0000010000 */
[----:B0-----:R-:W2:Y:S04]  /*3cc90*/  LDL.LU R156, [R1+0x6a0] ;  /* 0x0006a000019c7983 */ /* 0x001ea80000300800 */
[----:B------:R-:W2:Y:S04]  /*3cca0*/  LDL.LU R157, [R1+0x6a4] ;  /* 0x0006a400019d7983 */ /* 0x000ea80000300800 */
[----:B------:R-:W2:Y:S04]  /*3ccb0*/  LDL.LU R158, [R1+0x6a8] ;  /* 0x0006a800019e7983 */ /* 0x000ea80000300800 */
[----:B------:R-:W0:Y:S01]  /*3ccc0*/  LDS.128 R8, [R252] ;  /* 0x00000000fc087984 */ /* 0x000e220000000c00 */
[----:B------:R-:W-:Y:S06]  /*3ccd0*/  BAR.SYNC.DEFER_BLOCKING 0x0 ;  /* 0x0000000000007b1d */ /* 0x000fec0000010000 */
[----:B------:R-:W2:Y:S04]  /*3cce0*/  LDL.LU R159, [R1+0x6ac] ;  /* 0x0006ac00019f7983 */ /* 0x000ea80000300800 */
[----:B0-----:R-:W-:Y:S04]  /*3ccf0*/  STL.64 [R1+0x60], R8 ;  /* 0x0000600801007387 */ /* 0x001fe80000100a00 */
[----:B------:R-:W-:Y:S04]  /*3cd00*/  STL.64 [R1+0x68], R10 ;  /* 0x0000680a01007387 */ /* 0x000fe80000100a00 */
[----:B---3--:R-:W-:Y:S01]  /*3cd10*/  STSM.16.M88.4 [R2], R116 ;  /* 0x0000007402007844 */ /* 0x008fe20000000200 */
[----:B------:R-:W-:Y:S06]  /*3cd20*/  BAR.SYNC.DEFER_BLOCKING 0x0 ;  /* 0x0000000000007b1d */ /* 0x000fec0000010000 */
[----:B------:R-:W0:Y:S02]  /*3cd30*/  LDS.128 R8, [R252] ;  /* 0x00000000fc087984 */ /* 0x000e240000000c00 */
[----:B------:R-:W-:Y:S06]  /*3cd40*/  BAR.SYNC.DEFER_BLOCKING 0x0 ;  /* 0x0000000000007b1d */ /* 0x000fec0000010000 */
[----:B----4-:R1:W-:Y:S01]  /*3cd50*/  STSM.16.M88.4 [R2], R148 ;  /* 0x0000009402007844 */ /* 0x0103e20000000200 */
[----:B0-----:R-:W-:-:S03]  /*3cd60*/  IMAD.MOV.U32 R48, RZ, RZ, R9 ;  /* 0x000000ffff307224 */ /* 0x001fc600078e0009 */
[----:B------:R-:W-:Y:S04]  /*3cd70*/  STL [R1+0x50], R8 ;  /* 0x0000500801007387 */ /* 0x000fe80000100800 */
[----:B------:R-:W-:Y:S01]  /*3cd80*/  STL.64 [R1+0x58], R10 ;  /* 0x0000580a01007387 */ /* 0x000fe20000100a00 */
[----:B------:R-:W-:Y:S06]  /*3cd90*/  BAR.SYNC.DEFER_BLOCKING 0x0 ;  /* 0x0000000000007b1d */ /* 0x000fec0000010000 */
[----:B-1----:R-:W3:Y:S04]  /*3cda0*/  LDL.LU R148, [R1+0x6b0] ;  /* 0x0006b00001947983 */ /* 0x002ee80000300800 */
[----:B------:R-:W3:Y:S04]  /*3cdb0*/  LDL.LU R149, [R1+0x6b4] ;  /* 0x0006b40001957983 */ /* 0x000ee80000300800 */
[----:B------:R-:W3:Y:S04]  /*3cdc0*/  LDL.LU R150, [R1+0x6b8] ;  /* 0x0006b80001967983 */ /* 0x000ee80000300800 */
[----:B------:R-:W3:Y:S04]  /*3cdd0*/  LDL.LU R151, [R1+0x6bc] ;  /* 0x0006bc0001977983 */ /* 0x000ee80000300800 */
[----:B------:R-:W0:Y:S01]  /*3cde0*/  LDS.128 R8, [R252] ;  /* 0x00000000fc087984 */ /* 0x000e220000000c00 */
[----:B------:R-:W-:Y:S06]  /*3cdf0*/  BAR.SYNC.DEFER_BLOCKING 0x0 ;  /* 0x0000000000007b1d */ /* 0x000fec0000010000 */
[----:B--2---:R-:W-:Y:S04]  /*3ce00*/  STSM.16.M88.4 [R2], R124 ;  /* 0x0000007c02007844 */ /* 0x004fe80000000200 */
[----:B0-----:R-:W-:Y:S04]  /*3ce10*/  STL.64 [R1+0x40], R8 ;  /* 0x0000400801007387 */ /* 0x001fe80000100a00 */
[----:B------:R-:W-:Y:S01]  /*3ce20*/  STL.64 [R1+0x48], R10 ;  /* 0x0000480a01007387 */ /* 0x000fe20000100a00 */
[----:B------:R-:W-:Y:S06]  /*3ce30*/  BAR.SYNC.DEFER_BLOCKING 0x0 ;  /* 0x0000000000007b1d */ /* 0x000fec0000010000 */
[----:B------:R-:W0:Y:S02]  /*3ce40*/  LDS.128 R8, [R252] ;  /* 0x00000000fc087984 */ /* 0x000e240000000c00 */
[----:B------:R-:W-:Y:S06]  /*3ce50*/  BAR.SYNC.DEFER_BLOCKING 0x0 ;  /* 0x0000000000007b1d */ /* 0x000fec0000010000 */
[----:B------:R-:W-:Y:S04]  /*3ce60*/  STSM.16.M88.4 [R2], R132 ;  /* 0x0000008402007844 */ /* 0x000fe80000000200 */
[----:B0-----:R-:W-:Y:S01]  /*3ce70*/  STL.64 [R1+0x30], R8 ;  /* 0x0000300801007387 */ /* 0x001fe20000100a00 */
[----:B------:R-:W-:-:S03]  /*3ce80*/  IMAD.MOV.U32 R6, RZ, RZ, R10 ;  /* 0x000000ffff067224 */ /* 0x000fc600078e000a */
[----:B------:R-:W-:Y:S01]  /*3ce90*/  STL [R1+0x3c], R11 ;  /* 0x00003c0b01007387 */ /* 0x000fe20000100800 */
[----:B------:R-:W-:Y:S06]  /*3cea0*/  BAR.SYNC.DEFER_BLOCKING 0x0 ;  /* 0x0000000000007b1d */ /* 0x000fec0000010000 */
[----:B------:R-:W0:Y:S02]  /*3ceb0*/  LDS.128 R8, [R252] ;  /* 0x00000000fc087984 */ /* 0x000e240000000c00 */
[----:B------:R-:W-:Y:S06]  /*3cec0*/  BAR.SYNC.DEFER_BLOCKING 0x0 ;  /* 0x0000000000007b1d */ /* 0x000fec0000010000 */
[----:B------:R-:W-:Y:S04]  /*3ced0*/  STSM.16.M88.4 [R2], R140 ;  /* 0x0000008c02007844 */ /* 0x000fe80000000200 */
[----:B------:R1:W-:Y:S04]  /*3cee0*/  STL [R1+0x1404], R6 ;  /* 0x0014040601007387 */ /* 0x0003e80000100800 */
[----:B0-----:R-:W-:Y:S01]  /*3cef0*/  STL [R1+0x24], R9 ;  /* 0x0000240901007387 */ /* 0x001fe20000100800 */
[----:B-1----:R-:W-:-:S03]  /*3cf00*/  IMAD.MOV.U32 R6, RZ, RZ, R8 ;  /* 0x000000ffff067224 */ /* 0x002fc600078e0008 */
        /* <DEDUP_REMOVED lines=10> */
[----:B------:R0:W-:Y:S01]  /*3cfb0*/  STSM.16.M88.4 [R2], R156 ;  /* 0x0000009c02007844 */ /* 0x0001e20000000200 */
[----:B------:R-:W-:Y:S06]  /*3cfc0*/  BAR.SYNC.DEFER_BLOCKING 0x0 ;  /* 0x0000000000007b1d */ /* 0x000fec0000010000 */
[----:B0-----:R-:W4:Y:S04]  /*3cfd0*/  LDL.LU R156, [R1+0x6d0] ;  /* 0x0006d000019c7983 */ /* 0x001f280000300800 */
[----:B------:R-:W4:Y:S04]  /*3cfe0*/  LDL.LU R157, [R1+0x6d4] ;  /* 0x0006d400019d7983 */ /* 0x000f280000300800 */
[----:B------:R-:W4:Y:S04]  /*3cff0*/  LDL.LU R158, [R1+0x6d8] ;  /* 0x0006d800019e7983 */ /* 0x000f280000300800 */
[----:B------:R-:W4:Y:S04]  /*3d000*/  LDL.LU R159, [R1+0x6dc] ;  /* 0x0006dc00019f7983 */ /* 0x000f280000300800 */
[----:B------:R-:W0:Y:S01]  /*3d010*/  LDS.128 R8, [R252] ;  /* 0x00000000fc087984 */ /* 0x000e220000000c00 */
[----:B------:R-:W-:Y:S06]  /*3d020*/  BAR.SYNC.DEFER_BLOCKING 0x0 ;  /* 0x0000000000007b1d */ /* 0x000fec0000010000 */
[----:B0-----:R-:W-:Y:S04]  /*3d030*/  STL.64 [R1], R8 ;  /* 0x0000000801007387 */ /* 0x001fe80000100a00 */
[----:B------:R-:W-:Y:S04]  /*3d040*/  STL.64 [R1+0x8], R10 ;  /* 0x0000080a01007387 */ /* 0x000fe80000100a00 */
        /* <DEDUP_REMOVED lines=15> */
[----:B---3--:R0:W-:Y:S04]  /*3d140*/  STSM.16.M88.4 [R2], R148 ;  /* 0x0000009402007844 */ /* 0x0081e80000000200 */
[----:B------:R-:W3:Y:S01]  /*3d150*/  LDL.LU R143, [R1+0x71c] ;  /* 0x00071c00018f7983 */ /* 0x000ee20000300800 */
[----:B------:R-:W-:Y:S06]  /*3d160*/  BAR.SYNC.DEFER_BLOCKING 0x0 ;  /* 0x0000000000007b1d */ /* 0x000fec0000010000 */
[----:B0-----:R-:W3:Y:S04]  /*3d170*/  LDL.LU R148, [R1+0x720] ;  /* 0x0007200001947983 */ /* 0x001ee80000300800 */
[----:B------:R-:W3:Y:S04]  /*3d180*/  LDL.LU R149, [R1+0x724] ;  /* 0x0007240001957983 */ /* 0x000ee80000300800 */
[----:B------:R-:W3:Y:S04]  /*3d190*/  LDL.LU R150, [R1+0x728] ;  /* 0x0007280001967983 */ /* 0x000ee80000300800 */
[----:B------:R-:W3:Y:S04]  /*3d1a0*/  LDL.LU R151, [R1+0x72c] ;  /* 0x00072c0001977983 */ /* 0x000ee80000300800 */
[----:B------:R-:W0:Y:S01]  /*3d1b0*/  LDS.128 R248, [R252] ;  /* 0x00000000fcf87984 */ /* 0x000e220000000c00 */
[----:B------:R-:W-:Y:S06]  /*3d1c0*/  BAR.SYNC.DEFER_BLOCKING 0x0 ;  /* 0x0000000000007b1d */ /* 0x000fec0000010000 */
[----:B--2---:R-:W-:Y:S02]  /*3d1d0*/  STSM.16.M88.4 [R2], R108 ;  /* 0x0000006c02007844 */ /* 0x004fe40000000200 */
[----:B------:R-:W-:Y:S06]  /*3d1e0*/  BAR.SYNC.DEFER_BLOCKING 0x0 ;  /* 0x0000000000007b1d */ /* 0x000fec0000010000 */
[----:B------:R-:W1:Y:S02]  /*3d1f0*/  LDS.128 R244, [R252] ;  /* 0x00000000fcf47984 */ /* 0x000e640000000c00 */
[----:B------:R-:W-:Y:S06]  /*3d200*/  BAR.SYNC.DEFER_BLOCKING 0x0 ;  /* 0x0000000000007b1d */ /* 0x000fec0000010000 */
[----:B----4-:R2:W-:Y:S02]  /*3d210*/  STSM.16.M88.4 [R2], R156 ;  /* 0x0000009c02007844 */ /* 0x0105e40000000200 */
[----:B------:R-:W-:Y:S06]  /*3d220*/  BAR.SYNC.DEFER_BLOCKING 0x0 ;  /* 0x0000000000007b1d */ /* 0x000fec0000010000 */
[----:B--2---:R-:W2:Y:S04]  /*3d230*/  LDL.LU R156, [R1+0x730] ;  /* 0x00073000019c7983 */ /* 0x004ea80000300800 */
[----:B------:R-:W2:Y:S04]  /*3d240*/  LDL.LU R157, [R1+0x734] ;  /* 0x00073400019d7983 */ /* 0x000ea80000300800 */
[----:B------:R-:W2:Y:S04]  /*3d250*/  LDL.LU R158, [R1+0x738] ;  /* 0x00073800019e7983 */ /* 0x000ea80000300800 */
[----:B------:R-:W4:Y:S01]  /*3d260*/  LDS.128 R240, [R252] ;  /* 0x00000000fcf07984 */ /* 0x000f220000000c00 */
[----:B------:R-:W-:Y:S06]  /*3d270*/  BAR.SYNC.DEFER_BLOCKING 0x0 ;  /* 0x0000000000007b1d */ /* 0x000fec0000010000 */
[----:B------:R-:W2:Y:S04]  /*3d280*/  LDL.LU R159, [R1+0x73c] ;  /* 0x00073c00019f7983 */ /* 0x000ea80000300800 */
[----:B------:R-:W4:Y:S04]  /*3d290*/  LDL.LU R108, [R1+0x740] ;  /* 0x00074000016c7983 */ /* 0x000f280000300800 */
[----:B------:R-:W4:Y:S04]  /*3d2a0*/  LDL.LU R109, [R1+0x744] ;  /* 0x00074400016d7983 */ /* 0x000f280000300800 */
[----:B------:R-:W4:Y:S04]  /*3d2b0*/  LDL.LU R110, [R1+0x748] ;  /* 0x00074800016e7983 */ /* 0x000f280000300800 */
[----:B------:R-:W-:Y:S01]  /*3d2c0*/  STSM.16.M88.4 [R2], R116 ;  /* 0x0000007402007844 */ /* 0x000fe20000000200 */
[----:B------:R-:W-:Y:S06]  /*3d2d0*/  BAR.SYNC.DEFER_BLOCKING 0x0 ;  /* 0x0000000000007b1d */ /* 0x000fec0000010000 */
[----:B------:R-:W4:Y:S04]  /*3d2e0*/  LDL.LU R111, [R1+0x74c] ;  /* 0x00074c00016f7983 */ /* 0x000f280000300800 */
[----:B------:R-:W1:Y:S01]  /*3d2f0*/  LDS.128 R236, [R252] ;  /* 0x00000000fcec7984 */ /* 0x000e620000000c00 */
[----:B------:R-:W-:Y:S06]  /*3d300*/  BAR.SYNC.DEFER_BLOCKING 0x0 ;  /* 0x0000000000007b1d */ /* 0x000fec0000010000 */
[----:B------:R-:W-:Y:S02]  /*3d310*/  STSM.16.M88.4 [R2], R124 ;  /* 0x0000007c02007844 */ /* 0x000fe40000000200 */
[----:B------:R-:W-:Y:S06]  /*3d320*/  BAR.SYNC.DEFER_BLOCKING 0x0 ;  /* 0x0000000000007b1d */ /* 0x000fec0000010000 */
[----:B------:R-:W1:Y:S02]  /*3d330*/  LDS.128 R232, [R252] ;  /* 0x00000000fce87984 */ /* 0x000e640000000c00 */
[----:B------:R-:W-:Y:S06]  /*3d340*/  BAR.SYNC.DEFER_BLOCKING 0x0 ;  /* 0x0000000000007b1d */ /* 0x000fec0000010000 */
[----:B------:R-:W-:Y:S02]  /*3d350*/  STSM.16.M88.4 [R2], R132 ;  /* 0x0000008402007844 */ /* 0x000fe40000000200 */
[----:B------:R-:W-:Y:S06]  /*3d360*/  BAR.SYNC.DEFER_BLOCKING 0x0 ;  /* 0x0000000000007b1d */ /* 0x000fec0000010000 */
[----:B------:R-:W1:Y:S02]  /*3d370*/  LDS.128 R228, [R252] ;  /* 0x00000000fce47984 */ /* 0x000e640000000c00 */
[----:B------:R-:W-:Y:S06]  /*3d380*/  BAR.SYNC.DEFER_BLOCKING 0x0 ;  /* 0x0000000000007b1d */ /* 0x000fec0000010000 */
[----:B---3--:R-:W-:Y:S02]  /*3d390*/  STSM.16.M88.4 [R2], R140 ;  /* 0x0000008c02007844 */ /* 0x008fe40000000200 */
[----:B------:R-:W-:Y:S06]  /*3d3a0*/  BAR.SYNC.DEFER_BLOCKING 0x0 ;  /* 0x0000000000007b1d */ /* 0x000fec0000010000 */
[----:B------:R-:W3:Y:S02]  /*3d3b0*/  LDS.128 R224, [R252] ;  /* 0x00000000fce07984 */ /* 0x000ee40000000c00 */
[----:B------:R-:W-:Y:S06]  /*3d3c0*/  BAR.SYNC.DEFER_BLOCKING 0x0 ;  /* 0x0000000000007b1d */ /* 0x000fec0000010000 */
[----:B------:R0:W-:Y:S02]  /*3d3d0*/  STSM.16.M88.4 [R2], R148 ;  /* 0x0000009402007844 */ /* 0x0001e40000000200 */
[----:B------:R-:W-:Y:S06]  /*3d3e0*/  BAR.SYNC.DEFER_BLOCKING 0x0 ;  /* 0x0000000000007b1d */ /* 0x000fec0000010000 */
[----:B0-----:R-:W3:Y:S04]  /*3d3f0*/  LDL.LU R148, [R1+0x750] ;  /* 0x0007500001947983 */ /* 0x001ee80000300800 */
[----:B------:R-:W3:Y:S04]  /*3d400*/  LDL.LU R149, [R1+0x754] ;  /* 0x0007540001957983 */ /* 0x000ee80000300800 */
        /* <DEDUP_REMOVED lines=14> */
[----:B------:R-:W0:Y:S01]  /*3d4f0*/  LDS.128 R220, [R252] ;  /* 0x00000000fcdc7984 */ /* 0x000e220000000c00 */
[----:B------:R-:W-:Y:S06]  /*3d500*/  BAR.SYNC.DEFER_BLOCKING 0x0 ;  /* 0x0000000000007b1d */ /* 0x000fec0000010000 */
[----:B------:R-:W3:Y:S04]  /*3d510*/  LDL.LU R140, [R1+0x790] ;  /* 0x00079000018c7983 */ /* 0x000ee80000300800 */
[----:B------:R-:W3:Y:S04]  /*3d520*/  LDL.LU R141, [R1+0x794] ;  /* 0x00079400018d7983 */ /* 0x000ee80000300800 */
[----:B------:R-:W3:Y:S04]  /*3d530*/  LDL.LU R142, [R1+0x798] ;  /* 0x00079800018e7983 */ /* 0x000ee80000300800 */
[----:B------:R-:W3:Y:S04]  /*3d540*/  LDL.LU R143, [R1+0x79c] ;  /* 0x00079c00018f7983 */ /* 0x000ee80000300800 */
[----:B--2---:R2:W-:Y:S01]  /*3d550*/  STSM.16.M88.4 [R2], R156 ;  /* 0x0000009c02007844 */ /* 0x0045e20000000200 */
[----:B------:R-:W-:Y:S06]  /*3d560*/  BAR.SYNC.DEFER_BLOCKING 0x0 ;  /* 0x0000000000007b1d */ /* 0x000fec0000010000 */
[----:B--2---:R-:W2:Y:S04]  /*3d570*/  LDL.LU R156, [R1+0x7a0] ;  /* 0x0007a000019c7983 */ /* 0x004ea80000300800 */
[----:B------:R-:W2:Y:S04]  /*3d580*/  LDL.LU R157, [R1+0x7a4] ;  /* 0x0007a400019d7983 */ /* 0x000ea80000300800 */
[----:B------:R-:W2:Y:S04]  /*3d590*/  LDL.LU R158, [R1+0x7a8] ;  /* 0x0007a800019e7983 */ /* 0x000ea80000300800 */
[----:B------:R-:W0:Y:S01]  /*3d5a0*/  LDS.128 R216, [R252] ;  /* 0x00000000fcd87984 */ /* 0x000e220000000c00 */
[----:B------:R-:W-:Y:S06]  /*3d5b0*/  BAR.SYNC.DEFER_BLOCKING 0x0 ;  /* 0x0000000000007b1d */ /* 0x000fec0000010000 */
[----:B------:R-:W2:Y:S04]  /*3d5c0*/  LDL.LU R159, [R1+0x7ac] ;  /* 0x0007ac00019f7983 */ /* 0x000ea80000300800 */
[----:B----4-:R-:W-:Y:S01]  /*3d5d0*/  STSM.16.M88.4 [R2], R108 ;  /* 0x0000006c02007844 */ /* 0x010fe20000000200 */
[----:B------:R-:W-:Y:S06]  /*3d5e0*/  BAR.SYNC.DEFER_BLOCKING 0x0 ;  /* 0x0000000000007b1d */ /* 0x000fec0000010000 */
[----:B------:R-:W4:Y:S02]  /*3d5f0*/  LDS.128 R212, [R252] ;  /* 0x00000000fcd47984 */ /* 0x000f240000000c00 */
[----:B------:R-:W-:Y:S06]  /*3d600*/  BAR.SYNC.DEFER_BLOCKING 0x0 ;  /* 0x0000000000007b1d */ /* 0x000fec0000010000 */
[----:B---3--:R3:W-:Y:S02]  /*3d610*/  STSM.16.M88.4 [R2], R148 ;  /* 0x0000009402007844 */ /* 0x0087e40000000200 */
[----:B------:R-:W-:Y:S06]  /*3d620*/  BAR.SYNC.DEFER_BLOCKING 0x0 ;  /* 0x0000000000007b1d */ /* 0x000fec0000010000 */
[----:B---3--:R-:W3:Y:S04]  /*3d630*/  LDL.LU R148, [R1+0x7b0] ;  /* 0x0007b00001947983 */ /* 0x008ee80000300800 */
[----:B------:R-:W3:Y:S04]  /*3d640*/  LDL.LU R149, [R1+0x7b4] ;  /* 0x0007b40001957983 */ /* 0x000ee80000300800 */
[----:B------:R-:W3:Y:S04]  /*3d650*/  LDL.LU R150, [R1+0x7b8] ;  /* 0x0007b80001967983 */ /* 0x000ee80000300800 */
[----:B------:R-:W4:Y:S01]  /*3d660*/  LDS.128 R208, [R252] ;  /* 0x00000000fcd07984 */ /* 0x000f220000000c00 */
[----:B------:R-:W-:Y:S06]  /*3d670*/  BAR.SYNC.DEFER_BLOCKING 0x0 ;  /* 0x0000000000007b1d */ /* 0x000fec0000010000 */
[----:B------:R-:W3:Y:S04]  /*3d680*/  LDL.LU R151, [R1+0x7bc] ;  /* 0x0007bc0001977983 */ /* 0x000ee80000300800 */
[----:B------:R-:W4:Y:S04]  /*3d690*/  LDL.LU R108, [R1+0x7c0] ;  /* 0x0007c000016c7983 */ /* 0x000f280000300800 */
[----:B------:R-:W4:Y:S04]  /*3d6a0*/  LDL.LU R109, [R1+0x7c4] ;  /* 0x0007c400016d7983 */ /* 0x000f280000300800 */
[----:B------:R-:W4:Y:S04]  /*3d6b0*/  LDL.LU R110, [R1+0x7c8] ;  /* 0x0007c800016e7983 */ /* 0x000f280000300800 */
[----:B------:R-:W-:Y:S01]  /*3d6c0*/  STSM.16.M88.4 [R2], R116 ;  /* 0x0000007402007844 */ /* 0x000fe20000000200 */
[----:B------:R-:W-:Y:S06]  /*3d6d0*/  BAR.SYNC.DEFER_BLOCKING 0x0 ;  /* 0x0000000000007b1d */ /* 0x000fec0000010000 */
[----:B------:R-:W4:Y:S04]  /*3d6e0*/  LDL.LU R111, [R1+0x7cc] ;  /* 0x0007cc00016f7983 */ /* 0x000f280000300800 */
[----:B------:R-:W0:Y:S01]  /*3d6f0*/  LDS.128 R204, [R252] ;  /* 0x00000000fccc7984 */ /* 0x000e220000000c00 */
[----:B------:R-:W-:Y:S06]  /*3d700*/  BAR.SYNC.DEFER_BLOCKING 0x0 ;  /* 0x0000000000007b1d */ /* 0x000fec0000010000 */
[----:B------:R-:W-:Y:S02]  /*3d710*/  STSM.16.M88.4 [R2], R124 ;  /* 0x0000007c02007844 */ /* 0x000fe40000000200 */
[----:B------:R-:W-:Y:S06]  /*3d720*/  BAR.SYNC.DEFER_BLOCKING 0x0 ;  /* 0x0000000000007b1d */ /* 0x000fec0000010000 */
[----:B------:R-:W0:Y:S02]  /*3d730*/  LDS.128 R200, [R252] ;  /* 0x00000000fcc87984 */ /* 0x000e240000000c00 */
        /* <DEDUP_REMOVED lines=9> */
[----:B--2---:R2:W-:Y:S02]  /*3d7d0*/  STSM.16.M88.4 [R2], R156 ;  /* 0x0000009c02007844 */ /* 0x0045e40000000200 */
[----:B------:R-:W-:Y:S06]  /*3d7e0*/  BAR.SYNC.DEFER_BLOCKING 0x0 ;  /* 0x0000000000007b1d */ /* 0x000fec0000010000 */
[----:B--2---:R-:W2:Y:S04]  /*3d7f0*/  LDL.LU R156, [R1+0x7d0] ;  /* 0x0007d000019c7983 */ /* 0x004ea80000300800 */
        /* <DEDUP_REMOVED lines=15> */
[----:B------:R-:W0:Y:S01]  /*3d8f0*/  LDS.128 R12, [R252] ;  /* 0x00000000fc0c7984 */ /* 0x000e220000000c00 */
[----:B------:R-:W-:Y:S06]  /*3d900*/  BAR.SYNC.DEFER_BLOCKING 0x0 ;  /* 0x0000000000007b1d */ /* 0x000fec0000010000 */
[----:B------:R-:W2:Y:S04]  /*3d910*/  LDL.LU R140, [R1+0xb00] ;  /* 0x000b0000018c7983 */ /* 0x000ea80000300800 */
[----:B------:R-:W2:Y:S04]  /*3d920*/  LDL.LU R141, [R1+0xb04] ;  /* 0x000b0400018d7983 */ /* 0x000ea80000300800 */
[----:B------:R-:W2:Y:S04]  /*3d930*/  LDL.LU R142, [R1+0xb08] ;  /* 0x000b0800018e7983 */ /* 0x000ea80000300800 */
[----:B------:R-:W2:Y:S04]  /*3d940*/  LDL.LU R143, [R1+0xb0c] ;  /* 0x000b0c00018f7983 */ /* 0x000ea80000300800 */
[----:B---3--:R3:W-:Y:S01]  /*3d950*/  STSM.16.M88.4 [R2], R148 ;  /* 0x0000009402007844 */ /* 0x0087e20000000200 */
[----:B------:R-:W-:Y:S06]  /*3d960*/  BAR.SYNC.DEFER_BLOCKING 0x0 ;  /* 0x0000000000007b1d */ /* 0x000fec0000010000 */
[----:B---3--:R-:W3:Y:S04]  /*3d970*/  LDL.LU R148, [R1+0xb10] ;  /* 0x000b100001947983 */ /* 0x008ee80000300800 */
[----:B------:R-:W3:Y:S04]  /*3d980*/  LDL.LU R149, [R1+0xb14] ;  /* 0x000b140001957983 */ /* 0x000ee80000300800 */
[----:B------:R-:W3:Y:S04]  /*3d990*/  LDL.LU R150, [R1+0xb18] ;  /* 0x000b180001967983 */ /* 0x000ee80000300800 */
[----:B------:R-:W0:Y:S01]  /*3d9a0*/  LDS.128 R16, [R252] ;  /* 0x00000000fc107984 */ /* 0x000e220000000c00 */
[----:B------:R-:W-:Y:S06]  /*3d9b0*/  BAR.SYNC.DEFER_BLOCKING 0x0 ;  /* 0x0000000000007b1d */ /* 0x000fec0000010000 */
[----:B------:R-:W3:Y:S04]  /*3d9c0*/  LDL.LU R151, [R1+0xb1c] ;  /* 0x000b1c0001977983 */ /* 0x000ee80000300800 */
[----:B----4-:R-:W-:Y:S01]  /*3d9d0*/  STSM.16.M88.4 [R2], R108 ;  /* 0x0000006c02007844 */ /* 0x010fe20000000200 */
[----:B------:R-:W-:Y:S06]  /*3d9e0*/  BAR.SYNC.DEFER_BLOCKING 0x0 ;  /* 0x0000000000007b1d */ /* 0x000fec0000010000 */
[----:B------:R-:W4:Y:S02]  /*3d9f0*/  LDS.128 R20, [R252] ;  /* 0x00000000fc147984 */ /* 0x000f240000000c00 */
[----:B------:R-:W-:Y:S06]  /*3da00*/  BAR.SYNC.DEFER_BLOCKING 0x0 ;  /* 0x0000000000007b1d */ /* 0x000fec0000010000 */
[----:B--2---:R2:W-:Y:S02]  /*3da10*/  STSM.16.M88.4 [R2], R156 ;  /* 0x0000009c02007844 */ /* 0x0045e40000000200 */
        /* <DEDUP_REMOVED lines=27> */
[----:B---3--:R3:W-:Y:S02]  /*3dbd0*/  STSM.16.M88.4 [R2], R148 ;  /* 0x0000009402007844 */ /* 0x0087e40000000200 */
[----:B------:R-:W-:Y:S06]  /*3dbe0*/  BAR.SYNC.DEFER_BLOCKING 0x0 ;  /* 0x0000000000007b1d */ /* 0x000fec0000010000 */
[----:B---3--:R-:W3:Y:S04]  /*3dbf0*/  LDL.LU R148, [R1+0xb40] ;  /* 0x000b400001947983 */ /* 0x008ee80000300800 */
        /* <DEDUP_REMOVED lines=105> */
[----:B------:R-:W-:Y:S01]  /*3e290*/  STSM.16.M88.4 [R2], R116 ;  /* 0x0000007402007844 */ /* 0x000fe20000000200 */
[----:B------:R-:W-:Y:S06]  /*3e2a0*/  BAR.SYNC.DEFER_BLOCKING 0x0 ;  /* 0x0000000000007b1d */ /* 0x000fec0000010000 */
[----:B------:R-:W4:Y:S02]  /*3e2b0*/  LDS.128 R108, [R252] ;  /* 0x00000000fc6c7984 */ /* 0x000f240000000c00 */
[----:B------:R-:W-:Y:S06]  /*3e2c0*/  BAR.SYNC.DEFER_BLOCKING 0x0 ;  /* 0x0000000000007b1d */ /* 0x000fec0000010000 */
[----:B------:R-:W-:Y:S02]  /*3e2d0*/  STSM.16.M88.4 [R2], R124 ;  /* 0x0000007c02007844 */ /* 0x000fe40000000200 */
[----:B------:R-:W-:Y:S06]  /*3e2e0*/  BAR.SYNC.DEFER_BLOCKING 0x0 ;  /* 0x0000000000007b1d */ /* 0x000fec0000010000 */
[----:B------:R-:W4:Y:S02]  /*3e2f0*/  LDS.128 R112, [R252] ;  /* 0x00000000fc707984 */ /* 0x000f240000000c00 */
[----:B------:R-:W-:Y:S06]  /*3e300*/  BAR.SYNC.DEFER_BLOCKING 0x0 ;  /* 0x0000000000007b1d */ /* 0x000fec0000010000 */
[----:B------:R1:W-:Y:S02]  /*3e310*/  STSM.16.M88.4 [R2], R132 ;  /* 0x0000008402007844 */ /* 0x0003e40000000200 */
[----:B------:R-:W-:Y:S06]  /*3e320*/  BAR.SYNC.DEFER_BLOCKING 0x0 ;  /* 0x0000000000007b1d */ /* 0x000fec0000010000 */
[----:B-1----:R-:W4:Y:S04]  /*3e330*/  LDL.LU R132, [R1+0xe30] ;  /* 0x000e300001847983 */ /* 0x002f280000300800 */
[----:B------:R-:W4:Y:S04]  /*3e340*/  LDL.LU R133, [R1+0xe34] ;  /* 0x000e340001857983 */ /* 0x000f280000300800 */
[----:B------:R-:W4:Y:S04]  /*3e350*/  LDL.LU R134, [R1+0xe38] ;  /* 0x000e380001867983 */ /* 0x000f280000300800 */
[----:B------:R-:W4:Y:S04]  /*3e360*/  LDL.LU R135, [R1+0xe3c] ;  /* 0x000e3c0001877983 */ /* 0x000f280000300800 */
[----:B------:R-:W4:Y:S04]  /*3e370*/  LDL.LU R136, [R1+0xe40] ;  /* 0x000e400001887983 */ /* 0x000f280000300800 */
[----:B------:R-:W4:Y:S04]  /*3e380*/  LDL.LU R137, [R1+0xe44] ;  /* 0x000e440001897983 */ /* 0x000f280000300800 */
[----:B------:R-:W4:Y:S04]  /*3e390*/  LDL.LU R138, [R1+0xe48] ;  /* 0x000e4800018a7983 */ /* 0x000f280000300800 */
[----:B------:R-:W4:Y:S04]  /*3e3a0*/  LDL.LU R139, [R1+0xe4c] ;  /* 0x000e4c00018b7983 */ /* 0x000f280000300800 */
[----:B------:R-:W1:Y:S01]  /*3e3b0*/  LDS.128 R116, [R252] ;  /* 0x00000000fc747984 */ /* 0x000e620000000c00 */
[----:B------:R-:W-:Y:S06]  /*3e3c0*/  BAR.SYNC.DEFER_BLOCKING 0x0 ;  /* 0x0000000000007b1d */ /* 0x000fec0000010000 */
[----:B------:R0:W-:Y:S02]  /*3e3d0*/  STSM.16.M88.4 [R2], R140 ;  /* 0x0000008c02007844 */ /* 0x0001e40000000200 */
[----:B------:R-:W-:Y:S06]  /*3e3e0*/  BAR.SYNC.DEFER_BLOCKING 0x0 ;  /* 0x0000000000007b1d */ /* 0x000fec0000010000 */
        /* <DEDUP_REMOVED lines=8> */
[----:B------:R-:W0:Y:S01]  /*3e470*/  LDS.128 R120, [R252] ;  /* 0x00000000fc787984 */ /* 0x000e220000000c00 */
[----:B------:R-:W-:Y:S06]  /*3e480*/  BAR.SYNC.DEFER_BLOCKING 0x0 ;  /* 0x0000000000007b1d */ /* 0x000fec0000010000 */
[----:B---3--:R3:W-:Y:S02]  /*3e490*/  STSM.16.M88.4 [R2], R148 ;  /* 0x0000009402007844 */ /* 0x0087e40000000200 */
[----:B------:R-:W-:Y:S06]  /*3e4a0*/  BAR.SYNC.DEFER_BLOCKING 0x0 ;  /* 0x0000000000007b1d */ /* 0x000fec0000010000 */
[----:B---3--:R-:W3:Y:S04]  /*3e4b0*/  LDL.LU R148, [R1+0xe70] ;  /* 0x000e700001947983 */ /* 0x008ee80000300800 */
        /* <DEDUP_REMOVED lines=20> */
[----:B------:R-:W2:Y:S04]  /*3e600*/  LDL.LU R163, [R1+0xeac] ;  /* 0x000eac0001a37983 */ /* 0x000ea80000300800 */
[----:B----4-:R-:W-:Y:S01]  /*3e610*/  STSM.16.M88.4 [R2], R132 ;  /* 0x0000008402007844 */ /* 0x010fe20000000200 */
[----:B------:R-:W-:Y:S06]  /*3e620*/  BAR.SYNC.DEFER_BLOCKING 0x0 ;  /* 0x0000000000007b1d */ /* 0x000fec0000010000 */
[----:B------:R-:W4:Y:S02]  /*3e630*/  LDS.128 R132, [R252] ;  /* 0x00000000fc847984 */ /* 0x000f240000000c00 */
[----:B------:R-:W-:Y:S06]  /*3e640*/  BAR.SYNC.DEFER_BLOCKING 0x0 ;  /* 0x0000000000007b1d */ /* 0x000fec0000010000 */
[----:B------:R-:W-:Y:S02]  /*3e650*/  STSM.16.M88.4 [R2], R136 ;  /* 0x0000008802007844 */ /* 0x000fe40000000200 */
        /* <DEDUP_REMOVED lines=11> */
[----:B---3--:R-:W-:Y:S02]  /*3e710*/  STSM.16.M88.4 [R2], R148 ;  /* 0x0000009402007844 */ /* 0x008fe40000000200 */
[----:B------:R-:W-:Y:S06]  /*3e720*/  BAR.SYNC.DEFER_BLOCKING 0x0 ;  /* 0x0000000000007b1d */ /* 0x000fec0000010000 */
[----:B------:R-:W3:Y:S02]  /*3e730*/  LDS.128 R148, [R252] ;  /* 0x00000000fc947984 */ /* 0x000ee40000000c00 */
[----:B------:R-:W-:Y:S06]  /*3e740*/  BAR.SYNC.DEFER_BLOCKING 0x0 ;  /* 0x0000000000007b1d */ /* 0x000fec0000010000 */
[----:B------:R1:W-:Y:S02]  /*3e750*/  STSM.16.M88.4 [R2], R56 ;  /* 0x0000003802007844 */ /* 0x0003e40000000200 */
[----:B------:R-:W-:Y:S06]  /*3e760*/  BAR.SYNC.DEFER_BLOCKING 0x0 ;  /* 0x0000000000007b1d */ /* 0x000fec0000010000 */
[----:B-1----:R-:W4:Y:S04]  /*3e770*/  LDL.LU R56, [R1+0xeb0] ;  /* 0x000eb00001387983 */ /* 0x002f280000300800 */
[----:B------:R-:W4:Y:S04]  /*3e780*/  LDL.LU R57, [R1+0xeb4] ;  /* 0x000eb40001397983 */ /* 0x000f280000300800 */
[----:B------:R-:W4:Y:S04]  /*3e790*/  LDL.LU R58, [R1+0xeb8] ;  /* 0x000eb800013a7983 */ /* 0x000f280000300800 */
[----:B------:R-:W4:Y:S04]  /*3e7a0*/  LDL.LU R59, [R1+0xebc] ;  /* 0x000ebc00013b7983 */ /* 0x000f280000300800 */
        /* <DEDUP_REMOVED lines=12> */
[----:B------:R-:W1:Y:S01]  /*3e870*/  LDS.128 R152, [R252] ;  /* 0x00000000fc987984 */ /* 0x000e620000000c00 */
[----:B------:R-:W-:Y:S06]  /*3e880*/  BAR.SYNC.DEFER_BLOCKING 0x0 ;  /* 0x0000000000007b1d */ /* 0x000fec0000010000 */
[----:B------:R-:W3:Y:S04]  /*3e890*/  LDL.LU R180, [R1+0xef0] ;  /* 0x000ef00001b47983 */ /* 0x000ee80000300800 */
[----:B------:R-:W3:Y:S04]  /*3e8a0*/  LDL.LU R181, [R1+0xef4] ;  /* 0x000ef40001b57983 */ /* 0x000ee80000300800 */
[----:B------:R-:W3:Y:S04]  /*3e8b0*/  LDL.LU R182, [R1+0xef8] ;  /* 0x000ef80001b67983 */ /* 0x000ee80000300800 */
[----:B------:R-:W3:Y:S04]  /*3e8c0*/  LDL.LU R183, [R1+0xefc] ;  /* 0x000efc0001b77983 */ /* 0x000ee80000300800 */
[----:B--2---:R-:W-:Y:S01]  /*3e8d0*/  STSM.16.M88.4 [R2], R156 ;  /* 0x0000009c02007844 */ /* 0x004fe20000000200 */
[----:B------:R-:W-:Y:S06]  /*3e8e0*/  BAR.SYNC.DEFER_BLOCKING 0x0 ;  /* 0x0000000000007b1d */ /* 0x000fec0000010000 */
[----:B------:R-:W2:Y:S04]  /*3e8f0*/  LDL.LU R184, [R1+0xf00] ;  /* 0x000f000001b87983 */ /* 0x000ea80000300800 */
[----:B------:R-:W2:Y:S04]  /*3e900*/  LDL.LU R185, [R1+0xf04] ;  /* 0x000f040001b97983 */ /* 0x000ea80000300800 */
[----:B------:R-:W2:Y:S04]  /*3e910*/  LDL.LU R186, [R1+0xf08] ;  /* 0x000f080001ba7983 */ /* 0x000ea80000300800 */
[----:B------:R-:W2:Y:S04]  /*3e920*/  LDL.LU R187, [R1+0xf0c] ;  /* 0x000f0c0001bb7983 */ /* 0x000ea80000300800 */
[----:B------:R-:W1:Y:S01]  /*3e930*/  LDS.128 R156, [R252] ;  /* 0x00000000fc9c7984 */ /* 0x000e620000000c00 */
[----:B------:R-:W-:Y:S06]  /*3e940*/  BAR.SYNC.DEFER_BLOCKING 0x0 ;  /* 0x0000000000007b1d */ /* 0x000fec0000010000 */
[----:B------:R-:W2:Y:S04]  /*3e950*/  LDL.LU R52, [R1+0xf10] ;  /* 0x000f100001347983 */ /* 0x000ea80000300800 */
[----:B------:R-:W2:Y:S04]  /*3e960*/  LDL.LU R53, [R1+0xf14] ;  /* 0x000f140001357983 */ /* 0x000ea80000300800 */
[----:B------:R-:W2:Y:S04]  /*3e970*/  LDL.LU R54, [R1+0xf18] ;  /* 0x000f180001367983 */ /* 0x000ea80000300800 */
[----:B------:R-:W2:Y:S04]  /*3e980*/  LDL.LU R55, [R1+0xf1c] ;  /* 0x000f1c0001377983 */ /* 0x000ea80000300800 */
[----:B------:R-:W-:Y:S01]  /*3e990*/  STSM.16.M88.4 [R2], R160 ;  /* 0x000000a002007844 */ /* 0x000fe20000000200 */
[----:B------:R-:W-:Y:S06]  /*3e9a0*/  BAR.SYNC.DEFER_BLOCKING 0x0 ;  /* 0x0000000000007b1d */ /* 0x000fec0000010000 */
[----:B------:R-:W1:Y:S02]  /*3e9b0*/  LDS.128 R160, [R252] ;  /* 0x00000000fca07984 */ /* 0x000e640000000c00 */
[----:B------:R-:W-:Y:S06]  /*3e9c0*/  BAR.SYNC.DEFER_BLOCKING 0x0 ;  /* 0x0000000000007b1d */ /* 0x000fec0000010000 */
[----:B----4-:R4:W-:Y:S02]  /*3e9d0*/  STSM.16.M88.4 [R2], R56 ;  /* 0x0000003802007844 */ /* 0x0109e40000000200 */
[----:B------:R-:W-:Y:S06]  /*3e9e0*/  BAR.SYNC.DEFER_BLOCKING 0x0 ;  /* 0x0000000000007b1d */ /* 0x000fec0000010000 */
[----:B----4-:R-:W4:Y:S04]  /*3e9f0*/  LDL.LU R57, [R1+0x4c0] ;  /* 0x0004c00001397983 */ /* 0x010f280000300800 */
[----:B------:R-:W4:Y:S04]  /*3ea00*/  LDL.LU R58, [R1+0x910] ;  /* 0x00091000013a7983 */ /* 0x000f280000300800 */
[----:B------:R-:W4:Y:S04]  /*3ea10*/  LDL.LU R188, [R1+0x81c] ;  /* 0x00081c0001bc7983 */ /* 0x000f280000300800 */
[----:B------:R-:W1:Y:S01]  /*3ea20*/  LDS.128 R164, [R252] ;  /* 0x00000000fca47984 */ /* 0x000e620000000c00 */
[----:B------:R-:W-:Y:S06]  /*3ea30*/  BAR.SYNC.DEFER_BLOCKING 0x0 ;  /* 0x0000000000007b1d */ /* 0x000fec0000010000 */
[----:B------:R-:W4:Y:S04]  /*3ea40*/  LDL.LU R59, [R1+0x4b0] ;  /* 0x0004b000013b7983 */ /* 0x000f280000300800 */
[----:B------:R-:W4:Y:S04]  /*3ea50*/  LDL.LU R189, [R1+0x55c] ;  /* 0x00055c0001bd7983 */ /* 0x000f280000300800 */
[----:B------:R-:W4:Y:S04]  /*3ea60*/  LDL.LU R191, [R1+0x4d0] ;  /* 0x0004d00001bf7983 */ /* 0x000f280000300800 */
[----:B---3--:R-:W-:Y:S01]  /*3ea70*/  STSM.16.M88.4 [R2], R168 ;  /* 0x000000a802007844 */ /* 0x008fe20000000200 */
[----:B------:R-:W-:Y:S06]  /*3ea80*/  BAR.SYNC.DEFER_BLOCKING 0x0 ;  /* 0x0000000000007b1d */ /* 0x000fec0000010000 */
[----:B------:R-:W3:Y:S02]  /*3ea90*/  LDS.128 R168, [R252] ;  /* 0x00000000fca87984 */ /* 0x000ee40000000c00 */
[----:B------:R-:W-:Y:S06]  /*3eaa0*/  BAR.SYNC.DEFER_BLOCKING 0x0 ;  /* 0x0000000000007b1d */ /* 0x000fec0000010000 */
[----:B------:R-:W-:Y:S02]  /*3eab0*/  STSM.16.M88.4 [R2], R172 ;  /* 0x000000ac02007844 */ /* 0x000fe40000000200 */
        /* <DEDUP_REMOVED lines=11> */
[----:B--2---:R-:W-:Y:S02]  /*3eb70*/  STSM.16.M88.4 [R2], R184 ;  /* 0x000000b802007844 */ /* 0x004fe40000000200 */
[----:B------:R-:W-:Y:S06]  /*3eb80*/  BAR.SYNC.DEFER_BLOCKING 0x0 ;  /* 0x0000000000007b1d */ /* 0x000fec0000010000 */
[----:B------:R-:W2:Y:S02]  /*3eb90*/  LDS.128 R184, [R252] ;  /* 0x00000000fcb87984 */ /* 0x000ea40000000c00 */
[----:B------:R-:W-:Y:S06]  /*3eba0*/  BAR.SYNC.DEFER_BLOCKING 0x0 ;  /* 0x0000000000007b1d */ /* 0x000fec0000010000 */
[----:B------:R0:W-:Y:S02]  /*3ebb0*/  STSM.16.M88.4 [R2], R52 ;  /* 0x0000003402007844 */ /* 0x0001e40000000200 */
[----:B------:R-:W-:Y:S06]  /*3ebc0*/  BAR.SYNC.DEFER_BLOCKING 0x0 ;  /* 0x0000000000007b1d */ /* 0x000fec0000010000 */
[----:B----4-:R4:W-:Y:S01]  /*3ebd0*/  @P5 STG.E.U16 desc[UR58][R194.64], R57 ;  /* 0x00000039c2005986 */ /* 0x0109e2000c10153a */
[----:B------:R-:W-:-:S04]  /*3ebe0*/  ISETP.GE.AND P5, PT, R3, UR47, PT ;  /* 0x0000002f03007c0c */ /* 0x000fc8000bfa6270 */
[----:B------:R-:W-:Y:S02]  /*3ebf0*/  ISETP.LT.AND P5, PT, R5, UR4, !P5 ;  /* 0x0000000405007c0c */ /* 0x000fe4000efa1270 */
[----:B0-----:R-:W-:Y:S01]  /*3ec00*/  PRMT R2, R57, 0x7632, R2 ;  /* 0x0000763239027816 */ /* 0x001fe20000000002 */
[----:B----4-:R-:W-:Y:S01]  /*3ec10*/  IMAD.WIDE R194, R58, 0x2, R64 ;  /* 0x000000023ac27825 */ /* 0x010fe200078e0240 */
[----:B------:R-:W4:Y:S04]  /*3ec20*/  LDL.LU R57, [R1+0x4c8] ;  /* 0x0004c80001397983 */ /* 0x000f280000300800 */
[----:B------:R-:W3:Y:S05]  /*3ec30*/  LDL.LU R58, [R1+0x4d4] ;  /* 0x0004d400013a7983 */ /* 0x000eea0000300800 */
[----:B------:R0:W-:Y:S02]  /*3ec40*/  @P5 STG.E.U16 desc[UR58][R194.64], R2 ;  /* 0x00000002c2005986 */ /* 0x0001e4000c10153a */
[----:B0-----:R-:W-:-:S05]  /*3ec50*/  VIADD R2, R3, 0x1 ;  /* 0x0000000103027836 */ /* 0x001fca0000000000 */
[----:B------:R-:W-:-:S04]  /*3ec60*/  ISETP.GE.AND P5, PT, R2, UR45, PT ;  /* 0x0000002d02007c0c */ /* 0x000fc8000bfa6270 */
[----:B------:R-:W-:Y:S01]  /*3ec70*/  ISETP.LT.AND P6, PT, R4, UR5, !P5 ;  /* 0x0000000504007c0c */ /* 0x000fe2000efc1270 */
[----:B------:R-:W-:Y:S02]  /*3ec80*/  ULDC UR5, c[0x0][0x228] ;  /* 0x00008a0000057ab9 */ /* 0x000fe40000000800 */
[----:B------:R-:W-:Y:S01]  /*3ec90*/  ISETP.LT.AND P5, PT, R5, UR5, !P5 ;  /* 0x0000000505007c0c */ /* 0x000fe2000efa1270 */
[----:B------:R-:W-:Y:S01]  /*3eca0*/  IMAD.WIDE R194, R188, 0x2, R66 ;  /* 0x00000002bcc27825 */ /* 0x000fe200078e0242 */
[----:B------:R-:W-:Y:S01]  /*3ecb0*/  PRMT R2, R59, 0x7632, R2 ;  /* 0x000076323b027816 */ /* 0x000fe20000000002 */
[----:B------:R-:W-:-:S07]  /*3ecc0*/  ULDC UR5, c[0x0][0x228] ;  /* 0x00008a0000057ab9 */ /* 0x000fce0000000800 */
[----:B------:R0:W-:Y:S02]  /*3ecd0*/  @P6 STG.E.U16 desc[UR58][R194.64], R59 ;  /* 0x0000003bc2006986 */ /* 0x0001e4000c10153a */
[----:B0-----:R-:W-:-:S05]  /*3ece0*/  IMAD.WIDE R194, R188, 0x2, R64 ;  /* 0x00000002bcc27825 */ /* 0x001fca00078e0240 */
        /* <DEDUP_REMOVED lines=10> */
[----:B0-----:R-:W-:Y:S02]  /*3ed90*/  IMAD.WIDE R194, R189, 0x2, R64 ;  /* 0x00000002bdc27825 */ /* 0x001fe400078e0240 */
[----:B------:R-:W2:Y:S04]  /*3eda0*/  LDL.LU R193, [R1+0x1484] ;  /* 0x0014840001c17983 */ /* 0x000ea80000300800 */
[----:B------:R0:W-:Y:S02]  /*3edb0*/  @P5 STG.E.U16 desc[UR58][R194.64], R2 ;  /* 0x00000002c2005986 */ /* 0x0001e4000c10153a */
[----:B0-----:R-:W-:-:S05]  /*3edc0*/  VIADD R2, R3, 0x3 ;  /* 0x0000000303027836 */ /* 0x001fca0000000000 */
[----:B------:R-:W-:-:S04]  /*3edd0*/  ISETP.GE.AND P5, PT, R2, UR41, PT ;  /* 0x0000002902007c0c */ /* 0x000fc8000bfa6270 */
[----:B------:R-:W-:Y:S01]  /*3ede0*/  ISETP.LT.AND P6, PT, R4, UR5, !P5 ;  /* 0x0000000504007c0c */ /* 0x000fe2000efc1270 */
[----:B------:R-:W-:Y:S01]  /*3edf0*/  IMAD.WIDE R194, R191, 0x2, R66 ;  /* 0x00000002bfc27825 */ /* 0x000fe200078e0242 */
[----:B------:R-:W-:Y:S01]  /*3ee00*/  PRMT R2, R192, 0x7632, R2 ;  /* 0x00007632c0027816 */ /* 0x000fe20000000002 */
[----:B------:R-:W-:-:S10]  /*3ee10*/  ULDC UR5, c[0x0][0x228] ;  /* 0x00008a0000057ab9 */ /* 0x000fd40000000800 */
[----:B------:R0:W-:Y:S04]  /*3ee20*/  @P6 STG.E.U16 desc[UR58][R194.64], R192 ;  /* 0x000000c0c2006986 */ /* 0x0001e8000c10153a */
[----:B0-----:R-:W2:Y:S04]  /*3ee30*/  LDL.LU R192, [R1+0x1480] ;  /* 0x0014800001c07983 */ /* 0x001ea80000300800 */
[----:B------:R-:W2:Y:S01]  /*3ee40*/  LDL.LU R188, [R1+0x4d8] ;  /* 0x0004d80001bc7983 */ /* 0x000ea20000300800 */
[----:B------:R-:W-:-:S03]  /*3ee50*/  IMAD.WIDE R194, R191, 0x2, R64 ;  /* 0x00000002bfc27825 */ /* 0x000fc600078e0240 */
[----:B------:R-:W2:Y:S04]  /*3ee60*/  LDL.LU R191, [R1+0x4b8] ;  /* 0x0004b80001bf7983 */ /* 0x000ea80000300800 */
[----:B------:R-:W2:Y:S04]  /*3ee70*/  LDL.LU R54, [R1+0x4dc] ;  /* 0x0004dc0001367983 */ /* 0x000ea80000300800 */
[----:B------:R-:W2:Y:S04]  /*3ee80*/  LDL.LU R189, [R1+0x4cc] ;  /* 0x0004cc0001bd7983 */ /* 0x000ea80000300800 */
[----:B------:R-:W2:Y:S01]  /*3ee90*/  LDL.LU R56, [R1+0x4e0] ;  /* 0x0004e00001387983 */ /* 0x000ea20000300800 */
[----:B------:R-:W-:Y:S01]  /*3eea0*/  ISETP.LT.AND P5, PT, R5, UR5, !P5 ;  /* 0x0000000505007c0c */ /* 0x000fe2000efa1270 */
[----:B------:R-:W-:-:S02]  /*3eeb0*/  ULDC UR5, c[0x0][0x228] ;  /* 0x00008a0000057ab9 */ /* 0x000fc40000000800 */
[----:B------:R-:W2:Y:S04]  /*3eec0*/  LDL.LU R59, [R1+0x4bc] ;  /* 0x0004bc00013b7983 */ /* 0x000ea80000300800 */
[----:B------:R-:W2:Y:S04]  /*3eed0*/  LDL.LU R52, [R1+0x4e8] ;  /* 0x0004e80001347983 */ /* 0x000ea80000300800 */
[----:B------:R-:W2:Y:S04]  /*3eee0*/  LDL.LU R53, [R1+0x4a0] ;  /* 0x0004a00001357983 */ /* 0x000ea80000300800 */
[----:B------:R0:W-:Y:S04]  /*3eef0*/  @P5 STG.E.U16 desc[UR58][R194.64], R2 ;  /* 0x00000002c2005986 */ /* 0x0001e8000c10153a */
[----:B------:R-:W2:Y:S01]  /*3ef00*/  LDL.LU R55, [R1+0x4f0] ;  /* 0x0004f00001377983 */ /* 0x000ea20000300800 */
[----:B0-----:R-:W-:-:S05]  /*3ef10*/  VIADD R2, R3, 0x4 ;  /* 0x0000000403027836 */ /* 0x001fca0000000000 */
[----:B------:R-:W-:-:S04]  /*3ef20*/  ISETP.GE.AND P5, PT, R2, UR39, PT ;  /* 0x0000002702007c0c */ /* 0x000fc8000bfa6270 */
[----:B------:R-:W-:Y:S01]  /*3ef30*/  ISETP.LT.AND P6, PT, R4, UR5, !P5 ;  /* 0x0000000504007c0c */ /* 0x000fe2000efc1270 */
[----:B------:R-:W-:Y:S02]  /*3ef40*/  ULDC UR5, c[0x0][0x228] ;  /* 0x00008a0000057ab9 */ /* 0x000fe40000000800 */
[----:B------:R-:W-:Y:S01]  /*3ef50*/  ISETP.LT.AND P5, PT, R5, UR5, !P5 ;  /* 0x0000000505007c0c */ /* 0x000fe2000efa1270 */
[----:B------:R-:W-:Y:S01]  /*3ef60*/  ULDC UR5, c[0x0][0x22c] ;  /* 0x00008b0000057ab9 */ /* 0x000fe20000000800 */
[----:B---3--:R-:W-:Y:S01]  /*3ef70*/  IMAD.WIDE R194, R58, 0x2, R66 ;  /* 0x000000023ac27825 */ /* 0x008fe200078e0242 */
[----:B----4-:R-:W-:-:S07]  /*3ef80*/  PRMT R2, R57, 0x7632, R2 ;  /* 0x0000763239027816 */ /* 0x010fce0000000002 */
[----:B------:R0:W-:Y:S02]  /*3ef90*/  @P6 STG.E.U16 desc[UR58][R194.64], R57 ;  /* 0x00000039c2006986 */ /* 0x0001e4000c10153a */
[----:B0-----:R-:W-:Y:S02]  /*3efa0*/  IMAD.WIDE R194, R58, 0x2, R64 ;  /* 0x000000023ac27825 */ /* 0x001fe400078e0240 */
[----:B------:R-:W3:Y:S04]  /*3efb0*/  LDL.LU R57, [R1+0x490] ;  /* 0x0004900001397983 */ /* 0x000ee80000300800 */
[----:B------:R2:W-:Y:S04]  /*3efc0*/  @P5 STG.E.U16 desc[UR58][R194.64], R2 ;  /* 0x00000002c2005986 */ /* 0x0005e8000c10153a */
[----:B------:R-:W4:Y:S01]  /*3efd0*/  LDL.LU R58, [R1+0x4f8] ;  /* 0x0004f800013a7983 */ /* 0x000f220000300800 */
[----:B--2---:R-:W-:-:S05]  /*3efe0*/  IMAD.WIDE R194, R188, 0x2, R66 ;  /* 0x00000002bcc27825 */ /* 0x004fca00078e0242 */
[----:B------:R0:W-:Y:S02]  /*3eff0*/  @P4 STG.E.U16 desc[UR58][R194.64], R191 ;  /* 0x000000bfc2004986 */ /* 0x0001e4000c10153a */
[----:B0-----:R-:W-:Y:S02]  /*3f000*/  IMAD.WIDE R194, R188, 0x2, R64 ;  /* 0x00000002bcc27825 */ /* 0x001fe400078e0240 */
[----:B------:R-:W2:Y:S01]  /*3f010*/  LDL.LU R188, [R1+0x4a4] ;  /* 0x0004a40001bc7983 */ /* 0x000ea20000300800 */
[----:B------:R-:W-:Y:S02]  /*3f020*/  LOP3.LUT P6, RZ, R192, 0x20, RZ, 0xc0, !PT ;  /* 0x00000020c0ff7812 */ /* 0x000fe400078cc0ff */
[----:B------:R-:W-:Y:S02]  /*3f030*/  LOP3.LUT R193, R193, 0xffdfffff, RZ, 0xc0, !PT ;  /* 0xffdfffffc1c17812 */ /* 0x000fe400078ec0ff */
[----:B------:R-:W-:Y:S02]  /*3f040*/  PRMT R2, R191, 0x7632, R2 ;  /* 0x00007632bf027816 */ /* 0x000fe40000000002 */
[----:B------:R-:W2:Y:S07]  /*3f050*/  LDL.LU R191, [R1+0x147c] ;  /* 0x00147c0001bf7983 */ /* 0x000eae0000300800 */
[----:B------:R-:W-:-:S02]  /*3f060*/  @P6 LOP3.LUT R193, R193, 0x200000, RZ, 0xfc, !PT ;  /* 0x00200000c1c16812 */ /* 0x000fc400078efcff */
[----:B------:R-:W-:Y:S01]  /*3f070*/  LOP3.LUT P6, RZ, R192, 0x4, RZ, 0xc0, !PT ;  /* 0x00000004c0ff7812 */ /* 0x000fe200078cc0ff */
[----:B------:R0:W-:Y:S01]  /*3f080*/  @P3 STG.E.U16 desc[UR58][R194.64], R2 ;  /* 0x00000002c2003986 */ /* 0x0001e2000c10153a */
[----:B------:R-:W-:Y:S01]  /*3f090*/  LOP3.LUT R193, R193, 0xffbfffff, RZ, 0xc0, !PT ;  /* 0xffbfffffc1c17812 */ /* 0x000fe200078ec0ff */
[----:B0-----:R-:W-:Y:S01]  /*3f0a0*/  IMAD.WIDE R194, R54, 0x2, R66 ;  /* 0x0000000236c27825 */ /* 0x001fe200078e0242 */
[----:B------:R-:W-:-:S09]  /*3f0b0*/  PRMT R2, R189, 0x7632, R2 ;  /* 0x00007632bd027816 */ /* 0x000fd20000000002 */
[----:B------:R-:W-:Y:S01]  /*3f0c0*/  @P6 LOP3.LUT R193, R193, 0x400000, RZ, 0xfc, !PT ;  /* 0x00400000c1c16812 */ /* 0x000fe200078efcff */
[----:B------:R0:W-:Y:S01]  /*3f0d0*/  @P2 STG.E.U16 desc[UR58][R194.64], R189 ;  /* 0x000000bdc2002986 */ /* 0x0001e2000c10153a */
[----:B------:R-:W-:-:S03]  /*3f0e0*/  LOP3.LUT P6, RZ, R192, 0x2, RZ, 0xc0, !PT ;  /* 0x00000002c0ff7812 */ /* 0x000fc600078cc0ff */
[----:B0-----:R-:W2:Y:S01]  /*3f0f0*/  LDL.LU R189, [R1+0x4fc] ;  /* 0x0004fc0001bd7983 */ /* 0x001ea20000300800 */
[----:B------:R-:W-:-:S03]  /*3f100*/  IMAD.WIDE R194, R54, 0x2, R64 ;  /* 0x0000000236c27825 */ /* 0x000fc600078e0240 */
[----:B------:R-:W2:Y:S01]  /*3f110*/  LDL.LU R54, [R1+0x494] ;  /* 0x0004940001367983 */ /* 0x000ea20000300800 */
[----:B------:R-:W-:-:S05]  /*3f120*/  LOP3.LUT R193, R193, 0xff7fffff, RZ, 0xc0, !PT ;  /* 0xff7fffffc1c17812 */ /* 0x000fca00078ec0ff */
[----:B------:R-:W-:Y:S01]  /*3f130*/  @P6 LOP3.LUT R193, R193, 0x800000, RZ, 0xfc, !PT ;  /* 0x00800000c1c16812 */ /* 0x000fe200078efcff */
[----:B------:R0:W-:Y:S01]  /*3f140*/  @P1 STG.E.U16 desc[UR58][R194.64], R2 ;  /* 0x00000002c2001986 */ /* 0x0001e2000c10153a */
[----:B------:R-:W-:Y:S01]  /*3f150*/  LOP3.LUT P6, RZ, R192, 0x1, RZ, 0xc0, !PT ;  /* 0x00000001c0ff7812 */ /* 0x000fe200078cc0ff */
[----:B0-----:R-:W-:Y:S01]  /*3f160*/  IMAD.WIDE R194, R56, 0x2, R66 ;  /* 0x0000000238c27825 */ /* 0x001fe200078e0242 */
[----:B------:R-:W-:-:S04]  /*3f170*/  PRMT R2, R59, 0x7632, R2 ;  /* 0x000076323b027816 */ /* 0x000fc80000000002 */
[----:B------:R0:W-:Y:S02]  /*3f180*/  @P0 STG.E.U16 desc[UR58][R194.64], R59 ;  /* 0x0000003bc2000986 */ /* 0x0001e4000c10153a */
[----:B0-----:R-:W-:Y:S01]  /*3f190*/  IMAD.WIDE R194, R56, 0x2, R64 ;  /* 0x0000000238c27825 */ /* 0x001fe200078e0240 */
[C---:B------:R-:W-:Y:S01]  /*3f1a0*/  LOP3.LUT P0, RZ, R192.reuse, 0x8, RZ, 0xc0, !PT ;  /* 0x00000008c0ff7812 */ /* 0x040fe2000780c0ff */
[----:B------:R-:W2:Y:S04]  /*3f1b0*/  LDL.LU R56, [R1+0x500] ;  /* 0x0005000001387983 */ /* 0x000ea80000300800 */
[----:B------:R0:W-:Y:S01]  /*3f1c0*/  @P6 STG.E.U16 desc[UR58][R194.64], R2 ;  /* 0x00000002c2006986 */ /* 0x0001e2000c10153a */
[----:B------:R-:W-:Y:S02]  /*3f1d0*/  LOP3.LUT P6, RZ, R193, 0x800000, RZ, 0xc0, !PT ;  /* 0x00800000c1ff7812 */ /* 0x000fe400078cc0ff */
[----:B------:R-:W-:Y:S01]  /*3f1e0*/  LOP3.LUT P3, RZ, R192, 0x10, RZ, 0xc0, !PT ;  /* 0x00000010c0ff7812 */ /* 0x000fe2000786c0ff */
[----:B------:R-:W2:Y:S01]  /*3f1f0*/  LDL.LU R59, [R1+0x4a8] ;  /* 0x0004a800013b7983 */ /* 0x000ea20000300800 */
[----:B0-----:R-:W-:-:S09]  /*3f200*/  IMAD.WIDE R194, R52, 0x2, R66 ;  /* 0x0000000234c27825 */ /* 0x001fd200078e0242 */
[----:B------:R0:W-:Y:S01]  /*3f210*/  @P6 STG.E.U16 desc[UR58][R194.64], R53 ;  /* 0x00000035c2006986 */ /* 0x0001e2000c10153a */
[----:B------:R-:W-:Y:S02]  /*3f220*/  LOP3.LUT P6, RZ, R193, 0x400000, RZ, 0xc0, !PT ;  /* 0x00400000c1ff7812 */ /* 0x000fe400078cc0ff */
[----:B------:R-:W-:Y:S01]  /*3f230*/  PRMT R2, R53, 0x7632, R2 ;  /* 0x0000763235027816 */ /* 0x000fe20000000002 */
[----:B0-----:R-:W-:-:S10]  /*3f240*/  IMAD.WIDE R194, R52, 0x2, R64 ;  /* 0x0000000234c27825 */ /* 0x001fd400078e0240 */
[----:B------:R0:W-:Y:S01]  /*3f250*/  @P6 STG.E.U16 desc[UR58][R194.64], R2 ;  /* 0x00000002c2006986 */ /* 0x0001e2000c10153a */
[----:B------:R-:W-:Y:S01]  /*3f260*/  LOP3.LUT P6, RZ, R193, 0x200000, RZ, 0xc0, !PT ;  /* 0x00200000c1ff7812 */ /* 0x000fe200078cc0ff */
[----:B0-----:R-:W-:-:S05]  /*3f270*/  IMAD.WIDE R194, R55, 0x2, R66 ;  /* 0x0000000237c27825 */ /* 0x001fca00078e0242 */
[----:B---3--:R0:W-:Y:S01]  /*3f280*/  @P0 STG.E.U16 desc[UR58][R194.64], R57 ;  /* 0x00000039c2000986 */ /* 0x0081e2000c10153a */
[----:B------:R-:W-:Y:S01]  /*3f290*/  PRMT R2, R57, 0x7632, R2 ;  /* 0x0000763239027816 */ /* 0x000fe20000000002 */
[----:B0-----:R-:W-:-:S05]  /*3f2a0*/  IMAD.WIDE R194, R55, 0x2, R64 ;  /* 0x0000000237c27825 */ /* 0x001fca00078e0240 */
[----:B------:R4:W-:Y:S02]  /*3f2b0*/  @P3 STG.E.U16 desc[UR58][R194.64], R2 ;  /* 0x00000002c2003986 */ /* 0x0009e4000c10153a */
[----:B----4-:R-:W-:-:S05]  /*3f2c0*/  IMAD.WIDE R194, R58, 0x2, R66 ;  /* 0x000000023ac27825 */ /* 0x010fca00078e0242 */
[----:B--2---:R0:W-:Y:S01]  /*3f2d0*/  @P6 STG.E.U16 desc[UR58][R194.64], R188 ;  /* 0x000000bcc2006986 */ /* 0x0041e2000c10153a */
[----:B------:R-:W-:-:S03]  /*3f2e0*/  PRMT R2, R188, 0x7632, R2 ;  /* 0x00007632bc027816 */ /* 0x000fc60000000002 */
[----:B0-----:R-:W2:Y:S04]  /*3f2f0*/  LDL.LU R188, [R1+0x504] ;  /* 0x0005040001bc7983 */ /* 0x001ea80000300800 */
[----:B------:R-:W3:Y:S01]  /*3f300*/  LDL.LU R52, [R1+0x498] ;  /* 0x0004980001347983 */ /* 0x000ee20000300800 */
[C---:B------:R-:W-:Y:S02]  /*3f310*/  LOP3.LUT P1, RZ, R192.reuse, 0x40, RZ, 0xc0, !PT ;  /* 0x00000040c0ff7812 */ /* 0x040fe4000782c0ff */
[----:B------:R-:W-:Y:S01]  /*3f320*/  LOP3.LUT P4, RZ, R192, 0x80, RZ, 0xc0, !PT ;  /* 0x00000080c0ff7812 */ /* 0x000fe2000788c0ff */
[----:B------:R-:W-:Y:S01]  /*3f330*/  IMAD.WIDE R194, R58, 0x2, R64 ;  /* 0x000000023ac27825 */ /* 0x000fe200078e0240 */
[----:B------:R-:W4:Y:S09]  /*3f340*/  LDL.LU R55, [R1+0x508] ;  /* 0x0005080001377983 */ /* 0x000f320000300800 */
[----:B------:R0:W-:Y:S02]  /*3f350*/  @P1 STG.E.U16 desc[UR58][R194.64], R2 ;  /* 0x00000002c2001986 */ /* 0x0001e4000c10153a */
[----:B0-----:R-:W-:-:S05]  /*3f360*/  IMAD.WIDE R194, R189, 0x2, R66 ;  /* 0x00000002bdc27825 */ /* 0x001fca00078e0242 */
[----:B------:R0:W-:Y:S02]  /*3f370*/  @P4 STG.E.U16 desc[UR58][R194.64], R54 ;  /* 0x00000036c2004986 */ /* 0x0001e4000c10153a */
[----:B0-----:R-:W-:Y:S02]  /*3f380*/  IMAD.WIDE R194, R189, 0x2, R64 ;  /* 0x00000002bdc27825 */ /* 0x001fe400078e0240 */
[----:B------:R-:W4:Y:S04]  /*3f390*/  LDL.LU R189, [R1+0x4ac] ;  /* 0x0004ac0001bd7983 */ /* 0x000f280000300800 */
[----:B------:R-:W4:Y:S04]  /*3f3a0*/  LDL.LU R57, [R1+0x4e4] ;  /* 0x0004e40001397983 */ /* 0x000f280000300800 */
[----:B------:R-:W4:Y:S04]  /*3f3b0*/  LDL.LU R58, [R1+0x49c] ;  /* 0x00049c00013a7983 */ /* 0x000f280000300800 */
[----:B------:R-:W4:Y:S01]  /*3f3c0*/  LDL.LU R53, [R1+0x4ec] ;  /* 0x0004ec0001357983 */ /* 0x000f220000300800 */
[----:B------:R-:W-:-:S03]  /*3f3d0*/  PRMT R2, R54, 0x7632, R2 ;  /* 0x0000763236027816 */ /* 0x000fc60000000002 */
[----:B------:R-:W4:Y:S01]  /*3f3e0*/  LDL.LU R54, [R1+0x480] ;  /* 0x0004800001367983 */ /* 0x000f220000300800 */
[C---:B------:R-:W-:Y:S02]  /*3f3f0*/  LOP3.LUT P2, RZ, R192.reuse, 0x100, RZ, 0xc0, !PT ;  /* 0x00000100c0ff7812 */ /* 0x040fe4000784c0ff */
[C---:B------:R-:W-:Y:S02]  /*3f400*/  LOP3.LUT P5, RZ, R192.reuse, 0x200, RZ, 0xc0, !PT ;  /* 0x00000200c0ff7812 */ /* 0x040fe400078ac0ff */
[C---:B------:R-:W-:Y:S02]  /*3f410*/  LOP3.LUT P6, RZ, R192.reuse, 0x400, RZ, 0xc0, !PT ;  /* 0x00000400c0ff7812 */ /* 0x040fe400078cc0ff */
[----:B------:R-:W-:-:S07]  /*3f420*/  LOP3.LUT P3, RZ, R192, 0x800, RZ, 0xc0, !PT ;  /* 0x00000800c0ff7812 */ /* 0x000fce000786c0ff */
[----:B------:R0:W-:Y:S02]  /*3f430*/  @P2 STG.E.U16 desc[UR58][R194.64], R2 ;  /* 0x00000002c2002986 */ /* 0x0001e4000c10153a */
[----:B0-----:R-:W-:Y:S01]  /*3f440*/  IMAD.WIDE R194, R56, 0x2, R66 ;  /* 0x0000000238c27825 */ /* 0x001fe200078e0242 */
[----:B------:R-:W-:-:S04]  /*3f450*/  PRMT R2, R59, 0x7632, R2 ;  /* 0x000076323b027816 */ /* 0x000fc80000000002 */
[----:B------:R0:W-:Y:S02]  /*3f460*/  @P5 STG.E.U16 desc[UR58][R194.64], R59 ;  /* 0x0000003bc2005986 */ /* 0x0001e4000c10153a */
[----:B0-----:R-:W-:Y:S02]  /*3f470*/  IMAD.WIDE R194, R56, 0x2, R64 ;  /* 0x0000000238c27825 */ /* 0x001fe400078e0240 */
[----:B------:R-:W4:Y:S04]  /*3f480*/  LDL.LU R56, [R1+0x4f4] ;  /* 0x0004f40001387983 */ /* 0x000f280000300800 */
[----:B------:R2:W-:Y:S04]  /*3f490*/  @P6 STG.E.U16 desc[UR58][R194.64], R2 ;  /* 0x00000002c2006986 */ /* 0x0005e8000c10153a */
[----:B------:R-:W4:Y:S01]  /*3f4a0*/  LDL.LU R59, [R1+0x470] ;  /* 0x00047000013b7983 */ /* 0x000f220000300800 */
[----:B------:R-:W-:Y:S01]  /*3f4b0*/  LOP3.LUT P0, RZ, R192, 0x80000, RZ, 0xc0, !PT ;  /* 0x00080000c0ff7812 */ /* 0x000fe2000780c0ff */
[----:B--2---:R-:W-:-:S05]  /*3f4c0*/  IMAD.WIDE R194, R188, 0x2, R66 ;  /* 0x00000002bcc27825 */ /* 0x004fca00078e0242 */
[----:B---3--:R0:W-:Y:S02]  /*3f4d0*/  @P3 STG.E.U16 desc[UR58][R194.64], R52 ;  /* 0x00000034c2003986 */ /* 0x0081e4000c10153a */
[----:B0-----:R-:W-:Y:S02]  /*3f4e0*/  IMAD.WIDE R194, R188, 0x2, R64 ;  /* 0x00000002bcc27825 */ /* 0x001fe400078e0240 */
[----:B------:R-:W2:Y:S01]  /*3f4f0*/  LDL.LU R188, [R1+0x50c] ;  /* 0x00050c0001bc7983 */ /* 0x000ea20000300800 */
[----:B------:R-:W-:-:S04]  /*3f500*/  LOP3.LUT R193, R193, 0xfffdffff, RZ, 0xc0, !PT ;  /* 0xfffdffffc1c17812 */ /* 0x000fc800078ec0ff */
[----:B------:R-:W-:Y:S02]  /*3f510*/  @P0 LOP3.LUT R193, R193, 0x20000, RZ, 0xfc, !PT ;  /* 0x00020000c1c10812 */ /* 0x000fe400078efcff */
[----:B------:R-:W-:Y:S02]  /*3f520*/  LOP3.LUT P0, RZ, R192, 0x40000, RZ, 0xc0, !PT ;  /* 0x00040000c0ff7812 */ /* 0x000fe4000780c0ff */
[----:B------:R-:W-:-:S11]  /*3f530*/  LOP3.LUT R193, R193, 0xfffbffff, RZ, 0xc0, !PT ;  /* 0xfffbffffc1c17812 */ /* 0x000fd600078ec0ff */
[----:B------:R-:W-:Y:S02]  /*3f540*/  @P0 LOP3.LUT R193, R193, 0x40000, RZ, 0xfc, !PT ;  /* 0x00040000c1c10812 */ /* 0x000fe400078efcff */
[C---:B------:R-:W-:Y:S02]  /*3f550*/  LOP3.LUT P0, RZ, R192.reuse, 0x20000, RZ, 0xc0, !PT ;  /* 0x00020000c0ff7812 */ /* 0x040fe4000780c0ff */
[----:B------:R-:W-:Y:S02]  /*3f560*/  LOP3.LUT R193, R193, 0xfff7ffff, RZ, 0xc0, !PT ;  /* 0xfff7ffffc1c17812 */ /* 0x000fe400078ec0ff */
[C---:B------:R-:W-:Y:S02]  /*3f570*/  LOP3.LUT P4, RZ, R192.reuse, 0x1000, RZ, 0xc0, !PT ;  /* 0x00001000c0ff7812 */ /* 0x040fe4000788c0ff */
[----:B------:R-:W-:Y:S02]  /*3f580*/  LOP3.LUT P1, RZ, R192, 0x2000, RZ, 0xc0, !PT ;  /* 0x00002000c0ff7812 */ /* 0x000fe4000782c0ff */
[----:B------:R-:W-:-:S05]  /*3f590*/  PRMT R2, R52, 0x7632, R2 ;  /* 0x0000763234027816 */ /* 0x000fca0000000002 */
[----:B------:R-:W-:Y:S02]  /*3f5a0*/  @P0 LOP3.LUT R193, R193, 0x80000, RZ, 0xfc, !PT ;  /* 0x00080000c1c10812 */ /* 0x000fe400078efcff */
[C---:B------:R-:W-:Y:S02]  /*3f5b0*/  LOP3.LUT P0, RZ, R192.reuse, 0x10000, RZ, 0xc0, !PT ;  /* 0x00010000c0ff7812 */ /* 0x040fe4000780c0ff */
[----:B------:R-:W-:Y:S01]  /*3f5c0*/  LOP3.LUT P5, RZ, R192, 0x4000, RZ, 0xc0, !PT ;  /* 0x00004000c0ff7812 */ /* 0x000fe200078ac0ff */
[----:B------:R4:W-:Y:S01]  /*3f5d0*/  @P4 STG.E.U16 desc[UR58][R194.64], R2 ;  /* 0x00000002c2004986 */ /* 0x0009e2000c10153a */
[----:B------:R-:W-:Y:S01]  /*3f5e0*/  LOP3.LUT R193, R193, 0xffefffff, RZ, 0xc0, !PT ;  /* 0xffefffffc1c17812 */ /* 0x000fe200078ec0ff */
[----:B----4-:R-:W-:-:S08]  /*3f5f0*/  IMAD.WIDE R194, R55, 0x2, R66 ;  /* 0x0000000237c27825 */ /* 0x010fd000078e0242 */
[----:B------:R-:W-:Y:S02]  /*3f600*/  @P0 LOP3.LUT R193, R193, 0x100000, RZ, 0xfc, !PT ;  /* 0x00100000c1c10812 */ /* 0x000fe400078efcff */
[C---:B------:R-:W-:Y:S01]  /*3f610*/  LOP3.LUT P0, RZ, R192.reuse, 0x8000, RZ, 0xc0, !PT ;  /* 0x00008000c0ff7812 */ /* 0x040fe2000780c0ff */
[----:B------:R0:W-:Y:S01]  /*3f620*/  @P1 STG.E.U16 desc[UR58][R194.64], R189 ;  /* 0x000000bdc2001986 */ /* 0x0001e2000c10153a */
[----:B------:R-:W-:Y:S01]  /*3f630*/  PRMT R2, R189, 0x7632, R2 ;  /* 0x00007632bd027816 */ /* 0x000fe20000000002 */
[----:B0-----:R-:W-:Y:S01]  /*3f640*/  IMAD.WIDE R194, R55, 0x2, R64 ;  /* 0x0000000237c27825 */ /* 0x001fe200078e0240 */
[C---:B------:R-:W-:Y:S01]  /*3f650*/  LOP3.LUT P2, RZ, R192.reuse, 0x100000, RZ, 0xc0, !PT ;  /* 0x00100000c0ff7812 */ /* 0x040fe2000784c0ff */
[----:B------:R-:W3:Y:S04]  /*3f660*/  LDL.LU R189, [R1+0x510] ;  /* 0x0005100001bd7983 */ /* 0x000ee80000300800 */
[----:B------:R0:W-:Y:S01]  /*3f670*/  @P5 STG.E.U16 desc[UR58][R194.64], R2 ;  /* 0x00000002c2005986 */ /* 0x0001e2000c10153a */
[----:B------:R-:W-:-:S03]  /*3f680*/  LOP3.LUT P6, RZ, R192, 0x200000, RZ, 0xc0, !PT ;  /* 0x00200000c0ff7812 */ /* 0x000fc600078cc0ff */
[----:B------:R-:W4:Y:S01]  /*3f690*/  LDL.LU R55, [R1+0x474] ;  /* 0x0004740001377983 */ /* 0x000f220000300800 */
[----:B0-----:R-:W-:-:S05]  /*3f6a0*/  IMAD.WIDE R194, R57, 0x2, R66 ;  /* 0x0000000239c27825 */ /* 0x001fca00078e0242 */
[----:B------:R0:W-:Y:S01]  /*3f6b0*/  @P0 STG.E.U16 desc[UR58][R194.64], R58 ;  /* 0x0000003ac2000986 */ /* 0x0001e2000c10153a */
[----:B------:R-:W-:Y:S02]  /*3f6c0*/  LOP3.LUT P0, RZ, R193, 0x100000, RZ, 0xc0, !PT ;  /* 0x00100000c1ff7812 */ /* 0x000fe4000780c0ff */
[----:B------:R-:W-:Y:S01]  /*3f6d0*/  PRMT R2, R58, 0x7632, R2 ;  /* 0x000076323a027816 */ /* 0x000fe20000000002 */
[----:B0-----:R-:W-:Y:S02]  /*3f6e0*/  IMAD.WIDE R194, R57, 0x2, R64 ;  /* 0x0000000239c27825 */ /* 0x001fe400078e0240 */
[----:B------:R-:W4:Y:S08]  /*3f6f0*/  LDL.LU R57, [R1+0x514] ;  /* 0x0005140001397983 */ /* 0x000f300000300800 */
[----:B------:R0:W-:Y:S01]  /*3f700*/  @P0 STG.E.U16 desc[UR58][R194.64], R2 ;  /* 0x00000002c2000986 */ /* 0x0001e2000c10153a */
[----:B------:R-:W-:-:S03]  /*3f710*/  LOP3.LUT P0, RZ, R193, 0x80000, RZ, 0xc0, !PT ;  /* 0x00080000c1ff7812 */ /* 0x000fc6000780c0ff */
[----:B------:R-:W4:Y:S01]  /*3f720*/  LDL.LU R58, [R1+0x488] ;  /* 0x00048800013a7983 */ /* 0x000f220000300800 */
[----:B0-----:R-:W-:-:S09]  /*3f730*/  IMAD.WIDE R194, R53, 0x2, R66 ;  /* 0x0000000235c27825 */ /* 0x001fd200078e0242 */
[----:B------:R0:W-:Y:S01]  /*3f740*/  @P0 STG.E.U16 desc[UR58][R194.64], R54 ;  /* 0x00000036c2000986 */ /* 0x0001e2000c10153a */
[----:B------:R-:W-:Y:S02]  /*3f750*/  LOP3.LUT P0, RZ, R193, 0x40000, RZ, 0xc0, !PT ;  /* 0x00040000c1ff7812 */ /* 0x000fe4000780c0ff */
[----:B------:R-:W-:Y:S01]  /*3f760*/  PRMT R2, R54, 0x7632, R2 ;  /* 0x0000763236027816 */ /* 0x000fe20000000002 */
[----:B0-----:R-:W-:-:S10]  /*3f770*/  IMAD.WIDE R194, R53, 0x2, R64 ;  /* 0x0000000235c27825 */ /* 0x001fd400078e0240 */
[----:B------:R0:W-:Y:S01]  /*3f780*/  @P0 STG.E.U16 desc[UR58][R194.64], R2 ;  /* 0x00000002c2000986 */ /* 0x0001e2000c10153a */
[----:B------:R-:W-:Y:S01]  /*3f790*/  LOP3.LUT P0, RZ, R193, 0x20000, RZ, 0xc0, !PT ;  /* 0x00020000c1ff7812 */ /* 0x000fe2000780c0ff */
[----:B0-----:R-:W-:Y:S01]  /*3f7a0*/  IMAD.WIDE R194, R56, 0x2, R66 ;  /* 0x0000000238c27825 */ /* 0x001fe200078e0242 */
[----:B------:R-:W-:-:S11]  /*3f7b0*/  PRMT R2, R59, 0x7632, R2 ;  /* 0x000076323b027816 */ /* 0x000fd60000000002 */
[----:B------:R0:W-:Y:S02]  /*3f7c0*/  @P0 STG.E.U16 desc[UR58][R194.64], R59 ;  /* 0x0000003bc2000986 */ /* 0x0001e4000c10153a */
[----:B0-----:R-:W-:-:S05]  /*3f7d0*/  IMAD.WIDE R194, R56, 0x2, R64 ;  /* 0x0000000238c27825 */ /* 0x001fca00078e0240 */
[----:B------:R0:W-:Y:S02]  /*3f7e0*/  @P2 STG.E.U16 desc[UR58][R194.64], R2 ;  /* 0x00000002c2002986 */ /* 0x0001e4000c10153a */
[----:B0-----:R-:W-:Y:S01]  /*3f7f0*/  PRMT R2, R191, 0x7632, R2 ;  /* 0x00007632bf027816 */ /* 0x001fe20000000002 */
[----:B--2---:R-:W-:-:S05]  /*3f800*/  IMAD.WIDE R194, R188, 0x2, R66 ;  /* 0x00000002bcc27825 */ /* 0x004fca00078e0242 */
[----:B------:R0:W-:Y:S04]  /*3f810*/  @P6 STG.E.U16 desc[UR58][R194.64], R191 ;  /* 0x000000bfc2006986 */ /* 0x0001e8000c10153a */
[----:B0-----:R-:W2:Y:S01]  /*3f820*/  LDL.LU R191, [R1+0x1478] ;  /* 0x0014780001bf7983 */ /* 0x001ea20000300800 */
[----:B------:R-:W-:Y:S02]  /*3f830*/  LOP3.LUT R193, R193, 0xffffdfff, RZ, 0xc0, !PT ;  /* 0xffffdfffc1c17812 */ /* 0x000fe400078ec0ff */
[C---:B------:R-:W-:Y:S02]  /*3f840*/  LOP3.LUT P3, RZ, R192.reuse, 0x400000, RZ, 0xc0, !PT ;  /* 0x00400000c0ff7812 */ /* 0x040fe4000786c0ff */
[----:B------:R-:W-:Y:S01]  /*3f850*/  LOP3.LUT P4, RZ, R192, 0x800000, RZ, 0xc0, !PT ;  /* 0x00800000c0ff7812 */ /* 0x000fe2000788c0ff */
[----:B------:R-:W-:Y:S01]  /*3f860*/  IMAD.WIDE R194, R188, 0x2, R64 ;  /* 0x00000002bcc27825 */ /* 0x000fe200078e0240 */
[C---:B------:R-:W-:Y:S01]  /*3f870*/  LOP3.LUT P1, RZ, R192.reuse, 0x1000000, RZ, 0xc0, !PT ;  /* 0x01000000c0ff7812 */ /* 0x040fe2000782c0ff */
[----:B------:R-:W2:Y:S01]  /*3f880*/  LDL.LU R188, [R1+0x518] ;  /* 0x0005180001bc7983 */ /* 0x000ea20000300800 */
[----:B------:R-:W-:-:S03]  /*3f890*/  LOP3.LUT P5, RZ, R192, 0x2000000, RZ, 0xc0, !PT ;  /* 0x02000000c0ff7812 */ /* 0x000fc600078ac0ff */
[----:B------:R-:W2:Y:S04]  /*3f8a0*/  LDL.LU R54, [R1+0x51c] ;  /* 0x00051c0001367983 */ /* 0x000ea80000300800 */
[----:B------:R3:W-:Y:S01]  /*3f8b0*/  @P3 STG.E.U16 desc[UR58][R194.64], R2 ;  /* 0x00000002c2003986 */ /* 0x0007e2000c10153a */
[C---:B------:R-:W-:Y:S02]  /*3f8c0*/  LOP3.LUT P6, RZ, R192.reuse, 0x4000000, RZ, 0xc0, !PT ;  /* 0x04000000c0ff7812 */ /* 0x040fe400078cc0ff */
[C---:B------:R-:W-:Y:S02]  /*3f8d0*/  LOP3.LUT P2, RZ, R192.reuse, 0x8000000, RZ, 0xc0, !PT ;  /* 0x08000000c0ff7812 */ /* 0x040fe4000784c0ff */
[----:B------:R-:W-:Y:S01]  /*3f8e0*/  LOP3.LUT P3, RZ, R192, 0x20000000, RZ, 0xc0, !PT ;  /* 0x20000000c0ff7812 */ /* 0x000fe2000786c0ff */
[----:B---3--:R-:W-:-:S05]  /*3f8f0*/  IMAD.WIDE R194, R189, 0x2, R66 ;  /* 0x00000002bdc27825 */ /* 0x008fca00078e0242 */
[----:B----4-:R0:W-:Y:S01]  /*3f900*/  @P4 STG.E.U16 desc[UR58][R194.64], R55 ;  /* 0x00000037c2004986 */ /* 0x0101e2000c10153a */
[----:B------:R-:W-:Y:S01]  /*3f910*/  PRMT R2, R55, 0x7632, R2 ;  /* 0x0000763237027816 */ /* 0x000fe20000000002 */
[----:B0-----:R-:W-:Y:S02]  /*3f920*/  IMAD.WIDE R194, R189, 0x2, R64 ;  /* 0x00000002bdc27825 */ /* 0x001fe400078e0240 */
[----:B------:R-:W3:Y:S04]  /*3f930*/  LDL.LU R189, [R1+0x48c] ;  /* 0x00048c0001bd7983 */ /* 0x000ee80000300800 */
[----:B------:R0:W-:Y:S01]  /*3f940*/  @P1 STG.E.U16 desc[UR58][R194.64], R2 ;  /* 0x00000002c2001986 */ /* 0x0001e2000c10153a */
[----:B------:R-:W-:-:S03]  /*3f950*/  LOP3.LUT P4, RZ, R192, 0x10000000, RZ, 0xc0, !PT ;  /* 0x10000000c0ff7812 */ /* 0x000fc6000788c0ff */
[----:B------:R-:W4:Y:S04]  /*3f960*/  LDL.LU R56, [R1+0x520] ;  /* 0x0005200001387983 */ /* 0x000f280000300800 */
[----:B------:R-:W4:Y:S01]  /*3f970*/  LDL.LU R59, [R1+0x47c] ;  /* 0x00047c00013b7983 */ /* 0x000f220000300800 */
[----:B0-----:R-:W-:-:S05]  /*3f980*/  IMAD.WIDE R194, R57, 0x2, R66 ;  /* 0x0000000239c27825 */ /* 0x001fca00078e0242 */
[----:B------:R0:W-:Y:S01]  /*3f990*/  @P5 STG.E.U16 desc[UR58][R194.64], R58 ;  /* 0x0000003ac2005986 */ /* 0x0001e2000c10153a */
[----:B------:R-:W-:Y:S02]  /*3f9a0*/  LOP3.LUT P5, RZ, R192, 0x40000000, RZ, 0xc0, !PT ;  /* 0x40000000c0ff7812 */ /* 0x000fe400078ac0ff */
[----:B--2---:R-:W-:-:S13]  /*3f9b0*/  LOP3.LUT P0, RZ, R191, 0x8, RZ, 0xc0, !PT ;  /* 0x00000008bfff7812 */ /* 0x004fda000780c0ff */
[----:B------:R-:W-:Y:S02]  /*3f9c0*/  @P0 LOP3.LUT R193, R193, 0x2000, RZ, 0xfc, !PT ;  /* 0x00002000c1c10812 */ /* 0x000fe400078efcff */
[----:B------:R-:W-:Y:S02]  /*3f9d0*/  LOP3.LUT P0, RZ, R191, 0x4, RZ, 0xc0, !PT ;  /* 0x00000004bfff7812 */ /* 0x000fe4000780c0ff */
[----:B------:R-:W-:-:S11]  /*3f9e0*/  LOP3.LUT R193, R193, 0xffffbfff, RZ, 0xc0, !PT ;  /* 0xffffbfffc1c17812 */ /* 0x000fd600078ec0ff */
        /* <DEDUP_REMOVED lines=8> */
[----:B------:R-:W2:Y:S04]  /*3fa70*/  LDL.LU R192, [R1+0x478] ;  /* 0x0004780001c07983 */ /* 0x000ea80000300800 */
[----:B------:R-:W4:Y:S04]  /*3fa80*/  LDL.LU R52, [R1+0x524] ;  /* 0x0005240001347983 */ /* 0x000f280000300800 */
[----:B------:R-:W4:Y:S04]  /*3fa90*/  LDL.LU R53, [R1+0x460] ;  /* 0x0004600001357983 */ /* 0x000f280000300800 */
[----:B------:R-:W4:Y:S01]  /*3faa0*/  LDL.LU R55, [R1+0x528] ;  /* 0x0005280001377983 */ /* 0x000f220000300800 */
[----:B0-----:R-:W-:Y:S01]  /*3fab0*/  IMAD.WIDE R194, R57, 0x2, R64 ;  /* 0x0000000239c27825 */ /* 0x001fe200078e0240 */
[----:B------:R-:W-:-:S02]  /*3fac0*/  PRMT R2, R58, 0x7632, R2 ;  /* 0x000076323a027816 */ /* 0x000fc40000000002 */
[----:B------:R-:W4:Y:S04]  /*3fad0*/  LDL.LU R57, [R1+0x450] ;  /* 0x0004500001397983 */ /* 0x000f280000300800 */
[----:B------:R0:W-:Y:S04]  /*3fae0*/  @P6 STG.E.U16 desc[UR58][R194.64], R2 ;  /* 0x00000002c2006986 */ /* 0x0001e8000c10153a */
[----:B------:R-:W4:Y:S01]  /*3faf0*/  LDL.LU R58, [R1+0x52c] ;  /* 0x00052c00013a7983 */ /* 0x000f220000300800 */
[----:B0-----:R-:W-:-:S05]  /*3fb00*/  IMAD.WIDE R194, R188, 0x2, R66 ;  /* 0x00000002bcc27825 */ /* 0x001fca00078e0242 */
[----:B--2---:R0:W-:Y:S02]  /*3fb10*/  @P2 STG.E.U16 desc[UR58][R194.64], R192 ;  /* 0x000000c0c2002986 */ /* 0x0041e4000c10153a */
[----:B0-----:R-:W-:Y:S02]  /*3fb20*/  IMAD.WIDE R194, R188, 0x2, R64 ;  /* 0x00000002bcc27825 */ /* 0x001fe400078e0240 */
[----:B------:R-:W2:Y:S01]  /*3fb30*/  LDL.LU R188, [R1+0x464] ;  /* 0x0004640001bc7983 */ /* 0x000ea20000300800 */
[----:B------:R-:W-:-:S05]  /*3fb40*/  PRMT R2, R192, 0x7632, R2 ;  /* 0x00007632c0027816 */ /* 0x000fca0000000002 */
[----:B------:R0:W-:Y:S02]  /*3fb50*/  @P4 STG.E.U16 desc[UR58][R194.64], R2 ;  /* 0x00000002c2004986 */ /* 0x0001e4000c10153a */
[----:B0-----:R-:W-:Y:S01]  /*3fb60*/  IMAD.WIDE R194, R54, 0x2, R66 ;  /* 0x0000000236c27825 */ /* 0x001fe200078e0242 */
[----:B---3--:R-:W-:-:S04]  /*3fb70*/  PRMT R2, R189, 0x7632, R2 ;  /* 0x00007632bd027816 */ /* 0x008fc80000000002 */
[----:B------:R0:W-:Y:S04]  /*3fb80*/  @P3 STG.E.U16 desc[UR58][R194.64], R189 ;  /* 0x000000bdc2003986 */ /* 0x0001e8000c10153a */
[----:B0-----:R-:W3:Y:S01]  /*3fb90*/  LDL.LU R189, [R1+0x530] ;  /* 0x0005300001bd7983 */ /* 0x001ee20000300800 */
[----:B------:R-:W-:-:S03]  /*3fba0*/  IMAD.WIDE R194, R54, 0x2, R64 ;  /* 0x0000000236c27825 */ /* 0x000fc600078e0240 */
[----:B------:R-:W3:Y:S04]  /*3fbb0*/  LDL.LU R54, [R1+0x454] ;  /* 0x0004540001367983 */ /* 0x000ee80000300800 */
[----:B------:R4:W-:Y:S02]  /*3fbc0*/  @P5 STG.E.U16 desc[UR58][R194.64], R2 ;  /* 0x00000002c2005986 */ /* 0x0009e4000c10153a */
[----:B----4-:R-:W-:-:S05]  /*3fbd0*/  IMAD.WIDE R194, R56, 0x2, R66 ;  /* 0x0000000238c27825 */ /* 0x010fca00078e0242 */
[----:B------:R0:W-:Y:S01]  /*3fbe0*/  @P0 STG.E.U16 desc[UR58][R194.64], R59 ;  /* 0x0000003bc2000986 */ /* 0x0001e2000c10153a */
[----:B------:R-:W-:Y:S02]  /*3fbf0*/  LOP3.LUT P0, RZ, R193, 0x10000, RZ, 0xc0, !PT ;  /* 0x00010000c1ff7812 */ /* 0x000fe4000780c0ff */
[----:B------:R-:W-:Y:S01]  /*3fc00*/  PRMT R2, R59, 0x7632, R2 ;  /* 0x000076323b027816 */ /* 0x000fe20000000002 */
[----:B0-----:R-:W-:Y:S01]  /*3fc10*/  IMAD.WIDE R194, R56, 0x2, R64 ;  /* 0x0000000238c27825 */ /* 0x001fe200078e0240 */
[----:B------:R-:W-:Y:S01]  /*3fc20*/  LOP3.LUT P1, RZ, R191, 0x10, RZ, 0xc0, !PT ;  /* 0x00000010bfff7812 */ /* 0x000fe2000782c0ff */
[----:B------:R-:W4:Y:S08]  /*3fc30*/  LDL.LU R56, [R1+0x534] ;  /* 0x0005340001387983 */ /* 0x000f300000300800 */
[----:B------:R0:W-:Y:S01]  /*3fc40*/  @P0 STG.E.U16 desc[UR58][R194.64], R2 ;  /* 0x00000002c2000986 */ /* 0x0001e2000c10153a */
[----:B------:R-:W-:-:S02]  /*3fc50*/  LOP3.LUT P0, RZ, R193, 0x8000, RZ, 0xc0, !PT ;  /* 0x00008000c1ff7812 */ /* 0x000fc4000780c0ff */
[----:B------:R-:W-:Y:S01]  /*3fc60*/  LOP3.LUT P6, RZ, R191, 0x20, RZ, 0xc0, !PT ;  /* 0x00000020bfff7812 */ /* 0x000fe200078cc0ff */
        /* <DEDUP_REMOVED lines=13> */
[----:B0-----:R-:W-:Y:S01]  /*3fd40*/  IMAD.WIDE R194, R58, 0x2, R66 ;  /* 0x000000023ac27825 */ /* 0x001fe200078e0242 */
[C---:B------:R-:W-:Y:S02]  /*3fd50*/  LOP3.LUT P2, RZ, R191.reuse, 0x40, RZ, 0xc0, !PT ;  /* 0x00000040bfff7812 */ /* 0x040fe4000784c0ff */
[----:B------:R-:W-:Y:S02]  /*3fd60*/  LOP3.LUT P4, RZ, R191, 0x80, RZ, 0xc0, !PT ;  /* 0x00000080bfff7812 */ /* 0x000fe4000788c0ff */
[----:B--2---:R0:W-:Y:S01]  /*3fd70*/  @P6 STG.E.U16 desc[UR58][R194.64], R188 ;  /* 0x000000bcc2006986 */ /* 0x0041e2000c10153a */
[----:B------:R-:W-:-:S03]  /*3fd80*/  PRMT R2, R188, 0x7632, R2 ;  /* 0x00007632bc027816 */ /* 0x000fc60000000002 */
[----:B0-----:R-:W2:Y:S04]  /*3fd90*/  LDL.LU R188, [R1+0x538] ;  /* 0x0005380001bc7983 */ /* 0x001ea80000300800 */
[----:B------:R-:W2:Y:S01]  /*3fda0*/  LDL.LU R52, [R1+0x458] ;  /* 0x0004580001347983 */ /* 0x000ea20000300800 */
[----:B------:R-:W-:-:S03]  /*3fdb0*/  IMAD.WIDE R194, R58, 0x2, R64 ;  /* 0x000000023ac27825 */ /* 0x000fc600078e0240 */
[----:B------:R-:W2:Y:S04]  /*3fdc0*/  LDL.LU R55, [R1+0x53c] ;  /* 0x00053c0001377983 */ /* 0x000ea80000300800 */
[----:B------:R3:W-:Y:S02]  /*3fdd0*/  @P2 STG.E.U16 desc[UR58][R194.64], R2 ;  /* 0x00000002c2002986 */ /* 0x0007e4000c10153a */
[----:B---3--:R-:W-:-:S05]  /*3fde0*/  IMAD.WIDE R194, R189, 0x2, R66 ;  /* 0x00000002bdc27825 */ /* 0x008fca00078e0242 */
[----:B------:R0:W-:Y:S02]  /*3fdf0*/  @P4 STG.E.U16 desc[UR58][R194.64], R54 ;  /* 0x00000036c2004986 */ /* 0x0001e4000c10153a */
[----:B0-----:R-:W-:Y:S02]  /*3fe00*/  IMAD.WIDE R194, R189, 0x2, R64 ;  /* 0x00000002bdc27825 */ /* 0x001fe400078e0240 */
[----:B------:R-:W3:Y:S04]  /*3fe10*/  LDL.LU R189, [R1+0x46c] ;  /* 0x00046c0001bd7983 */ /* 0x000ee80000300800 */
[----:B------:R-:W3:Y:S04]  /*3fe20*/  LDL.LU R57, [R1+0x540] ;  /* 0x0005400001397983 */ /* 0x000ee80000300800 */
[----:B------:R-:W3:Y:S04]  /*3fe30*/  LDL.LU R58, [R1+0x45c] ;  /* 0x00045c00013a7983 */ /* 0x000ee80000300800 */
[----:B------:R-:W3:Y:S01]  /*3fe40*/  LDL.LU R53, [R1+0x544] ;  /* 0x0005440001357983 */ /* 0x000ee20000300800 */
[----:B------:R-:W-:-:S03]  /*3fe50*/  PRMT R2, R54, 0x7632, R2 ;  /* 0x0000763236027816 */ /* 0x000fc60000000002 */
[----:B------:R-:W3:Y:S01]  /*3fe60*/  LDL.LU R54, [R1+0x440] ;  /* 0x0004400001367983 */ /* 0x000ee20000300800 */
[C---:B------:R-:W-:Y:S02]  /*3fe70*/  LOP3.LUT P3, RZ, R191.reuse, 0x100, RZ, 0xc0, !PT ;  /* 0x00000100bfff7812 */ /* 0x040fe4000786c0ff */
[C---:B------:R-:W-:Y:S02]  /*3fe80*/  LOP3.LUT P5, RZ, R191.reuse, 0x200, RZ, 0xc0, !PT ;  /* 0x00000200bfff7812 */ /* 0x040fe400078ac0ff */
[C---:B------:R-:W-:Y:S02]  /*3fe90*/  LOP3.LUT P6, RZ, R191.reuse, 0x400, RZ, 0xc0, !PT ;  /* 0x00000400bfff7812 */ /* 0x040fe400078cc0ff */
[----:B------:R-:W-:-:S07]  /*3fea0*/  LOP3.LUT P1, RZ, R191, 0x800, RZ, 0xc0, !PT ;  /* 0x00000800bfff7812 */ /* 0x000fce000782c0ff */
[----:B------:R4:W-:Y:S02]  /*3feb0*/  @P3 STG.E.U16 desc[UR58][R194.64], R2 ;  /* 0x00000002c2003986 */ /* 0x0009e4000c10153a */
[----:B----4-:R-:W-:Y:S01]  /*3fec0*/  IMAD.WIDE R194, R56, 0x2, R66 ;  /* 0x0000000238c27825 */ /* 0x010fe200078e0242 */
[----:B------:R-:W-:-:S04]  /*3fed0*/  PRMT R2, R59, 0x7632, R2 ;  /* 0x000076323b027816 */ /* 0x000fc80000000002 */
[----:B------:R0:W-:Y:S02]  /*3fee0*/  @P5 STG.E.U16 desc[UR58][R194.64], R59 ;  /* 0x0000003bc2005986 */ /* 0x0001e4000c10153a */
[----:B0-----:R-:W-:Y:S02]  /*3fef0*/  IMAD.WIDE R194, R56, 0x2, R64 ;  /* 0x0000000238c27825 */ /* 0x001fe400078e0240 */
[----:B------:R-:W4:Y:S04]  /*3ff00*/  LDL.LU R56, [R1+0x548] ;  /* 0x0005480001387983 */ /* 0x000f280000300800 */
[----:B------:R2:W-:Y:S04]  /*3ff10*/  @P6 STG.E.U16 desc[UR58][R194.64], R2 ;  /* 0x00000002c2006986 */ /* 0x0005e8000c10153a */
[----:B------:R-:W4:Y:S01]  /*3ff20*/  LDL.LU R59, [R1+0x430] ;  /* 0x00043000013b7983 */ /* 0x000f220000300800 */
[----:B------:R-:W-:-:S02]  /*3ff30*/  LOP3.LUT P4, RZ, R191, 0x1000, RZ, 0xc0, !PT ;  /* 0x00001000bfff7812 */ /* 0x000fc4000788c0ff */
[C---:B------:R-:W-:Y:S02]  /*3ff40*/  LOP3.LUT P2, RZ, R191.reuse, 0x2000, RZ, 0xc0, !PT ;  /* 0x00002000bfff7812 */ /* 0x040fe4000784c0ff */
[----:B------:R-:W-:Y:S01]  /*3ff50*/  LOP3.LUT P0, RZ, R191, 0x80000, RZ, 0xc0, !PT ;  /* 0x00080000bfff7812 */ /* 0x000fe2000780c0ff */
[----:B--2---:R-:W-:-:S05]  /*3ff60*/  IMAD.WIDE R194, R188, 0x2, R66 ;  /* 0x00000002bcc27825 */ /* 0x004fca00078e0242 */
[----:B------:R0:W-:Y:S02]  /*3ff70*/  @P1 STG.E.U16 desc[UR58][R194.64], R52 ;  /* 0x00000034c2001986 */ /* 0x0001e4000c10153a */
[----:B0-----:R-:W-:Y:S02]  /*3ff80*/  IMAD.WIDE R194, R188, 0x2, R64 ;  /* 0x00000002bcc27825 */ /* 0x001fe400078e0240 */
[----:B------:R-:W2:Y:S01]  /*3ff90*/  LDL.LU R188, [R1+0x54c] ;  /* 0x00054c0001bc7983 */ /* 0x000ea20000300800 */
[----:B------:R-:W-:-:S05]  /*3ffa0*/  PRMT R2, R52, 0x7632, R2 ;  /* 0x0000763234027816 */ /* 0x000fca0000000002 */
[----:B------:R0:W-:Y:S02]  /*3ffb0*/  @P4 STG.E.U16 desc[UR58][R194.64], R2 ;  /* 0x00000002c2004986 */ /* 0x0001e4000c10153a */
[----:B0-----:R-:W-:-:S05]  /*3ffc0*/  IMAD.WIDE R194, R55, 0x2, R66 ;  /* 0x0000000237c27825 */ /* 0x001fca00078e0242 */
[----:B---3--:R0:W-:Y:S01]  /*3ffd0*/  @P2 STG.E.U16 desc[UR58][R194.64], R189 ;  /* 0x000000bdc2002986 */ /* 0x0081e2000c10153a */
[----:B------:R-:W-:-:S03]  /*3ffe0*/  PRMT R2, R189, 0x7632, R2 ;  /* 0x00007632bd027816 */ /* 0x000fc60000000002 */
[----:B0-----:R-:W3:Y:S01]  /*3fff0*/  LDL.LU R189, [R1+0x550] ;  /* 0x0005500001bd7983 */ /* 0x001ee20000300800 */
[----:B------:R-:W-:-:S03]  /*40000*/  IMAD.WIDE R194, R55, 0x2, R64 ;  /* 0x0000000237c27825 */ /* 0x000fc600078e0240 */
[----:B------:R-:W3:Y:S01]  /*40010*/  LDL.LU R55, [R1+0x434] ;  /* 0x0004340001377983 */ /* 0x000ee20000300800 */
[----:B------:R-:W-:-:S04]  /*40020*/  LOP3.LUT R193, R193, 0xfffffdff, RZ, 0xc0, !PT ;  /* 0xfffffdffc1c17812 */ /* 0x000fc800078ec0ff */
[----:B------:R-:W-:Y:S02]  /*40030*/  @P0 LOP3.LUT R193, R193, 0x200, RZ, 0xfc, !PT ;  /* 0x00000200c1c10812 */ /* 0x000fe400078efcff */
[----:B------:R-:W-:Y:S02]  /*40040*/  LOP3.LUT P0, RZ, R191, 0x40000, RZ, 0xc0, !PT ;  /* 0x00040000bfff7812 */ /* 0x000fe4000780c0ff */
[----:B------:R-:W-:-:S11]  /*40050*/  LOP3.LUT R193, R193, 0xfffffbff, RZ, 0xc0, !PT ;  /* 0xfffffbffc1c17812 */ /* 0x000fd600078ec0ff */
[----:B------:R-:W-:Y:S02]  /*40060*/  @P0 LOP3.LUT R193, R193, 0x400, RZ, 0xfc, !PT ;  /* 0x00000400c1c10812 */ /* 0x000fe400078efcff */
[----:B------:R-:W-:Y:S02]  /*40070*/  LOP3.LUT P0, RZ, R191, 0x20000, RZ, 0xc0, !PT ;  /* 0x00020000bfff7812 */ /* 0x000fe4000780c0ff */
[----:B------:R-:W-:Y:S02]  /*40080*/  LOP3.LUT R193, R193, 0xfffff7ff, RZ, 0xc0, !PT ;  /* 0xfffff7ffc1c17812 */ /* 0x000fe400078ec0ff */
[----:B------:R-:W-:-:S09]  /*40090*/  LOP3.LUT P5, RZ, R191, 0x4000, RZ, 0xc0, !PT ;  /* 0x00004000bfff7812 */ /* 0x000fd200078ac0ff */
[----:B------:R-:W-:Y:S02]  /*400a0*/  @P0 LOP3.LUT R193, R193, 0x800, RZ, 0xfc, !PT ;  /* 0x00000800c1c10812 */ /* 0x000fe400078efcff */
[----:B------:R-:W-:Y:S02]  /*400b0*/  LOP3.LUT P0, RZ, R191, 0x10000, RZ, 0xc0, !PT ;  /* 0x00010000bfff7812 */ /* 0x000fe4000780c0ff */
[----:B------:R-:W-:Y:S01]  /*400c0*/  LOP3.LUT R193, R193, 0xffffefff, RZ, 0xc0, !PT ;  /* 0xffffefffc1c17812 */ /* 0x000fe200078ec0ff */
[----:B------:R0:W-:Y:S10]  /*400d0*/  @P5 STG.E.U16 desc[UR58][R194.64], R2 ;  /* 0x00000002c2005986 */ /* 0x0001f4000c10153a */
[----:B------:R-:W-:-:S02]  /*400e0*/  @P0 LOP3.LUT R193, R193, 0x1000, RZ, 0xfc, !PT ;  /* 0x00001000c1c10812 */ /* 0x000fc400078efcff */
[----:B------:R-:W-:Y:S01]  /*400f0*/  LOP3.LUT P0, RZ, R191, 0x8000, RZ, 0xc0, !PT ;  /* 0x00008000bfff7812 */ /* 0x000fe2000780c0ff */
[----:B0-----:R-:W-:Y:S01]  /*40100*/  IMAD.WIDE R194, R57, 0x2, R66 ;  /* 0x0000000239c27825 */ /* 0x001fe200078e0242 */
[----:B------:R-:W-:-:S11]  /*40110*/  PRMT R2, R58, 0x7632, R2 ;  /* 0x000076323a027816 */ /* 0x000fd60000000002 */
[----:B------:R0:W-:Y:S01]  /*40120*/  @P0 STG.E.U16 desc[UR58][R194.64], R58 ;  /* 0x0000003ac2000986 */ /* 0x0001e2000c10153a */
[----:B------:R-:W-:Y:S01]  /*40130*/  LOP3.LUT P0, RZ, R193, 0x1000, RZ, 0xc0, !PT ;  /* 0x00001000c1ff7812 */ /* 0x000fe2000780c0ff */
[----:B0-----:R-:W-:Y:S01]  /*40140*/  IMAD.WIDE R194, R57, 0x2, R64 ;  /* 0x0000000239c27825 */ /* 0x001fe200078e0240 */
[----:B------:R-:W-:Y:S01]  /*40150*/  LOP3.LUT P3, RZ, R191, 0x100000, RZ, 0xc0, !PT ;  /* 0x00100000bfff7812 */ /* 0x000fe2000786c0ff */
[----:B------:R-:W3:Y:S10]  /*40160*/  LDL.LU R57, [R1+0x554] ;  /* 0x0005540001397983 */ /* 0x000ef40000300800 */
[----:B------:R0:W-:Y:S01]  /*40170*/  @P0 STG.E.U16 desc[UR58][R194.64], R2 ;  /* 0x00000002c2000986 */ /* 0x0001e2000c10153a */
[----:B------:R-:W-:-:S02]  /*40180*/  LOP3.LUT P0, RZ, R193, 0x800, RZ, 0xc0, !PT ;  /* 0x00000800c1ff7812 */ /* 0x000fc4000780c0ff */
[----:B------:R-:W-:Y:S01]  /*40190*/  LOP3.LUT P6, RZ, R191, 0x200000, RZ, 0xc0, !PT ;  /* 0x00200000bfff7812 */ /* 0x000fe200078cc0ff */
[----:B------:R-:W3:Y:S01]  /*401a0*/  LDL.LU R58, [R1+0x448] ;  /* 0x00044800013a7983 */ /* 0x000ee20000300800 */
[----:B0-----:R-:W-:-:S09]  /*401b0*/  IMAD.WIDE R194, R53, 0x2, R66 ;  /* 0x0000000235c27825 */ /* 0x001fd200078e0242 */
[----:B------:R0:W-:Y:S01]  /*401c0*/  @P0 STG.E.U16 desc[UR58][R194.64], R54 ;  /* 0x00000036c2000986 */ /* 0x0001e2000c10153a */
[----:B------:R-:W-:Y:S02]  /*401d0*/  LOP3.LUT P0, RZ, R193, 0x400, RZ, 0xc0, !PT ;  /* 0x00000400c1ff7812 */ /* 0x000fe4000780c0ff */
[----:B------:R-:W-:Y:S01]  /*401e0*/  PRMT R2, R54, 0x7632, R2 ;  /* 0x0000763236027816 */ /* 0x000fe20000000002 */
[----:B0-----:R-:W-:-:S10]  /*401f0*/  IMAD.WIDE R194, R53, 0x2, R64 ;  /* 0x0000000235c27825 */ /* 0x001fd400078e0240 */
[----:B------:R4:W-:Y:S01]  /*40200*/  @P0 STG.E.U16 desc[UR58][R194.64], R2 ;  /* 0x00000002c2000986 */ /* 0x0009e2000c10153a */
[----:B------:R-:W-:Y:S01]  /*40210*/  LOP3.LUT P0, RZ, R193, 0x200, RZ, 0xc0, !PT ;  /* 0x00000200c1ff7812 */ /* 0x000fe2000780c0ff */
[----:B----4-:R-:W-:Y:S01]  /*40220*/  IMAD.WIDE R194, R56, 0x2, R66 ;  /* 0x0000000238c27825 */ /* 0x010fe200078e0242 */
[----:B------:R-:W-:-:S11]  /*40230*/  PRMT R2, R59, 0x7632, R2 ;  /* 0x000076323b027816 */ /* 0x000fd60000000002 */
[----:B------:R0:W-:Y:S02]  /*40240*/  @P0 STG.E.U16 desc[UR58][R194.64], R59 ;  /* 0x0000003bc2000986 */ /* 0x0001e4000c10153a */
[----:B0-----:R-:W-:-:S05]  /*40250*/  IMAD.WIDE R194, R56, 0x2, R64 ;  /* 0x0000000238c27825 */ /* 0x001fca00078e0240 */
[----:B------:R0:W-:Y:S02]  /*40260*/  @P3 STG.E.U16 desc[UR58][R194.64], R2 ;  /* 0x00000002c2003986 */ /* 0x0001e4000c10153a */
[----:B0-----:R-:W-:Y:S02]  /*40270*/  PRMT R2, R190, 0x7632, R2 ;  /* 0x00007632be027816 */ /* 0x001fe40000000002 */
[C---:B------:R-:W-:Y:S02]  /*40280*/  LOP3.LUT P1, RZ, R191.reuse, 0x400000, RZ, 0xc0, !PT ;  /* 0x00400000bfff7812 */ /* 0x040fe4000782c0ff */
[----:B------:R-:W-:Y:S01]  /*40290*/  LOP3.LUT P4, RZ, R191, 0x800000, RZ, 0xc0, !PT ;  /* 0x00800000bfff7812 */ /* 0x000fe2000788c0ff */
[----:B--2---:R-:W-:-:S05]  /*402a0*/  IMAD.WIDE R194, R188, 0x2, R66 ;  /* 0x00000002bcc27825 */ /* 0x004fca00078e0242 */
[----:B------:R0:W-:Y:S04]  /*402b0*/  @P6 STG.E.U16 desc[UR58][R194.64], R190 ;  /* 0x000000bec2006986 */ /* 0x0001e8000c10153a */
[----:B0-----:R-:W2:Y:S04]  /*402c0*/  LDL.LU R190, [R1+0x1474] ;  /* 0x0014740001be7983 */ /* 0x001ea80000300800 */
[----:B------:R-:W4:Y:S04]  /*402d0*/  LDL.LU R59, [R1+0x558] ;  /* 0x00055800013b7983 */ /* 0x000f280000300800 */
[----:B------:R-:W4:Y:S04]  /*402e0*/  LDL.LU R192, [R1+0x438] ;  /* 0x0004380001c07983 */ /* 0x000f280000300800 */
[----:B------:R-:W4:Y:S01]  /*402f0*/  LDL.LU R54, [R1+0x560] ;  /* 0x0005600001367983 */ /* 0x000f220000300800 */
[----:B------:R-:W-:-:S03]  /*40300*/  IMAD.WIDE R194, R188, 0x2, R64 ;  /* 0x00000002bcc27825 */ /* 0x000fc600078e0240 */
[----:B------:R-:W4:Y:S04]  /*40310*/  LDL.LU R188, [R1+0x44c] ;  /* 0x00044c0001bc7983 */ /* 0x000f280000300800 */
[----:B------:R3:W-:Y:S04]  /*40320*/  @P1 STG.E.U16 desc[UR58][R194.64], R2 ;  /* 0x00000002c2001986 */ /* 0x0007e8000c10153a */
[----:B------:R-:W4:Y:S01]  /*40330*/  LDL.LU R56, [R1+0x564] ;  /* 0x0005640001387983 */ /* 0x000f220000300800 */
[----:B---3--:R-:W-:-:S05]  /*40340*/  IMAD.WIDE R194, R189, 0x2, R66 ;  /* 0x00000002bdc27825 */ /* 0x008fca00078e0242 */
[----:B------:R0:W-:Y:S02]  /*40350*/  @P4 STG.E.U16 desc[UR58][R194.64], R55 ;  /* 0x00000037c2004986 */ /* 0x0001e4000c10153a */
[----:B0-----:R-:W-:Y:S02]  /*40360*/  IMAD.WIDE R194, R189, 0x2, R64 ;  /* 0x00000002bdc27825 */ /* 0x001fe400078e0240 */
[----:B------:R-:W3:Y:S04]  /*40370*/  LDL.LU R189, [R1+0x43c] ;  /* 0x00043c0001bd7983 */ /* 0x000ee80000300800 */
[----:B------:R-:W3:Y:S01]  /*40380*/  LDL.LU R52, [R1+0x568] ;  /* 0x0005680001347983 */ /* 0x000ee20000300800 */
[----:B------:R-:W-:-:S03]  /*40390*/  LOP3.LUT P2, RZ, R191, 0x1000000, RZ, 0xc0, !PT ;  /* 0x01000000bfff7812 */ /* 0x000fc6000784c0ff */
[----:B------:R-:W3:Y:S01]  /*403a0*/  LDL.LU R53, [R1+0x420] ;  /* 0x0004200001357983 */ /* 0x000ee20000300800 */
[----:B------:R-:W-:Y:S02]  /*403b0*/  LOP3.LUT P5, RZ, R191, 0x2000000, RZ, 0xc0, !PT ;  /* 0x02000000bfff7812 */ /* 0x000fe400078ac0ff */
[----:B------:R-:W-:Y:S02]  /*403c0*/  PRMT R2, R55, 0x7632, R2 ;  /* 0x0000763237027816 */ /* 0x000fe40000000002 */
[C---:B------:R-:W-:Y:S01]  /*403d0*/  LOP3.LUT P6, RZ, R191.reuse, 0x4000000, RZ, 0xc0, !PT ;  /* 0x04000000bfff7812 */ /* 0x040fe200078cc0ff */
[----:B------:R-:W3:Y:S04]  /*403e0*/  LDL.LU R55, [R1+0x56c] ;  /* 0x00056c0001377983 */ /* 0x000ee80000300800 */
[----:B------:R0:W-:Y:S01]  /*403f0*/  @P2 STG.E.U16 desc[UR58][R194.64], R2 ;  /* 0x00000002c2002986 */ /* 0x0001e2000c10153a */
[----:B------:R-:W-:-:S02]  /*40400*/  LOP3.LUT P3, RZ, R191, 0x8000000, RZ, 0xc0, !PT ;  /* 0x08000000bfff7812 */ /* 0x000fc4000786c0ff */
[----:B------:R-:W-:Y:S02]  /*40410*/  LOP3.LUT R193, R193, 0xffffffdf, RZ, 0xc0, !PT ;  /* 0xffffffdfc1c17812 */ /* 0x000fe400078ec0ff */
[C---:B------:R-:W-:Y:S02]  /*40420*/  LOP3.LUT P4, RZ, R191.reuse, 0x10000000, RZ, 0xc0, !PT ;  /* 0x10000000bfff7812 */ /* 0x040fe4000788c0ff */
[----:B------:R-:W-:Y:S01]  /*40430*/  LOP3.LUT P1, RZ, R191, 0x20000000, RZ, 0xc0, !PT ;  /* 0x20000000bfff7812 */ /* 0x000fe2000782c0ff */
[----:B0-----:R-:W-:-:S05]  /*40440*/  IMAD.WIDE R194, R57, 0x2, R66 ;  /* 0x0000000239c27825 */ /* 0x001fca00078e0242 */
[----:B------:R0:W-:Y:S01]  /*40450*/  @P5 STG.E.U16 desc[UR58][R194.64], R58 ;  /* 0x0000003ac2005986 */ /* 0x0001e2000c10153a */
[----:B------:R-:W-:Y:S01]  /*40460*/  PRMT R2, R58, 0x7632, R2 ;  /* 0x000076323a027816 */ /* 0x000fe20000000002 */
[----:B0-----:R-:W-:Y:S02]  /*40470*/  IMAD.WIDE R194, R57, 0x2, R64 ;  /* 0x0000000239c27825 */ /* 0x001fe400078e0240 */
[----:B------:R-:W3:Y:S04]  /*40480*/  LDL.LU R57, [R1+0x410] ;  /* 0x0004100001397983 */ /* 0x000ee80000300800 */
[----:B------:R4:W-:Y:S04]  /*40490*/  @P6 STG.E.U16 desc[UR58][R194.64], R2 ;  /* 0x00000002c2006986 */ /* 0x0009e8000c10153a */
[----:B------:R-:W3:Y:S01]  /*404a0*/  LDL.LU R58, [R1+0x570] ;  /* 0x00057000013a7983 */ /* 0x000ee20000300800 */
[----:B------:R-:W-:-:S02]  /*404b0*/  LOP3.LUT P5, RZ, R191, 0x40000000, RZ, 0xc0, !PT ;  /* 0x40000000bfff7812 */ /* 0x000fc400078ac0ff */
[----:B--2---:R-:W-:Y:S01]  /*404c0*/  LOP3.LUT P0, RZ, R190, 0x8, RZ, 0xc0, !PT ;  /* 0x00000008beff7812 */ /* 0x004fe2000780c0ff */
[----:B----4-:R-:W-:Y:S01]  /*404d0*/  IMAD.WIDE R194, R59, 0x2, R66 ;  /* 0x000000023bc27825 */ /* 0x010fe200078e0242 */
[----:B------:R-:W-:-:S04]  /*404e0*/  PRMT R2, R192, 0x7632, R2 ;  /* 0x00007632c0027816 */ /* 0x000fc80000000002 */
[----:B------:R0:W-:Y:S07]  /*404f0*/  @P3 STG.E.U16 desc[UR58][R194.64], R192 ;  /* 0x000000c0c2003986 */ /* 0x0001ee000c10153a */
[----:B------:R-:W-:Y:S02]  /*40500*/  @P0 LOP3.LUT R193, R193, 0x20, RZ, 0xfc, !PT ;  /* 0x00000020c1c10812 */ /* 0x000fe400078efcff */
[----:B------:R-:W-:Y:S01]  /*40510*/  LOP3.LUT P0, RZ, R190, 0x4, RZ, 0xc0, !PT ;  /* 0x00000004beff7812 */ /* 0x000fe2000780c0ff */
[----:B0-----:R-:W-:Y:S01]  /*40520*/  IMAD.WIDE R194, R59, 0x2, R64 ;  /* 0x000000023bc27825 */ /* 0x001fe200078e0240 */
[----:B------:R-:W-:Y:S01]  /*40530*/  LOP3.LUT R193, R193, 0xffffffbf, RZ, 0xc0, !PT ;  /* 0xffffffbfc1c17812 */ /* 0x000fe200078ec0ff */
[----:B------:R-:W2:Y:S04]  /*40540*/  LDL.LU R59, [R1+0x424] ;  /* 0x00042400013b7983 */ /* 0x000ea80000300800 */
[----:B------:R0:W-:Y:S06]  /*40550*/  @P4 STG.E.U16 desc[UR58][R194.64], R2 ;  /* 0x00000002c2004986 */ /* 0x0001ec000c10153a */
[----:B------:R-:W-:-:S02]  /*40560*/  @P0 LOP3.LUT R193, R193, 0x40, RZ, 0xfc, !PT ;  /* 0x00000040c1c10812 */ /* 0x000fc400078efcff */
[----:B------:R-:W-:Y:S01]  /*40570*/  LOP3.LUT P0, RZ, R190, 0x2, RZ, 0xc0, !PT ;  /* 0x00000002beff7812 */ /* 0x000fe2000780c0ff */
[----:B0-----:R-:W-:Y:S01]  /*40580*/  IMAD.WIDE R194, R54, 0x2, R66 ;  /* 0x0000000236c27825 */ /* 0x001fe200078e0242 */
[----:B------:R-:W-:-:S04]  /*40590*/  PRMT R2, R188, 0x7632, R2 ;  /* 0x00007632bc027816 */ /* 0x000fc80000000002 */
[----:B------:R0:W-:Y:S01]  /*405a0*/  @P1 STG.E.U16 desc[UR58][R194.64], R188 ;  /* 0x000000bcc2001986 */ /* 0x0001e2000c10153a */
[----:B------:R-:W-:-:S03]  /*405b0*/  LOP3.LUT R193, R193, 0xffffff7f, RZ, 0xc0, !PT ;  /* 0xffffff7fc1c17812 */ /* 0x000fc600078ec0ff */
[----:B0-----:R-:W4:Y:S01]  /*405c0*/  LDL.LU R188, [R1+0x574] ;  /* 0x0005740001bc7983 */ /* 0x001f220000300800 */
[----:B------:R-:W-:-:S03]  /*405d0*/  IMAD.WIDE R194, R54, 0x2, R64 ;  /* 0x0000000236c27825 */ /* 0x000fc600078e0240 */
[----:B------:R-:W4:Y:S01]  /*405e0*/  LDL.LU R54, [R1+0x414] ;  /* 0x0004140001367983 */ /* 0x000f220000300800 */
[----:B------:R-:W-:Y:S02]  /*405f0*/  @P0 LOP3.LUT R193, R193, 0x80, RZ, 0xfc, !PT ;  /* 0x00000080c1c10812 */ /* 0x000fe400078efcff */
[----:B------:R-:W-:Y:S02]  /*40600*/  LOP3.LUT P0, RZ, R190, 0x1, RZ, 0xc0, !PT ;  /* 0x00000001beff7812 */ /* 0x000fe4000780c0ff */
[----:B------:R-:W-:Y:S01]  /*40610*/  LOP3.LUT R193, R193, 0xfffffeff, RZ, 0xc0, !PT ;  /* 0xfffffeffc1c17812 */ /* 0x000fe200078ec0ff */
[----:B------:R0:W-:Y:S10]  /*40620*/  @P5 STG.E.U16 desc[UR58][R194.64], R2 ;  /* 0x00000002c2005986 */ /* 0x0001f4000c10153a */
[----:B------:R-:W-:-:S02]  /*40630*/  @P0 LOP3.LUT R193, R193, 0x100, RZ, 0xfc, !PT ;  /* 0x00000100c1c10812 */ /* 0x000fc400078efcff */
[----:B------:R-:W-:Y:S01]  /*40640*/  LOP3.LUT P0, RZ, R191, 0x80000000, RZ, 0xc0, !PT ;  /* 0x80000000bfff7812 */ /* 0x000fe2000780c0ff */
[----:B0-----:R-:W-:Y:S01]  /*40650*/  IMAD.WIDE R194, R56, 0x2, R66 ;  /* 0x0000000238c27825 */ /* 0x001fe200078e0242 */
[----:B---3--:R-:W-:-:S11]  /*40660*/  PRMT R2, R189, 0x7632, R2 ;  /* 0x00007632bd027816 */ /* 0x008fd60000000002 */
[----:B------:R0:W-:Y:S04]  /*40670*/  @P0 STG.E.U16 desc[UR58][R194.64], R189 ;  /* 0x000000bdc2000986 */ /* 0x0001e8000c10153a */
[----:B0-----:R-:W3:Y:S01]  /*40680*/  LDL.LU R189, [R1+0x578] ;  /* 0x0005780001bd7983 */ /* 0x001ee20000300800 */
[----:B------:R-:W-:-:S03]  /*40690*/  IMAD.WIDE R194, R56, 0x2, R64 ;  /* 0x0000000238c27825 */ /* 0x000fc600078e0240 */
[----:B------:R-:W3:Y:S01]  /*406a0*/  LDL.LU R56, [R1+0x428] ;  /* 0x0004280001387983 */ /* 0x000ee20000300800 */
[----:B------:R-:W-:-:S13]  /*406b0*/  LOP3.LUT P0, RZ, R193, 0x100, RZ, 0xc0, !PT ;  /* 0x00000100c1ff7812 */ /* 0x000fda000780c0ff */
[----:B------:R0:W-:Y:S01]  /*406c0*/  @P0 STG.E.U16 desc[UR58][R194.64], R2 ;  /* 0x00000002c2000986 */ /* 0x0001e2000c10153a */
[----:B------:R-:W-:Y:S01]  /*406d0*/  LOP3.LUT P0, RZ, R193, 0x80, RZ, 0xc0, !PT ;  /* 0x00000080c1ff7812 */ /* 0x000fe2000780c0ff */
[----:B0-----:R-:W-:-:S12]  /*406e0*/  IMAD.WIDE R194, R52, 0x2, R66 ;  /* 0x0000000234c27825 */ /* 0x001fd800078e0242 */
[----:B------:R0:W-:Y:S01]  /*406f0*/  @P0 STG.E.U16 desc[UR58][R194.64], R53 ;  /* 0x00000035c2000986 */ /* 0x0001e2000c10153a */
[----:B------:R-:W-:Y:S02]  /*40700*/  LOP3.LUT P0, RZ, R193, 0x40, RZ, 0xc0, !PT ;  /* 0x00000040c1ff7812 */ /* 0x000fe4000780c0ff */
[----:B------:R-:W-:Y:S01]  /*40710*/  PRMT R2, R53, 0x7632, R2 ;  /* 0x0000763235027816 */ /* 0x000fe20000000002 */
[----:B0-----:R-:W-:-:S10]  /*40720*/  IMAD.WIDE R194, R52, 0x2, R64 ;  /* 0x0000000234c27825 */ /* 0x001fd400078e0240 */
[----:B------:R0:W-:Y:S01]  /*40730*/  @P0 STG.E.U16 desc[UR58][R194.64], R2 ;  /* 0x00000002c2000986 */ /* 0x0001e2000c10153a */
[----:B------:R-:W-:Y:S02]  /*40740*/  LOP3.LUT P0, RZ, R193, 0x20, RZ, 0xc0, !PT ;  /* 0x00000020c1ff7812 */ /* 0x000fe4000780c0ff */
[C---:B------:R-:W-:Y:S02]  /*40750*/  LOP3.LUT P2, RZ, R190.reuse, 0x10, RZ, 0xc0, !PT ;  /* 0x00000010beff7812 */ /* 0x040fe4000784c0ff */
[----:B------:R-:W-:Y:S01]  /*40760*/  LOP3.LUT P6, RZ, R190, 0x20, RZ, 0xc0, !PT ;  /* 0x00000020beff7812 */ /* 0x000fe200078cc0ff */
[----:B0-----:R-:W-:Y:S01]  /*40770*/  IMAD.WIDE R194, R55, 0x2, R66 ;  /* 0x0000000237c27825 */ /* 0x001fe200078e0242 */
[----:B------:R-:W-:-:S07]  /*40780*/  PRMT R2, R57, 0x7632, R2 ;  /* 0x0000763239027816 */ /* 0x000fce0000000002 */
[----:B------:R0:W-:Y:S01]  /*40790*/  @P0 STG.E.U16 desc[UR58][R194.64], R57 ;  /* 0x00000039c2000986 */ /* 0x0001e2000c10153a */
[C---:B------:R-:W-:Y:S01]  /*407a0*/  LOP3.LUT P3, RZ, R190.reuse, 0x40, RZ, 0xc0, !PT ;  /* 0x00000040beff7812 */ /* 0x040fe2000786c0ff */
[----:B0-----:R-:W-:Y:S01]  /*407b0*/  IMAD.WIDE R194, R55, 0x2, R64 ;  /* 0x0000000237c27825 */ /* 0x001fe200078e0240 */
[----:B------:R-:W-:Y:S01]  /*407c0*/  LOP3.LUT P4, RZ, R190, 0x80, RZ, 0xc0, !PT ;  /* 0x00000080beff7812 */ /* 0x000fe2000788c0ff */
[----:B------:R-:W3:Y:S04]  /*407d0*/  LDL.LU R57, [R1+0x57c] ;  /* 0x00057c0001397983 */ /* 0x000ee80000300800 */
[----:B------:R0:W-:Y:S02]  /*407e0*/  @P2 STG.E.U16 desc[UR58][R194.64], R2 ;  /* 0x00000002c2002986 */ /* 0x0001e4000c10153a */
[----:B0-----:R-:W-:Y:S01]  /*407f0*/  IMAD.WIDE R194, R58, 0x2, R66 ;  /* 0x000000023ac27825 */ /* 0x001fe200078e0242 */
[----:B------:R-:W-:-:S02]  /*40800*/  LOP3.LUT P1, RZ, R190, 0x100, RZ, 0xc0, !PT ;  /* 0x00000100beff7812 */ /* 0x000fc4000782c0ff */
[----:B------:R-:W-:Y:S02]  /*40810*/  LOP3.LUT P5, RZ, R190, 0x200, RZ, 0xc0, !PT ;  /* 0x00000200beff7812 */ /* 0x000fe400078ac0ff */
[----:B--2---:R0:W-:Y:S01]  /*40820*/  @P6 STG.E.U16 desc[UR58][R194.64], R59 ;  /* 0x0000003bc2006986 */ /* 0x0041e2000c10153a */
[----:B------:R-:W-:Y:S01]  /*40830*/  PRMT R2, R59, 0x7632, R2 ;  /* 0x000076323b027816 */ /* 0x000fe20000000002 */
[----:B0-----:R-:W-:Y:S02]  /*40840*/  IMAD.WIDE R194, R58, 0x2, R64 ;  /* 0x000000023ac27825 */ /* 0x001fe400078e0240 */
[----:B------:R-:W2:Y:S04]  /*40850*/  LDL.LU R58, [R1+0x418] ;  /* 0x00041800013a7983 */ /* 0x000ea80000300800 */
[----:B------:R4:W-:Y:S02]  /*40860*/  @P3 STG.E.U16 desc[UR58][R194.64], R2 ;  /* 0x00000002c2003986 */ /* 0x0009e4000c10153a */
[----:B----4-:R-:W-:-:S05]  /*40870*/  IMAD.WIDE R194, R188, 0x2, R66 ;  /* 0x00000002bcc27825 */ /* 0x010fca00078e0242 */
[----:B------:R0:W-:Y:S02]  /*40880*/  @P4 STG.E.U16 desc[UR58][R194.64], R54 ;  /* 0x00000036c2004986 */ /* 0x0001e4000c10153a */
[----:B0-----:R-:W-:Y:S02]  /*40890*/  IMAD.WIDE R194, R188, 0x2, R64 ;  /* 0x00000002bcc27825 */ /* 0x001fe400078e0240 */
[----:B------:R-:W4:Y:S04]  /*408a0*/  LDL.LU R188, [R1+0x580] ;  /* 0x0005800001bc7983 */ /* 0x000f280000300800 */
[----:B------:R-:W4:Y:S04]  /*408b0*/  LDL.LU R59, [R1+0x42c] ;  /* 0x00042c00013b7983 */ /* 0x000f280000300800 */
[----:B------:R-:W4:Y:S04]  /*408c0*/  LDL.LU R52, [R1+0x584] ;  /* 0x0005840001347983 */ /* 0x000f280000300800 */
[----:B------:R-:W4:Y:S01]  /*408d0*/  LDL.LU R55, [R1+0x41c] ;  /* 0x00041c0001377983 */ /* 0x000f220000300800 */
[----:B------:R-:W-:-:S05]  /*408e0*/  PRMT R2, R54, 0x7632, R2 ;  /* 0x0000763236027816 */ /* 0x000fca0000000002 */
[----:B------:R3:W-:Y:S02]  /*408f0*/  @P1 STG.E.U16 desc[UR58][R194.64], R2 ;  /* 0x00000002c2001986 */ /* 0x0007e4000c10153a */
[----:B---3--:R-:W-:-:S05]  /*40900*/  IMAD.WIDE R194, R189, 0x2, R66 ;  /* 0x00000002bdc27825 */ /* 0x008fca00078e0242 */
[----:B------:R0:W-:Y:S02]  /*40910*/  @P5 STG.E.U16 desc[UR58][R194.64], R56 ;  /* 0x00000038c2005986 */ /* 0x0001e4000c10153a */
[----:B0-----:R-:W-:Y:S02]  /*40920*/  IMAD.WIDE R194, R189, 0x2, R64 ;  /* 0x00000002bdc27825 */ /* 0x001fe400078e0240 */
[----:B------:R-:W3:Y:S04]  /*40930*/  LDL.LU R189, [R1+0x588] ;  /* 0x0005880001bd7983 */ /* 0x000ee80000300800 */
[----:B------:R-:W3:Y:S01]  /*40940*/  LDL.LU R192, [R1+0x400] ;  /* 0x0004000001c07983 */ /* 0x000ee20000300800 */
[C---:B------:R-:W-:Y:S02]  /*40950*/  LOP3.LUT P0, RZ, R190.reuse, 0x80000, RZ, 0xc0, !PT ;  /* 0x00080000beff7812 */ /* 0x040fe4000780c0ff */
[----:B------:R-:W-:Y:S01]  /*40960*/  LOP3.LUT R193, R193, 0xfffffffd, RZ, 0xc0, !PT ;  /* 0xfffffffdc1c17812 */ /* 0x000fe200078ec0ff */
[----:B------:R-:W3:Y:S01]  /*40970*/  LDL.LU R53, [R1+0x58c] ;  /* 0x00058c0001357983 */ /* 0x000ee20000300800 */
[----:B------:R-:W-:-:S02]  /*40980*/  LOP3.LUT P6, RZ, R190, 0x400, RZ, 0xc0, !PT ;  /* 0x00000400beff7812 */ /* 0x000fc400078cc0ff */
[C---:B------:R-:W-:Y:S01]  /*40990*/  LOP3.LUT P2, RZ, R190.reuse, 0x800, RZ, 0xc0, !PT ;  /* 0x00000800beff7812 */ /* 0x040fe2000784c0ff */
[----:B------:R-:W3:Y:S06]  /*409a0*/  LDL.LU R54, [R1+0x3f0] ;  /* 0x0003f00001367983 */ /* 0x000eec0000300800 */
[----:B------:R-:W-:Y:S02]  /*409b0*/  @P0 LOP3.LUT R193, R193, 0x2, RZ, 0xfc, !PT ;  /* 0x00000002c1c10812 */ /* 0x000fe400078efcff */
[----:B------:R-:W-:Y:S02]  /*409c0*/  LOP3.LUT P0, RZ, R190, 0x40000, RZ, 0xc0, !PT ;  /* 0x00040000beff7812 */ /* 0x000fe4000780c0ff */
[----:B------:R-:W-:-:S02]  /*409d0*/  LOP3.LUT R193, R193, 0xfffffffb, RZ, 0xc0, !PT ;  /* 0xfffffffbc1c17812 */ /* 0x000fc400078ec0ff */
[----:B------:R-:W-:-:S09]  /*409e0*/  PRMT R2, R56, 0x7632, R2 ;  /* 0x0000763238027816 */ /* 0x000fd20000000002 */
[----:B------:R-:W-:Y:S02]  /*409f0*/  @P0 LOP3.LUT R193, R193, 0x4, RZ, 0xfc, !PT ;  /* 0x00000004c1c10812 */ /* 0x000fe400078efcff */
[C---:B------:R-:W-:Y:S02]  /*40a00*/  LOP3.LUT P0, RZ, R190.reuse, 0x20000, RZ, 0xc0, !PT ;  /* 0x00020000beff7812 */ /* 0x040fe4000780c0ff */
[----:B------:R-:W-:Y:S01]  /*40a10*/  LOP3.LUT R193, R193, 0xfffffff7, RZ, 0xc0, !PT ;  /* 0xfffffff7c1c17812 */ /* 0x000fe200078ec0ff */
[----:B------:R0:W-:Y:S01]  /*40a20*/  @P6 STG.E.U16 desc[UR58][R194.64], R2 ;  /* 0x00000002c2006986 */ /* 0x0001e2000c10153a */
[C---:B------:R-:W-:Y:S02]  /*40a30*/  LOP3.LUT P4, RZ, R190.reuse, 0x1000, RZ, 0xc0, !PT ;  /* 0x00001000beff7812 */ /* 0x040fe4000788c0ff */
[----:B------:R-:W-:-:S07]  /*40a40*/  LOP3.LUT P3, RZ, R190, 0x2000, RZ, 0xc0, !PT ;  /* 0x00002000beff7812 */ /* 0x000fce000786c0ff */
[----:B------:R-:W-:Y:S02]  /*40a50*/  @P0 LOP3.LUT R193, R193, 0x8, RZ, 0xfc, !PT ;  /* 0x00000008c1c10812 */ /* 0x000fe400078efcff */
[C---:B------:R-:W-:Y:S02]  /*40a60*/  LOP3.LUT P0, RZ, R190.reuse, 0x10000, RZ, 0xc0, !PT ;  /* 0x00010000beff7812 */ /* 0x040fe4000780c0ff */
[----:B------:R-:W-:Y:S01]  /*40a70*/  LOP3.LUT P5, RZ, R190, 0x4000, RZ, 0xc0, !PT ;  /* 0x00004000beff7812 */ /* 0x000fe200078ac0ff */
[----:B0-----:R-:W-:Y:S01]  /*40a80*/  IMAD.WIDE R194, R57, 0x2, R66 ;  /* 0x0000000239c27825 */ /* 0x001fe200078e0242 */
[----:B------:R-:W-:-:S09]  /*40a90*/  LOP3.LUT R193, R193, 0xffffffef, RZ, 0xc0, !PT ;  /* 0xffffffefc1c17812 */ /* 0x000fd200078ec0ff */
[----:B------:R-:W-:Y:S02]  /*40aa0*/  @P0 LOP3.LUT R193, R193, 0x10, RZ, 0xfc, !PT ;  /* 0x00000010c1c10812 */ /* 0x000fe400078efcff */
[----:B------:R-:W-:Y:S01]  /*40ab0*/  LOP3.LUT P0, RZ, R190, 0x8000, RZ, 0xc0, !PT ;  /* 0x00008000beff7812 */ /* 0x000fe2000780c0ff */
[----:B--2---:R0:W-:Y:S01]  /*40ac0*/  @P2 STG.E.U16 desc[UR58][R194.64], R58 ;  /* 0x0000003ac2002986 */ /* 0x0041e2000c10153a */
[----:B------:R-:W-:Y:S01]  /*40ad0*/  PRMT R2, R58, 0x7632, R2 ;  /* 0x000076323a027816 */ /* 0x000fe20000000002 */
[----:B0-----:R-:W-:Y:S02]  /*40ae0*/  IMAD.WIDE R194, R57, 0x2, R64 ;  /* 0x0000000239c27825 */ /* 0x001fe400078e0240 */
[----:B------:R-:W2:Y:S04]  /*40af0*/  LDL.LU R57, [R1+0x590] ;  /* 0x0005900001397983 */ /* 0x000ea80000300800 */
[----:B------:R4:W-:Y:S04]  /*40b00*/  @P4 STG.E.U16 desc[UR58][R194.64], R2 ;  /* 0x00000002c2004986 */ /* 0x0009e8000c10153a */
[----:B------:R-:W2:Y:S04]  /*40b10*/  LDL.LU R56, [R1+0x404] ;  /* 0x0004040001387983 */ /* 0x000ea80000300800 */
[----:B------:R-:W2:Y:S01]  /*40b20*/  LDL.LU R58, [R1+0x1470] ;  /* 0x00147000013a7983 */ /* 0x000ea20000300800 */
[----:B----4-:R-:W-:Y:S01]  /*40b30*/  IMAD.WIDE R194, R188, 0x2, R66 ;  /* 0x00000002bcc27825 */ /* 0x010fe200078e0242 */
[----:B------:R-:W-:-:S04]  /*40b40*/  PRMT R2, R59, 0x7632, R2 ;  /* 0x000076323b027816 */ /* 0x000fc80000000002 */
[----:B------:R0:W-:Y:S02]  /*40b50*/  @P3 STG.E.U16 desc[UR58][R194.64], R59 ;  /* 0x0000003bc2003986 */ /* 0x0001e4000c10153a */
[----:B0-----:R-:W-:Y:S02]  /*40b60*/  IMAD.WIDE R194, R188, 0x2, R64 ;  /* 0x00000002bcc27825 */ /* 0x001fe400078e0240 */
[----:B------:R-:W4:Y:S04]  /*40b70*/  LDL.LU R188, [R1+0x146c] ;  /* 0x00146c0001bc7983 */ /* 0x000f280000300800 */
[----:B------:R0:W-:Y:S04]  /*40b80*/  @P5 STG.E.U16 desc[UR58][R194.64], R2 ;  /* 0x00000002c2005986 */ /* 0x0001e8000c10153a */
        /* <DEDUP_REMOVED lines=10> */
[----:B---3--:R-:W-:-:S09]  /*40c30*/  IMAD.WIDE R194, R189, 0x2, R66 ;  /* 0x00000002bdc27825 */ /* 0x008fd200078e0242 */
[----:B------:R0:W-:Y:S02]  /*40c40*/  @P0 STG.E.U16 desc[UR58][R194.64], R192 ;  /* 0x000000c0c2000986 */ /* 0x0001e4000c10153a */
[----:B0-----:R-:W-:Y:S02]  /*40c50*/  IMAD.WIDE R194, R189, 0x2, R64 ;  /* 0x00000002bdc27825 */ /* 0x001fe400078e0240 */
[----:B------:R-:W3:Y:S01]  /*40c60*/  LDL.LU R189, [R1+0x1468] ;  /* 0x0014680001bd7983 */ /* 0x000ee20000300800 */
[----:B------:R-:W-:Y:S02]  /*40c70*/  LOP3.LUT P0, RZ, R193, 0x4, RZ, 0xc0, !PT ;  /* 0x00000004c1ff7812 */ /* 0x000fe4000780c0ff */
[----:B------:R-:W-:Y:S02]  /*40c80*/  PRMT R2, R192, 0x7632, R2 ;  /* 0x00007632c0027816 */ /* 0x000fe40000000002 */
[----:B------:R-:W-:-:S09]  /*40c90*/  LOP3.LUT P1, RZ, R190, 0x100000, RZ, 0xc0, !PT ;  /* 0x00100000beff7812 */ /* 0x000fd2000782c0ff */
[----:B------:R0:W-:Y:S01]  /*40ca0*/  @P0 STG.E.U16 desc[UR58][R194.64], R2 ;  /* 0x00000002c2000986 */ /* 0x0001e2000c10153a */
[----:B------:R-:W-:Y:S02]  /*40cb0*/  LOP3.LUT P0, RZ, R193, 0x2, RZ, 0xc0, !PT ;  /* 0x00000002c1ff7812 */ /* 0x000fe4000780c0ff */
[----:B------:R-:W-:Y:S01]  /*40cc0*/  LOP3.LUT P6, RZ, R190, 0x200000, RZ, 0xc0, !PT ;  /* 0x00200000beff7812 */ /* 0x000fe200078cc0ff */
[----:B0-----:R-:W-:Y:S01]  /*40cd0*/  IMAD.WIDE R194, R53, 0x2, R66 ;  /* 0x0000000235c27825 */ /* 0x001fe200078e0242 */
[----:B------:R-:W-:-:S09]  /*40ce0*/  PRMT R2, R54, 0x7632, R2 ;  /* 0x0000763236027816 */ /* 0x000fd20000000002 */
[----:B------:R0:W-:Y:S01]  /*40cf0*/  @P0 STG.E.U16 desc[UR58][R194.64], R54 ;  /* 0x00000036c2000986 */ /* 0x0001e2000c10153a */
[----:B------:R-:W-:Y:S01]  /*40d00*/  LOP3.LUT P2, RZ, R190, 0x400000, RZ, 0xc0, !PT ;  /* 0x00400000beff7812 */ /* 0x000fe2000784c0ff */
[----:B0-----:R-:W-:-:S05]  /*40d10*/  IMAD.WIDE R194, R53, 0x2, R64 ;  /* 0x0000000235c27825 */ /* 0x001fca00078e0240 */
[----:B------:R2:W-:Y:S01]  /*40d20*/  @P1 STG.E.U16 desc[UR58][R194.64], R2 ;  /* 0x00000002c2001986 */ /* 0x0005e2000c10153a */
[----:B------:R-:W-:Y:S01]  /*40d30*/  LOP3.LUT P4, RZ, R190, 0x800000, RZ, 0xc0, !PT ;  /* 0x00800000beff7812 */ /* 0x000fe2000788c0ff */
[----:B--2---:R-:W-:-:S05]  /*40d40*/  IMAD.WIDE R194, R57, 0x2, R66 ;  /* 0x0000000239c27825 */ /* 0x004fca00078e0242 */
[----:B------:R0:W-:Y:S01]  /*40d50*/  @P6 STG.E.U16 desc[UR58][R194.64], R56 ;  /* 0x00000038c2006986 */ /* 0x0001e2000c10153a */
[----:B------:R-:W-:Y:S01]  /*40d60*/  PRMT R2, R56, 0x7632, R2 ;  /* 0x0000763238027816 */ /* 0x000fe20000000002 */
[----:B0-----:R-:W-:Y:S02]  /*40d70*/  IMAD.WIDE R194, R57, 0x2, R64 ;  /* 0x0000000239c27825 */ /* 0x001fe400078e0240 */
[----:B------:R-:W2:Y:S04]  /*40d80*/  LDL.LU R57, [R1+0x59c] ;  /* 0x00059c0001397983 */ /* 0x000ea80000300800 */
[----:B------:R4:W-:Y:S04]  /*40d90*/  @P2 STG.E.U16 desc[UR58][R194.64], R2 ;  /* 0x00000002c2002986 */ /* 0x0009e8000c10153a */
[----:B------:R-:W2:Y:S04]  /*40da0*/  LDL.LU R192, [R1+0x3f8] ;  /* 0x0003f80001c07983 */ /* 0x000ea80000300800 */
[----:B------:R-:W2:Y:S01]  /*40db0*/  LDL.LU R53, [R1+0x5a0] ;  /* 0x0005a00001357983 */ /* 0x000ea20000300800 */
[----:B----4-:R-:W-:-:S05]  /*40dc0*/  IMAD.WIDE R194, R59, 0x2, R66 ;  /* 0x000000023bc27825 */ /* 0x010fca00078e0242 */
[----:B---3--:R0:W-:Y:S01]  /*40dd0*/  @P4 STG.E.U16 desc[UR58][R194.64], R189 ;  /* 0x000000bdc2004986 */ /* 0x0081e2000c10153a */
[----:B------:R-:W-:Y:S01]  /*40de0*/  PRMT R2, R189, 0x7632, R2 ;  /* 0x00007632bd027816 */ /* 0x000fe20000000002 */
[----:B0-----:R-:W-:Y:S02]  /*40df0*/  IMAD.WIDE R194, R59, 0x2, R64 ;  /* 0x000000023bc27825 */ /* 0x001fe400078e0240 */
[----:B------:R-:W3:Y:S04]  /*40e00*/  LDL.LU R59, [R1+0x40c] ;  /* 0x00040c00013b7983 */ /* 0x000ee80000300800 */
[----:B------:R-:W4:Y:S04]  /*40e10*/  LDL.LU R54, [R1+0x5a4] ;  /* 0x0005a40001367983 */ /* 0x000f280000300800 */
[----:B------:R-:W4:Y:S04]  /*40e20*/  LDL.LU R56, [R1+0x3fc] ;  /* 0x0003fc0001387983 */ /* 0x000f280000300800 */
[----:B------:R-:W3:Y:S01]  /*40e30*/  LDL.LU R189, [R1+0x1464] ;  /* 0x0014640001bd7983 */ /* 0x000ee20000300800 */
[----:B------:R-:W-:-:S02]  /*40e40*/  LOP3.LUT R191, R191, 0xdfffffff, RZ, 0xc0, !PT ;  /* 0xdfffffffbfbf7812 */ /* 0x000fc400078ec0ff */
[C---:B------:R-:W-:Y:S02]  /*40e50*/  LOP3.LUT P3, RZ, R190.reuse, 0x1000000, RZ, 0xc0, !PT ;  /* 0x01000000beff7812 */ /* 0x040fe4000786c0ff */
[C---:B------:R-:W-:Y:S02]  /*40e60*/  LOP3.LUT P5, RZ, R190.reuse, 0x2000000, RZ, 0xc0, !PT ;  /* 0x02000000beff7812 */ /* 0x040fe400078ac0ff */
[C---:B------:R-:W-:Y:S02]  /*40e70*/  LOP3.LUT P6, RZ, R190.reuse, 0x4000000, RZ, 0xc0, !PT ;  /* 0x04000000beff7812 */ /* 0x040fe400078cc0ff */
[----:B------:R-:W-:-:S07]  /*40e80*/  LOP3.LUT P1, RZ, R190, 0x8000000, RZ, 0xc0, !PT ;  /* 0x08000000beff7812 */ /* 0x000fce000782c0ff */
[----:B------:R0:W-:Y:S01]  /*40e90*/  @P3 STG.E.U16 desc[UR58][R194.64], R2 ;  /* 0x00000002c2003986 */ /* 0x0001e2000c10153a */
[----:B------:R-:W-:Y:S01]  /*40ea0*/  LOP3.LUT P4, RZ, R190, 0x10000000, RZ, 0xc0, !PT ;  /* 0x10000000beff7812 */ /* 0x000fe2000788c0ff */
[----:B0-----:R-:W-:Y:S01]  /*40eb0*/  IMAD.WIDE R194, R52, 0x2, R66 ;  /* 0x0000000234c27825 */ /* 0x001fe200078e0242 */
[----:B------:R-:W-:-:S04]  /*40ec0*/  PRMT R2, R55, 0x7632, R2 ;  /* 0x0000763237027816 */ /* 0x000fc80000000002 */
[----:B------:R0:W-:Y:S01]  /*40ed0*/  @P5 STG.E.U16 desc[UR58][R194.64], R55 ;  /* 0x00000037c2005986 */ /* 0x0001e2000c10153a */
[----:B------:R-:W-:Y:S01]  /*40ee0*/  LOP3.LUT P2, RZ, R190, 0x20000000, RZ, 0xc0, !PT ;  /* 0x20000000beff7812 */ /* 0x000fe2000784c0ff */
[----:B0-----:R-:W-:-:S05]  /*40ef0*/  IMAD.WIDE R194, R52, 0x2, R64 ;  /* 0x0000000234c27825 */ /* 0x001fca00078e0240 */
[----:B------:R2:W-:Y:S01]  /*40f00*/  @P6 STG.E.U16 desc[UR58][R194.64], R2 ;  /* 0x00000002c2006986 */ /* 0x0005e2000c10153a */
[----:B------:R-:W-:Y:S02]  /*40f10*/  LOP3.LUT P5, RZ, R190, 0x40000000, RZ, 0xc0, !PT ;  /* 0x40000000beff7812 */ /* 0x000fe400078ac0ff */
[----:B------:R-:W-:Y:S01]  /*40f20*/  LOP3.LUT R193, R193, 0xfffffffe, RZ, 0xc0, !PT ;  /* 0xfffffffec1c17812 */ /* 0x000fe200078ec0ff */
[----:B--2---:R-:W-:-:S05]  /*40f30*/  IMAD.WIDE R194, R57, 0x2, R66 ;  /* 0x0000000239c27825 */ /* 0x004fca00078e0242 */
[----:B------:R0:W-:Y:S01]  /*40f40*/  @P1 STG.E.U16 desc[UR58][R194.64], R192 ;  /* 0x000000c0c2001986 */ /* 0x0001e2000c10153a */
[----:B------:R-:W-:Y:S01]  /*40f50*/  PRMT R2, R192, 0x7632, R2 ;  /* 0x00007632c0027816 */ /* 0x000fe20000000002 */
[----:B0-----:R-:W-:-:S05]  /*40f60*/  IMAD.WIDE R194, R57, 0x2, R64 ;  /* 0x0000000239c27825 */ /* 0x001fca00078e0240 */
[----:B------:R0:W-:Y:S02]  /*40f70*/  @P4 STG.E.U16 desc[UR58][R194.64], R2 ;  /* 0x00000002c2004986 */ /* 0x0001e4000c10153a */
[----:B0-----:R-:W-:Y:S01]  /*40f80*/  IMAD.WIDE R194, R53, 0x2, R66 ;  /* 0x0000000235c27825 */ /* 0x001fe200078e0242 */
[----:B---3--:R-:W-:-:S13]  /*40f90*/  LOP3.LUT P0, RZ, R189, 0x8, RZ, 0xc0, !PT ;  /* 0x00000008bdff7812 */ /* 0x008fda000780c0ff */
[----:B------:R-:W-:Y:S02]  /*40fa0*/  @P0 LOP3.LUT R191, R191, 0x20000000, RZ, 0xfc, !PT ;  /* 0x20000000bfbf0812 */ /* 0x000fe400078efcff */
[----:B------:R-:W-:Y:S02]  /*40fb0*/  LOP3.LUT P0, RZ, R189, 0x4, RZ, 0xc0, !PT ;  /* 0x00000004bdff7812 */ /* 0x000fe4000780c0ff */
[----:B------:R-:W-:-:S11]  /*40fc0*/  LOP3.LUT R191, R191, 0xbfffffff, RZ, 0xc0, !PT ;  /* 0xbfffffffbfbf7812 */ /* 0x000fd600078ec0ff */
[----:B------:R-:W-:Y:S02]  /*40fd0*/  @P0 LOP3.LUT R191, R191, 0x40000000, RZ, 0xfc, !PT ;  /* 0x40000000bfbf0812 */ /* 0x000fe400078efcff */
[----:B------:R-:W-:Y:S02]  /*40fe0*/  LOP3.LUT P0, RZ, R189, 0x2, RZ, 0xc0, !PT ;  /* 0x00000002bdff7812 */ /* 0x000fe4000780c0ff */
[----:B------:R-:W-:-:S11]  /*40ff0*/  LOP3.LUT R191, R191, 0x7fffffff, RZ, 0xc0, !PT ;  /* 0x7fffffffbfbf7812 */ /* 0x000fd600078ec0ff */
[----:B------:R-:W-:Y:S02]  /*41000*/  @P0 LOP3.LUT R191, R191, 0x80000000, RZ, 0xfc, !PT ;  /* 0x80000000bfbf0812 */ /* 0x000fe400078efcff */
[----:B------:R-:W-:Y:S01]  /*41010*/  LOP3.LUT P0, RZ, R189, 0x1, RZ, 0xc0, !PT ;  /* 0x00000001bdff7812 */ /* 0x000fe2000780c0ff */
[----:B------:R0:W-:Y:S01]  /*41020*/  @P2 STG.E.U16 desc[UR58][R194.64], R59 ;  /* 0x0000003bc2002986 */ /* 0x0001e2000c10153a */
[----:B------:R-:W-:-:S11]  /*41030*/  PRMT R2, R59, 0x7632, R2 ;  /* 0x000076323b027816 */ /* 0x000fd60000000002 */
[----:B------:R-:W-:Y:S02]  /*41040*/  @P0 LOP3.LUT R193, R193, 0x1, RZ, 0xfc, !PT ;  /* 0x00000001c1c10812 */ /* 0x000fe400078efcff */
[----:B------:R-:W-:Y:S01]  /*41050*/  LOP3.LUT P0, RZ, R190, 0x80000000, RZ, 0xc0, !PT ;  /* 0x80000000beff7812 */ /* 0x000fe2000780c0ff */
[----:B0-----:R-:W-:Y:S01]  /*41060*/  IMAD.WIDE R194, R53, 0x2, R64 ;  /* 0x0000000235c27825 */ /* 0x001fe200078e0240 */
[----:B------:R-:W2:Y:S04]  /*41070*/  LDL.LU R190, [R1+0x5ac] ;  /* 0x0005ac0001be7983 */ /* 0x000ea80000300800 */
[----:B------:R4:W-:Y:S04]  /*41080*/  @P5 STG.E.U16 desc[UR58][R194.64], R2 ;  /* 0x00000002c2005986 */ /* 0x0009e8000c10153a */
[----:B------:R-:W3:Y:S04]  /*41090*/  LDL.LU R52, [R1+0x3b0] ;  /* 0x0003b00001347983 */ /* 0x000ee80000300800 */
[----:B------:R-:W3:Y:S01]  /*410a0*/  LDL.LU R55, [R1+0x5b0] ;  /* 0x0005b00001377983 */ /* 0x000ee20000300800 */
[----:B----4-:R-:W-:-:S03]  /*410b0*/  IMAD.WIDE R194, R54, 0x2, R66 ;  /* 0x0000000236c27825 */ /* 0x010fc600078e0242 */
[----:B------:R-:W4:Y:S04]  /*410c0*/  LDL.LU R57, [R1+0x3d4] ;  /* 0x0003d40001397983 */ /* 0x000f280000300800 */
[----:B------:R-:W4:Y:S04]  /*410d0*/  LDL.LU R59, [R1+0x5b4] ;  /* 0x0005b400013b7983 */ /* 0x000f280000300800 */
[----:B------:R-:W4:Y:S04]  /*410e0*/  LDL.LU R53, [R1+0x3b4] ;  /* 0x0003b40001357983 */ /* 0x000f280000300800 */
[----:B------:R0:W-:Y:S04]  /*410f0*/  @P0 STG.E.U16 desc[UR58][R194.64], R56 ;  /* 0x00000038c2000986 */ /* 0x0001e8000c10153a */
[----:B0-----:R-:W2:Y:S04]  /*41100*/  LDL.LU R194, [R1+0x5a8] ;  /* 0x0005a80001c27983 */ /* 0x001ea80000300800 */
[----:B------:R-:W3:Y:S01]  /*41110*/  LDL.LU R195, [R1+0x3d0] ;  /* 0x0003d00001c37983 */ /* 0x000ee20000300800 */
[----:B------:R-:W-:Y:S01]  /*41120*/  LOP3.LUT P0, RZ, R193, 0x1, RZ, 0xc0, !PT ;  /* 0x00000001c1ff7812 */ /* 0x000fe2000780c0ff */
[----:B------:R-:W-:Y:S01]  /*41130*/  IMAD.WIDE R192, R54, 0x2, R64 ;  /* 0x0000000236c07825 */ /* 0x000fe200078e0240 */
[----:B------:R-:W-:Y:S01]  /*41140*/  PRMT R2, R56, 0x7632, R2 ;  /* 0x0000763238027816 */ /* 0x000fe20000000002 */
[----:B------:R-:W4:Y:S01]  /*41150*/  LDL.LU R54, [R1+0x5b8] ;  /* 0x0005b80001367983 */ /* 0x000f220000300800 */
[----:B------:R-:W-:-:S02]  /*41160*/  LOP3.LUT P3, RZ, R189, 0x10, RZ, 0xc0, !PT ;  /* 0x00000010bdff7812 */ /* 0x000fc4000786c0ff */
[----:B------:R-:W-:Y:S01]  /*41170*/  LOP3.LUT P6, RZ, R189, 0x20, RZ, 0xc0, !PT ;  /* 0x00000020bdff7812 */ /* 0x000fe200078cc0ff */
[----:B------:R-:W4:Y:S06]  /*41180*/  LDL.LU R56, [R1+0x3d8] ;  /* 0x0003d80001387983 */ /* 0x000f2c0000300800 */
[----:B------:R2:W-:Y:S01]  /*41190*/  @P0 STG.E.U16 desc[UR58][R192.64], R2 ;  /* 0x00000002c0000986 */ /* 0x0005e2000c10153a */
[----:B------:R-:W-:Y:S02]  /*411a0*/  LOP3.LUT P0, RZ, R191, 0x80000000, RZ, 0xc0, !PT ;  /* 0x80000000bfff7812 */ /* 0x000fe4000780c0ff */
[----:B------:R-:W-:-:S02]  /*411b0*/  LOP3.LUT P1, RZ, R189, 0x40, RZ, 0xc0, !PT ;  /* 0x00000040bdff7812 */ /* 0x000fc4000782c0ff */
[----:B------:R-:W-:Y:S01]  /*411c0*/  LOP3.LUT P4, RZ, R189, 0x80, RZ, 0xc0, !PT ;  /* 0x00000080bdff7812 */ /* 0x000fe2000788c0ff */
[----:B--2---:R-:W-:-:S08]  /*411d0*/  IMAD.WIDE R192, R194, 0x2, R66 ;  /* 0x00000002c2c07825 */ /* 0x004fd000078e0242 */
[----:B---3--:R0:W-:Y:S01]  /*411e0*/  @P0 STG.E.U16 desc[UR58][R192.64], R195 ;  /* 0x000000c3c0000986 */ /* 0x0081e2000c10153a */
        /* <DEDUP_REMOVED lines=11> */
[----:B----4-:R-:W-:-:S04]  /*412a0*/  PRMT R2, R57, 0x7632, R2 ;  /* 0x0000763239027816 */ /* 0x010fc80000000002 */
[----:B------:R0:W-:Y:S04]  /*412b0*/  @P6 STG.E.U16 desc[UR58][R192.64], R57 ;  /* 0x00000039c0006986 */ /* 0x0001e8000c10153a */
[----:B0-----:R-:W2:Y:S04]  /*412c0*/  LDL.LU R57, [R1+0x5bc] ;  /* 0x0005bc0001397983 */ /* 0x001ea80000300800 */
[----:B------:R-:W3:Y:S01]  /*412d0*/  LDL.LU R194, [R1+0x3b8] ;  /* 0x0003b80001c27983 */ /* 0x000ee20000300800 */
[----:B------:R-:W-:-:S03]  /*412e0*/  IMAD.WIDE R192, R55, 0x2, R64 ;  /* 0x0000000237c07825 */ /* 0x000fc600078e0240 */
[----:B------:R-:W4:Y:S04]  /*412f0*/  LDL.LU R195, [R1+0x5c0] ;  /* 0x0005c00001c37983 */ /* 0x000f280000300800 */
        /* <DEDUP_REMOVED lines=26> */
[----:B---3--:R0:W-:Y:S02]  /*414a0*/  @P3 STG.E.U16 desc[UR58][R192.64], R194 ;  /* 0x000000c2c0003986 */ /* 0x0081e4000c10153a */
[----:B0-----:R-:W-:Y:S02]  /*414b0*/  IMAD.WIDE R192, R57, 0x2, R64 ;  /* 0x0000000239c07825 */ /* 0x001fe400078e0240 */
[----:B------:R-:W2:Y:S01]  /*414c0*/  LDL.LU R57, [R1+0x5d0] ;  /* 0x0005d00001397983 */ /* 0x000ea20000300800 */
[----:B------:R-:W-:-:S05]  /*414d0*/  PRMT R2, R194, 0x7632, R2 ;  /* 0x00007632c2027816 */ /* 0x000fca0000000002 */
[----:B------:R4:W-:Y:S02]  /*414e0*/  @P4 STG.E.U16 desc[UR58][R192.64], R2 ;  /* 0x00000002c0004986 */ /* 0x0009e4000c10153a */
[----:B----4-:R-:W-:-:S05]  /*414f0*/  IMAD.WIDE R192, R195, 0x2, R66 ;  /* 0x00000002c3c07825 */ /* 0x010fca00078e0242 */
[----:B------:R0:W-:Y:S01]  /*41500*/  @P1 STG.E.U16 desc[UR58][R192.64], R59 ;  /* 0x0000003bc0001986 */ /* 0x0001e2000c10153a */
[----:B------:R-:W-:-:S03]  /*41510*/  PRMT R2, R59, 0x7632, R2 ;  /* 0x000076323b027816 */ /* 0x000fc60000000002 */
[----:B0-----:R-:W3:Y:S01]  /*41520*/  LDL.LU R59, [R1+0x5d4] ;  /* 0x0005d400013b7983 */ /* 0x001ee20000300800 */
[----:B------:R-:W-:-:S03]  /*41530*/  IMAD.WIDE R192, R195, 0x2, R64 ;  /* 0x00000002c3c07825 */ /* 0x000fc600078e0240 */
[----:B------:R-:W4:Y:S01]  /*41540*/  LDL.LU R195, [R1+0x384] ;  /* 0x0003840001c37983 */ /* 0x000f220000300800 */
        /* <DEDUP_REMOVED lines=20> */
[----:B------:R-:W4:Y:S10]  /*41690*/  LDL.LU R190, [R1+0x5d8] ;  /* 0x0005d80001be7983 */ /* 0x000f340000300800 */
        /* <DEDUP_REMOVED lines=21> */
[----:B0-----:R-:W2:Y:S01]  /*417f0*/  LDL.LU R188, [R1+0x1460] ;  /* 0x0014600001bc7983 */ /* 0x001ea20000300800 */
[----:B------:R-:W-:-:S03]  /*41800*/  IMAD.WIDE R192, R57, 0x2, R64 ;  /* 0x0000000239c07825 */ /* 0x000fc600078e0240 */
[----:B------:R-:W2:Y:S04]  /*41810*/  LDL.LU R56, [R1+0x5dc] ;  /* 0x0005dc0001387983 */ /* 0x000ea80000300800 */
[----:B------:R3:W-:Y:S02]  /*41820*/  @P3 STG.E.U16 desc[UR58][R192.64], R2 ;  /* 0x00000002c0003986 */ /* 0x0007e4000c10153a */
[----:B---3--:R-:W-:-:S05]  /*41830*/  IMAD.WIDE R192, R59, 0x2, R66 ;  /* 0x000000023bc07825 */ /* 0x008fca00078e0242 */
[----:B----4-:R0:W-:Y:S02]  /*41840*/  @P4 STG.E.U16 desc[UR58][R192.64], R195 ;  /* 0x000000c3c0004986 */ /* 0x0101e4000c10153a */
[----:B0-----:R-:W-:Y:S02]  /*41850*/  IMAD.WIDE R192, R59, 0x2, R64 ;  /* 0x000000023bc07825 */ /* 0x001fe400078e0240 */
[----:B------:R-:W3:Y:S04]  /*41860*/  LDL.LU R59, [R1+0x388] ;  /* 0x00038800013b7983 */ /* 0x000ee80000300800 */
[----:B------:R-:W4:Y:S04]  /*41870*/  LDL.LU R52, [R1+0x5e0] ;  /* 0x0005e00001347983 */ /* 0x000f280000300800 */
[----:B------:R-:W4:Y:S01]  /*41880*/  LDL.LU R57, [R1+0x3ac] ;  /* 0x0003ac0001397983 */ /* 0x000f220000300800 */
[----:B------:R-:W-:-:S03]  /*41890*/  LOP3.LUT R191, R191, 0xffdfffff, RZ, 0xc0, !PT ;  /* 0xffdfffffbfbf7812 */ /* 0x000fc600078ec0ff */
[----:B------:R-:W4:Y:S01]  /*418a0*/  LDL.LU R53, [R1+0x5e4] ;  /* 0x0005e40001357983 */ /* 0x000f220000300800 */
[----:B------:R-:W-:-:S03]  /*418b0*/  LOP3.LUT P1, RZ, R189, 0x1000000, RZ, 0xc0, !PT ;  /* 0x01000000bdff7812 */ /* 0x000fc6000782c0ff */
[----:B------:R-:W4:Y:S01]  /*418c0*/  LDL.LU R54, [R1+0x38c] ;  /* 0x00038c0001367983 */ /* 0x000f220000300800 */
[----:B------:R-:W-:Y:S02]  /*418d0*/  LOP3.LUT P5, RZ, R189, 0x2000000, RZ, 0xc0, !PT ;  /* 0x02000000bdff7812 */ /* 0x000fe400078ac0ff */
[----:B------:R-:W-:-:S07]  /*418e0*/  PRMT R2, R195, 0x7632, R2 ;  /* 0x00007632c3027816 */ /* 0x000fce0000000002 */
[----:B------:R0:W-:Y:S01]  /*418f0*/  @P1 STG.E.U16 desc[UR58][R192.64], R2 ;  /* 0x00000002c0001986 */ /* 0x0001e2000c10153a */
[C---:B------:R-:W-:Y:S02]  /*41900*/  LOP3.LUT P6, RZ, R189.reuse, 0x4000000, RZ, 0xc0, !PT ;  /* 0x04000000bdff7812 */ /* 0x040fe400078cc0ff */
[C---:B------:R-:W-:Y:S02]  /*41910*/  LOP3.LUT P2, RZ, R189.reuse, 0x8000000, RZ, 0xc0, !PT ;  /* 0x08000000bdff7812 */ /* 0x040fe4000784c0ff */
[C---:B------:R-:W-:Y:S02]  /*41920*/  LOP3.LUT P4, RZ, R189.reuse, 0x10000000, RZ, 0xc0, !PT ;  /* 0x10000000bdff7812 */ /* 0x040fe4000788c0ff */
[----:B------:R-:W-:Y:S01]  /*41930*/  LOP3.LUT P3, RZ, R189, 0x20000000, RZ, 0xc0, !PT ;  /* 0x20000000bdff7812 */ /* 0x000fe2000786c0ff */
[----:B0-----:R-:W-:-:S05]  /*41940*/  IMAD.WIDE R192, R190, 0x2, R66 ;  /* 0x00000002bec07825 */ /* 0x001fca00078e0242 */
[----:B------:R0:W-:Y:S01]  /*41950*/  @P5 STG.E.U16 desc[UR58][R192.64], R55 ;  /* 0x00000037c0005986 */ /* 0x0001e2000c10153a */
[----:B------:R-:W-:Y:S02]  /*41960*/  LOP3.LUT P5, RZ, R189, 0x40000000, RZ, 0xc0, !PT ;  /* 0x40000000bdff7812 */ /* 0x000fe400078ac0ff */
[----:B------:R-:W-:Y:S01]  /*41970*/  PRMT R2, R55, 0x7632, R2 ;  /* 0x0000763237027816 */ /* 0x000fe20000000002 */
[----:B0-----:R-:W-:-:S05]  /*41980*/  IMAD.WIDE R192, R190, 0x2, R64 ;  /* 0x00000002bec07825 */ /* 0x001fca00078e0240 */
[----:B------:R0:W-:Y:S01]  /*41990*/  @P6 STG.E.U16 desc[UR58][R192.64], R2 ;  /* 0x00000002c0006986 */ /* 0x0001e2000c10153a */
        /* <DEDUP_REMOVED lines=13> */
[----:B------:R-:W2:Y:S04]  /*41a70*/  LDL.LU R194, [R1+0x370] ;  /* 0x0003700001c27983 */ /* 0x000ea80000300800 */
[----:B------:R-:W2:Y:S04]  /*41a80*/  LDL.LU R195, [R1+0x5ec] ;  /* 0x0005ec0001c37983 */ /* 0x000ea80000300800 */
[----:B------:R-:W2:Y:S01]  /*41a90*/  LDL.LU R190, [R1+0x350] ;  /* 0x0003500001be7983 */ /* 0x000ea20000300800 */
[----:B0-----:R-:W-:-:S03]  /*41aa0*/  IMAD.WIDE R192, R56, 0x2, R66 ;  /* 0x0000000238c07825 */ /* 0x001fc600078e0242 */
[----:B------:R-:W2:Y:S04]  /*41ab0*/  LDL.LU R55, [R1+0x800] ;  /* 0x0008000001377983 */ /* 0x000ea80000300800 */
[----:B---3--:R0:W-:Y:S02]  /*41ac0*/  @P2 STG.E.U16 desc[UR58][R192.64], R59 ;  /* 0x0000003bc0002986 */ /* 0x0081e4000c10153a */
[----:B0-----:R-:W-:Y:S02]  /*41ad0*/  IMAD.WIDE R192, R56, 0x2, R64 ;  /* 0x0000000238c07825 */ /* 0x001fe400078e0240 */
[----:B------:R-:W3:Y:S01]  /*41ae0*/  LDL.LU R56, [R1+0x374] ;  /* 0x0003740001387983 */ /* 0x000ee20000300800 */
[----:B------:R-:W-:-:S03]  /*41af0*/  PRMT R2, R59, 0x7632, R2 ;  /* 0x000076323b027816 */ /* 0x000fc60000000002 */
[----:B------:R-:W3:Y:S04]  /*41b00*/  LDL.LU R59, [R1+0x145c] ;  /* 0x00145c00013b7983 */ /* 0x000ee80000300800 */
[----:B------:R4:W-:Y:S02]  /*41b10*/  @P4 STG.E.U16 desc[UR58][R192.64], R2 ;  /* 0x00000002c0004986 */ /* 0x0009e4000c10153a */
[----:B----4-:R-:W-:Y:S01]  /*41b20*/  IMAD.WIDE R192, R52, 0x2, R66 ;  /* 0x0000000234c07825 */ /* 0x010fe200078e0242 */
[----:B------:R-:W-:-:S04]  /*41b30*/  PRMT R2, R57, 0x7632, R2 ;  /* 0x0000763239027816 */ /* 0x000fc80000000002 */
[----:B------:R0:W-:Y:S04]  /*41b40*/  @P3 STG.E.U16 desc[UR58][R192.64], R57 ;  /* 0x00000039c0003986 */ /* 0x0001e8000c10153a */
[----:B0-----:R-:W4:Y:S01]  /*41b50*/  LDL.LU R57, [R1+0x804] ;  /* 0x0008040001397983 */ /* 0x001f220000300800 */
[----:B------:R-:W-:-:S03]  /*41b60*/  IMAD.WIDE R192, R52, 0x2, R64 ;  /* 0x0000000234c07825 */ /* 0x000fc600078e0240 */
[----:B------:R-:W4:Y:S04]  /*41b70*/  LDL.LU R52, [R1+0x354] ;  /* 0x0003540001347983 */ /* 0x000f280000300800 */
[----:B------:R0:W-:Y:S02]  /*41b80*/  @P5 STG.E.U16 desc[UR58][R192.64], R2 ;  /* 0x00000002c0005986 */ /* 0x0001e4000c10153a */
[----:B0-----:R-:W-:-:S05]  /*41b90*/  IMAD.WIDE R192, R53, 0x2, R66 ;  /* 0x0000000235c07825 */ /* 0x001fca00078e0242 */
        /* <DEDUP_REMOVED lines=8> */
[C---:B------:R-:W-:Y:S01]  /*41c20*/  LOP3.LUT P6, RZ, R188.reuse, 0x20, RZ, 0xc0, !PT ;  /* 0x00000020bcff7812 */ /* 0x040fe200078cc0ff */
[----:B------:R-:W4:Y:S01]  /*41c30*/  LDL.LU R54, [R1+0x378] ;  /* 0x0003780001367983 */ /* 0x000f220000300800 */
[C---:B------:R-:W-:Y:S02]  /*41c40*/  LOP3.LUT P2, RZ, R188.reuse, 0x40, RZ, 0xc0, !PT ;  /* 0x00000040bcff7812 */ /* 0x040fe4000784c0ff */
[----:B------:R-:W-:Y:S01]  /*41c50*/  LOP3.LUT P4, RZ, R188, 0x80, RZ, 0xc0, !PT ;  /* 0x00000080bcff7812 */ /* 0x000fe2000788c0ff */
[----:B--2---:R-:W-:-:S06]  /*41c60*/  IMAD.WIDE R192, R189, 0x2, R66 ;  /* 0x00000002bdc07825 */ /* 0x004fcc00078e0242 */
        /* <DEDUP_REMOVED lines=12> */
[----:B---3--:R-:W-:-:S04]  /*41d30*/  PRMT R2, R56, 0x7632, R2 ;  /* 0x0000763238027816 */ /* 0x008fc80000000002 */
[----:B------:R0:W-:Y:S04]  /*41d40*/  @P6 STG.E.U16 desc[UR58][R192.64], R56 ;  /* 0x00000038c0006986 */ /* 0x0001e8000c10153a */
[----:B0-----:R-:W2:Y:S04]  /*41d50*/  LDL.LU R56, [R1+0x80c] ;  /* 0x00080c0001387983 */ /* 0x001ea80000300800 */
[----:B------:R-:W3:Y:S01]  /*41d60*/  LDL.LU R189, [R1+0x358] ;  /* 0x0003580001bd7983 */ /* 0x000ee20000300800 */
[----:B------:R-:W-:-:S03]  /*41d70*/  IMAD.WIDE R192, R55, 0x2, R64 ;  /* 0x0000000237c07825 */ /* 0x000fc600078e0240 */
[----:B------:R-:W3:Y:S04]  /*41d80*/  LDL.LU R195, [R1+0x810] ;  /* 0x0008100001c37983 */ /* 0x000ee80000300800 */
        /* <DEDUP_REMOVED lines=17> */
[----:B------:R0:W-:Y:S01]  /*41ea0*/  @P5 STG.E.U16 desc[UR58][R192.64], R54 ;  /* 0x00000036c0005986 */ /* 0x0001e2000c10153a */
[----:B------:R-:W-:Y:S01]  /*41eb0*/  LOP3.LUT P0, RZ, R188, 0x80000, RZ, 0xc0, !PT ;  /* 0x00080000bcff7812 */ /* 0x000fe2000780c0ff */
[----:B0-----:R-:W-:Y:S02]  /*41ec0*/  IMAD.WIDE R192, R53, 0x2, R64 ;  /* 0x0000000235c07825 */ /* 0x001fe400078e0240 */
[----:B------:R-:W4:Y:S04]  /*41ed0*/  LDL.LU R53, [R1+0x820] ;  /* 0x0008200001357983 */ /* 0x000f280000300800 */
[----:B------:R2:W-:Y:S04]  /*41ee0*/  @P6 STG.E.U16 desc[UR58][R192.64], R2 ;  /* 0x00000002c0006986 */ /* 0x0005e8000c10153a */
[----:B------:R-:W4:Y:S01]  /*41ef0*/  LDL.LU R54, [R1+0x320] ;  /* 0x0003200001367983 */ /* 0x000f220000300800 */
        /* <DEDUP_REMOVED lines=8> */
[----:B------:R-:W-:-:S07]  /*41f80*/  LOP3.LUT P2, RZ, R188, 0x2000, RZ, 0xc0, !PT ;  /* 0x00002000bcff7812 */ /* 0x000fce000784c0ff */
[----:B------:R-:W-:Y:S02]  /*41f90*/  @P0 LOP3.LUT R191, R191, 0x80000, RZ, 0xfc, !PT ;  /* 0x00080000bfbf0812 */ /* 0x000fe400078efcff */
[C---:B------:R-:W-:Y:S02]  /*41fa0*/  LOP3.LUT P0, RZ, R188.reuse, 0x10000, RZ, 0xc0, !PT ;  /* 0x00010000bcff7812 */ /* 0x040fe4000780c0ff */
[----:B------:R-:W-:Y:S02]  /*41fb0*/  LOP3.LUT P5, RZ, R188, 0x4000, RZ, 0xc0, !PT ;  /* 0x00004000bcff7812 */ /* 0x000fe400078ac0ff */
[----:B------:R-:W-:-:S09]  /*41fc0*/  LOP3.LUT R191, R191, 0xffefffff, RZ, 0xc0, !PT ;  /* 0xffefffffbfbf7812 */ /* 0x000fd200078ec0ff */
[----:B------:R-:W-:Y:S02]  /*41fd0*/  @P0 LOP3.LUT R191, R191, 0x100000, RZ, 0xfc, !PT ;  /* 0x00100000bfbf0812 */ /* 0x000fe400078efcff */
[----:B------:R-:W-:Y:S01]  /*41fe0*/  LOP3.LUT P0, RZ, R188, 0x8000, RZ, 0xc0, !PT ;  /* 0x00008000bcff7812 */ /* 0x000fe2000780c0ff */
[----:B--2---:R-:W-:-:S05]  /*41ff0*/  IMAD.WIDE R192, R56, 0x2, R66 ;  /* 0x0000000238c07825 */ /* 0x004fca00078e0242 */
[----:B---3--:R0:W-:Y:S02]  /*42000*/  @P1 STG.E.U16 desc[UR58][R192.64], R189 ;  /* 0x000000bdc0001986 */ /* 0x0081e4000c10153a */
[----:B0-----:R-:W-:Y:S02]  /*42010*/  IMAD.WIDE R192, R56, 0x2, R64 ;  /* 0x0000000238c07825 */ /* 0x001fe400078e0240 */
[----:B------:R-:W2:Y:S01]  /*42020*/  LDL.LU R56, [R1+0x824] ;  /* 0x0008240001387983 */ /* 0x000ea20000300800 */
[----:B------:R-:W-:-:S05]  /*42030*/  PRMT R2, R189, 0x7632, R2 ;  /* 0x00007632bd027816 */ /* 0x000fca0000000002 */
[----:B------:R0:W-:Y:S02]  /*42040*/  @P4 STG.E.U16 desc[UR58][R192.64], R2 ;  /* 0x00000002c0004986 */ /* 0x0001e4000c10153a */
[----:B0-----:R-:W-:-:S05]  /*42050*/  IMAD.WIDE R192, R195, 0x2, R66 ;  /* 0x00000002c3c07825 */ /* 0x001fca00078e0242 */
[----:B----4-:R0:W-:Y:S01]  /*42060*/  @P2 STG.E.U16 desc[UR58][R192.64], R57 ;  /* 0x00000039c0002986 */ /* 0x0101e2000c10153a */
[----:B------:R-:W-:Y:S01]  /*42070*/  PRMT R2, R57, 0x7632, R2 ;  /* 0x0000763239027816 */ /* 0x000fe20000000002 */
[----:B0-----:R-:W-:Y:S02]  /*42080*/  IMAD.WIDE R192, R195, 0x2, R64 ;  /* 0x00000002c3c07825 */ /* 0x001fe400078e0240 */
[----:B------:R-:W3:Y:S04]  /*42090*/  LDL.LU R57, [R1+0x828] ;  /* 0x0008280001397983 */ /* 0x000ee80000300800 */
[----:B------:R0:W-:Y:S04]  /*420a0*/  @P5 STG.E.U16 desc[UR58][R192.64], R2 ;  /* 0x00000002c0005986 */ /* 0x0001e8000c10153a */
[----:B------:R-:W4:Y:S01]  /*420b0*/  LDL.LU R195, [R1+0x324] ;  /* 0x0003240001c37983 */ /* 0x000f220000300800 */
[----:B0-----:R-:W-:-:S05]  /*420c0*/  IMAD.WIDE R192, R190, 0x2, R66 ;  /* 0x00000002bec07825 */ /* 0x001fca00078e0242 */
[----:B------:R0:W-:Y:S01]  /*420d0*/  @P0 STG.E.U16 desc[UR58][R192.64], R55 ;  /* 0x00000037c0000986 */ /* 0x0001e2000c10153a */
[----:B------:R-:W-:Y:S01]  /*420e0*/  PRMT R2, R55, 0x7632, R2 ;  /* 0x0000763237027816 */ /* 0x000fe20000000002 */
[----:B0-----:R-:W-:Y:S02]  /*420f0*/  IMAD.WIDE R192, R190, 0x2, R64 ;  /* 0x00000002bec07825 */ /* 0x001fe400078e0240 */
[----:B------:R-:W4:Y:S04]  /*42100*/  LDL.LU R190, [R1+0x82c] ;  /* 0x00082c0001be7983 */ /* 0x000f280000300800 */
[----:B------:R-:W4:Y:S01]  /*42110*/  LDL.LU R55, [R1+0x348] ;  /* 0x0003480001377983 */ /* 0x000f220000300800 */
        /* <DEDUP_REMOVED lines=14> */
[----:B------:R0:W-:Y:S02]  /*42200*/  @P0 STG.E.U16 desc[UR58][R192.64], R54 ;  /* 0x00000036c0000986 */ /* 0x0001e4000c10153a */
[----:B0-----:R-:W-:-:S05]  /*42210*/  IMAD.WIDE R192, R53, 0x2, R64 ;  /* 0x0000000235c07825 */ /* 0x001fca00078e0240 */
[----:B------:R0:W-:Y:S02]  /*42220*/  @P3 STG.E.U16 desc[UR58][R192.64], R2 ;  /* 0x00000002c0003986 */ /* 0x0001e4000c10153a */
[----:B0-----:R-:W-:Y:S02]  /*42230*/  PRMT R2, R59, 0x7632, R2 ;  /* 0x000076323b027816 */ /* 0x001fe40000000002 */
[C---:B------:R-:W-:Y:S02]  /*42240*/  LOP3.LUT P1, RZ, R188.reuse, 0x400000, RZ, 0xc0, !PT ;  /* 0x00400000bcff7812 */ /* 0x040fe4000782c0ff */
[C---:B------:R-:W-:Y:S02]  /*42250*/  LOP3.LUT P4, RZ, R188.reuse, 0x800000, RZ, 0xc0, !PT ;  /* 0x00800000bcff7812 */ /* 0x040fe4000788c0ff */
[C---:B------:R-:W-:Y:S02]  /*42260*/  LOP3.LUT P2, RZ, R188.reuse, 0x1000000, RZ, 0xc0, !PT ;  /* 0x01000000bcff7812 */ /* 0x040fe4000784c0ff */
[----:B------:R-:W-:Y:S01]  /*42270*/  LOP3.LUT P5, RZ, R188, 0x2000000, RZ, 0xc0, !PT ;  /* 0x02000000bcff7812 */ /* 0x000fe200078ac0ff */
[----:B--2---:R-:W-:-:S05]  /*42280*/  IMAD.WIDE R192, R56, 0x2, R66 ;  /* 0x0000000238c07825 */ /* 0x004fca00078e0242 */
[----:B------:R0:W-:Y:S04]  /*42290*/  @P6 STG.E.U16 desc[UR58][R192.64], R59 ;  /* 0x0000003bc0006986 */ /* 0x0001e8000c10153a */
[----:B0-----:R-:W2:Y:S01]  /*422a0*/  LDL.LU R59, [R1+0x1458] ;  /* 0x00145800013b7983 */ /* 0x001ea20000300800 */
[----:B------:R-:W-:-:S03]  /*422b0*/  IMAD.WIDE R192, R56, 0x2, R64 ;  /* 0x0000000238c07825 */ /* 0x000fc600078e0240 */
[----:B------:R-:W2:Y:S04]  /*422c0*/  LDL.LU R56, [R1+0x830] ;  /* 0x0008300001387983 */ /* 0x000ea80000300800 */
[----:B------:R3:W-:Y:S04]  /*422d0*/  @P1 STG.E.U16 desc[UR58][R192.64], R2 ;  /* 0x00000002c0001986 */ /* 0x0007e8000c10153a */
[----:B------:R-:W2:Y:S01]  /*422e0*/  LDL.LU R52, [R1+0x834] ;  /* 0x0008340001347983 */ /* 0x000ea20000300800 */
[----:B---3--:R-:W-:-:S05]  /*422f0*/  IMAD.WIDE R192, R57, 0x2, R66 ;  /* 0x0000000239c07825 */ /* 0x008fca00078e0242 */
[----:B----4-:R0:W-:Y:S01]  /*42300*/  @P4 STG.E.U16 desc[UR58][R192.64], R195 ;  /* 0x000000c3c0004986 */ /* 0x0101e2000c10153a */
[----:B------:R-:W-:Y:S01]  /*42310*/  PRMT R2, R195, 0x7632, R2 ;  /* 0x00007632c3027816 */ /* 0x000fe20000000002 */
[----:B0-----:R-:W-:Y:S02]  /*42320*/  IMAD.WIDE R192, R57, 0x2, R64 ;  /* 0x0000000239c07825 */ /* 0x001fe400078e0240 */
[----:B------:R-:W3:Y:S04]  /*42330*/  LDL.LU R57, [R1+0x34c] ;  /* 0x00034c0001397983 */ /* 0x000ee80000300800 */
[----:B------:R0:W-:Y:S04]  /*42340*/  @P2 STG.E.U16 desc[UR58][R192.64], R2 ;  /* 0x00000002c0002986 */ /* 0x0001e8000c10153a */
[----:B------:R-:W4:Y:S04]  /*42350*/  LDL.LU R53, [R1+0x838] ;  /* 0x0008380001357983 */ /* 0x000f280000300800 */
[----:B------:R-:W4:Y:S01]  /*42360*/  LDL.LU R54, [R1+0x32c] ;  /* 0x00032c0001367983 */ /* 0x000f220000300800 */
[----:B0-----:R-:W-:-:S05]  /*42370*/  IMAD.WIDE R192, R190, 0x2, R66 ;  /* 0x00000002bec07825 */ /* 0x001fca00078e0242 */
[----:B------:R0:W-:Y:S04]  /*42380*/  @P5 STG.E.U16 desc[UR58][R192.64], R55 ;  /* 0x00000037c0005986 */ /* 0x0001e8000c10153a */
[----:B0-----:R-:W3:Y:S01]  /*42390*/  LDL.LU R192, [R1+0x328] ;  /* 0x0003280001c07983 */ /* 0x001ee20000300800 */
[----:B------:R-:W-:-:S03]  /*423a0*/  LOP3.LUT R191, R191, 0xffffdfff, RZ, 0xc0, !PT ;  /* 0xffffdfffbfbf7812 */ /* 0x000fc600078ec0ff */
[----:B------:R-:W4:Y:S04]  /*423b0*/  LDL.LU R193, [R1+0x83c] ;  /* 0x00083c0001c17983 */ /* 0x000f280000300800 */
[----:B------:R-:W4:Y:S01]  /*423c0*/  LDL.LU R194, [R1+0x310] ;  /* 0x0003100001c27983 */ /* 0x000f220000300800 */
[----:B------:R-:W-:-:S03]  /*423d0*/  LOP3.LUT P6, RZ, R188, 0x4000000, RZ, 0xc0, !PT ;  /* 0x04000000bcff7812 */ /* 0x000fc600078cc0ff */
[----:B------:R-:W4:Y:S01]  /*423e0*/  LDL.LU R195, [R1+0x840] ;  /* 0x0008400001c37983 */ /* 0x000f220000300800 */
[C---:B------:R-:W-:Y:S02]  /*423f0*/  LOP3.LUT P3, RZ, R188.reuse, 0x8000000, RZ, 0xc0, !PT ;  /* 0x08000000bcff7812 */ /* 0x040fe4000786c0ff */
[C---:B------:R-:W-:Y:S02]  /*42400*/  LOP3.LUT P4, RZ, R188.reuse, 0x10000000, RZ, 0xc0, !PT ;  /* 0x10000000bcff7812 */ /* 0x040fe4000788c0ff */
[C---:B------:R-:W-:Y:S02]  /*42410*/  LOP3.LUT P1, RZ, R188.reuse, 0x20000000, RZ, 0xc0, !PT ;  /* 0x20000000bcff7812 */ /* 0x040fe4000782c0ff */
[----:B------:R-:W-:Y:S02]  /*42420*/  LOP3.LUT P5, RZ, R188, 0x40000000, RZ, 0xc0, !PT ;  /* 0x40000000bcff7812 */ /* 0x000fe400078ac0ff */
[----:B------:R-:W-:Y:S02]  /*42430*/  PRMT R2, R55, 0x7632, R2 ;  /* 0x0000763237027816 */ /* 0x000fe40000000002 */
        /* <DEDUP_REMOVED lines=12> */
[----:B------:R-:W-:Y:S02]  /*42500*/  IMAD.WIDE R188, R190, 0x2, R64 ;  /* 0x00000002bebc7825 */ /* 0x000fe400078e0240 */
[----:B------:R-:W2:Y:S04]  /*42510*/  LDL.LU R190, [R1+0x300] ;  /* 0x0003000001be7983 */ /* 0x000ea80000300800 */
[----:B------:R0:W-:Y:S04]  /*42520*/  @P6 STG.E.U16 desc[UR58][R188.64], R2 ;  /* 0x00000002bc006986 */ /* 0x0001e8000c10153a */
[----:B------:R-:W2:Y:S01]  /*42530*/  LDL.LU R55, [R1+0x844] ;  /* 0x0008440001377983 */ /* 0x000ea20000300800 */
[----:B0-----:R-:W-:-:S05]  /*42540*/  IMAD.WIDE R188, R56, 0x2, R66 ;  /* 0x0000000238bc7825 */ /* 0x001fca00078e0242 */
[----:B---3--:R0:W-:Y:S01]  /*42550*/  @P3 STG.E.U16 desc[UR58][R188.64], R192 ;  /* 0x000000c0bc003986 */ /* 0x0081e2000c10153a */
[----:B------:R-:W-:Y:S01]  /*42560*/  PRMT R2, R192, 0x7632, R2 ;  /* 0x00007632c0027816 */ /* 0x000fe20000000002 */
[----:B0-----:R-:W-:Y:S02]  /*42570*/  IMAD.WIDE R188, R56, 0x2, R64 ;  /* 0x0000000238bc7825 */ /* 0x001fe400078e0240 */
[----:B------:R-:W3:Y:S04]  /*42580*/  LDL.LU R56, [R1+0x314] ;  /* 0x0003140001387983 */ /* 0x000ee80000300800 */
[----:B------:R0:W-:Y:S02]  /*42590*/  @P4 STG.E.U16 desc[UR58][R188.64], R2 ;  /* 0x00000002bc004986 */ /* 0x0001e4000c10153a */
[----:B0-----:R-:W-:Y:S01]  /*425a0*/  IMAD.WIDE R188, R52, 0x2, R66 ;  /* 0x0000000234bc7825 */ /* 0x001fe200078e0242 */
[----:B------:R-:W-:-:S04]  /*425b0*/  PRMT R2, R57, 0x7632, R2 ;  /* 0x0000763239027816 */ /* 0x000fc80000000002 */
        /* <DEDUP_REMOVED lines=24> */
[C---:B------:R-:W-:Y:S02]  /*42740*/  LOP3.LUT P3, RZ, R59.reuse, 0x40, RZ, 0xc0, !PT ;  /* 0x000000403bff7812 */ /* 0x040fe4000786c0ff */
[----:B------:R-:W-:-:S09]  /*42750*/  LOP3.LUT P4, RZ, R59, 0x80, RZ, 0xc0, !PT ;  /* 0x000000803bff7812 */ /* 0x000fd2000788c0ff */
[----:B--2---:R0:W-:Y:S01]  /*42760*/  @P0 STG.E.U16 desc[UR58][R188.64], R190 ;  /* 0x000000bebc000986 */ /* 0x0041e2000c10153a */
[----:B------:R-:W-:Y:S01]  /*42770*/  PRMT R2, R190, 0x7632, R2 ;  /* 0x00007632be027816 */ /* 0x000fe20000000002 */
[----:B0-----:R-:W-:-:S05]  /*42780*/  IMAD.WIDE R188, R195, 0x2, R64 ;  /* 0x00000002c3bc7825 */ /* 0x001fca00078e0240 */
[----:B------:R0:W-:Y:S02]  /*42790*/  @P2 STG.E.U16 desc[UR58][R188.64], R2 ;  /* 0x00000002bc002986 */ /* 0x0001e4000c10153a */
[----:B0-----:R-:W-:-:S05]  /*427a0*/  IMAD.WIDE R188, R55, 0x2, R66 ;  /* 0x0000000237bc7825 */ /* 0x001fca00078e0242 */
[----:B---3--:R0:W-:Y:S01]  /*427b0*/  @P6 STG.E.U16 desc[UR58][R188.64], R56 ;  /* 0x00000038bc006986 */ /* 0x0081e2000c10153a */
[----:B------:R-:W-:-:S03]  /*427c0*/  PRMT R2, R56, 0x7632, R2 ;  /* 0x0000763238027816 */ /* 0x000fc60000000002 */
[----:B0-----:R-:W2:Y:S04]  /*427d0*/  LDL.LU R56, [R1+0x850] ;  /* 0x0008500001387983 */ /* 0x001ea80000300800 */
[----:B------:R-:W3:Y:S01]  /*427e0*/  LDL.LU R193, [R1+0x308] ;  /* 0x0003080001c17983 */ /* 0x000ee20000300800 */
[----:B------:R-:W-:-:S03]  /*427f0*/  IMAD.WIDE R188, R55, 0x2, R64 ;  /* 0x0000000237bc7825 */ /* 0x000fc600078e0240 */
[----:B------:R-:W3:Y:S04]  /*42800*/  LDL.LU R194, [R1+0x854] ;  /* 0x0008540001c27983 */ /* 0x000ee80000300800 */
[----:B------:R0:W-:Y:S02]  /*42810*/  @P3 STG.E.U16 desc[UR58][R188.64], R2 ;  /* 0x00000002bc003986 */ /* 0x0001e4000c10153a */
[----:B0-----:R-:W-:-:S05]  /*42820*/  IMAD.WIDE R188, R57, 0x2, R66 ;  /* 0x0000000239bc7825 */ /* 0x001fca00078e0242 */
        /* <DEDUP_REMOVED lines=15> */
[----:B------:R0:W-:Y:S01]  /*42920*/  @P5 STG.E.U16 desc[UR58][R188.64], R54 ;  /* 0x00000036bc005986 */ /* 0x0001e2000c10153a */
[----:B------:R-:W-:Y:S01]  /*42930*/  LOP3.LUT P4, RZ, R59, 0x1000, RZ, 0xc0, !PT ;  /* 0x000010003bff7812 */ /* 0x000fe2000788c0ff */
[----:B0-----:R-:W-:Y:S02]  /*42940*/  IMAD.WIDE R188, R53, 0x2, R64 ;  /* 0x0000000235bc7825 */ /* 0x001fe400078e0240 */
[----:B------:R-:W4:Y:S04]  /*42950*/  LDL.LU R53, [R1+0x860] ;  /* 0x0008600001357983 */ /* 0x000f280000300800 */
[----:B------:R2:W-:Y:S04]  /*42960*/  @P6 STG.E.U16 desc[UR58][R188.64], R2 ;  /* 0x00000002bc006986 */ /* 0x0005e8000c10153a */
[----:B------:R-:W4:Y:S01]  /*42970*/  LDL.LU R54, [R1+0x2e0] ;  /* 0x0002e00001367983 */ /* 0x000f220000300800 */
[----:B------:R-:W-:-:S02]  /*42980*/  LOP3.LUT P3, RZ, R59, 0x2000, RZ, 0xc0, !PT ;  /* 0x000020003bff7812 */ /* 0x000fc4000786c0ff */
[----:B------:R-:W-:Y:S01]  /*42990*/  LOP3.LUT P0, RZ, R59, 0x80000, RZ, 0xc0, !PT ;  /* 0x000800003bff7812 */ /* 0x000fe2000780c0ff */
[----:B--2---:R-:W-:-:S05]  /*429a0*/  IMAD.WIDE R188, R56, 0x2, R66 ;  /* 0x0000000238bc7825 */ /* 0x004fca00078e0242 */
[----:B---3--:R0:W-:Y:S01]  /*429b0*/  @P2 STG.E.U16 desc[UR58][R188.64], R193 ;  /* 0x000000c1bc002986 */ /* 0x0081e2000c10153a */
[----:B------:R-:W-:Y:S01]  /*429c0*/  PRMT R2, R193, 0x7632, R2 ;  /* 0x00007632c1027816 */ /* 0x000fe20000000002 */
[----:B0-----:R-:W-:Y:S02]  /*429d0*/  IMAD.WIDE R188, R56, 0x2, R64 ;  /* 0x0000000238bc7825 */ /* 0x001fe400078e0240 */
[----:B------:R-:W2:Y:S04]  /*429e0*/  LDL.LU R56, [R1+0x864] ;  /* 0x0008640001387983 */ /* 0x000ea80000300800 */
[----:B------:R0:W-:Y:S02]  /*429f0*/  @P4 STG.E.U16 desc[UR58][R188.64], R2 ;  /* 0x00000002bc004986 */ /* 0x0001e4000c10153a */
[----:B0-----:R-:W-:-:S05]  /*42a00*/  IMAD.WIDE R188, R194, 0x2, R66 ;  /* 0x00000002c2bc7825 */ /* 0x001fca00078e0242 */
[----:B------:R0:W-:Y:S01]  /*42a10*/  @P3 STG.E.U16 desc[UR58][R188.64], R57 ;  /* 0x00000039bc003986 */ /* 0x0001e2000c10153a */
        /* <DEDUP_REMOVED lines=38> */
[----:B------:R0:W-:Y:S01]  /*42c80*/  @P0 STG.E.U16 desc[UR58][R188.64], R54 ;  /* 0x00000036bc000986 */ /* 0x0001e2000c10153a */
[----:B------:R-:W-:Y:S01]  /*42c90*/  LOP3.LUT P2, RZ, R59, 0x400000, RZ, 0xc0, !PT ;  /* 0x004000003bff7812 */ /* 0x000fe2000784c0ff */
[----:B0-----:R-:W-:-:S05]  /*42ca0*/  IMAD.WIDE R188, R53, 0x2, R64 ;  /* 0x0000000235bc7825 */ /* 0x001fca00078e0240 */
[----:B------:R0:W-:Y:S01]  /*42cb0*/  @P1 STG.E.U16 desc[UR58][R188.64], R2 ;  /* 0x00000002bc001986 */ /* 0x0001e2000c10153a */
[----:B------:R-:W-:Y:S02]  /*42cc0*/  LOP3.LUT P4, RZ, R59, 0x800000, RZ, 0xc0, !PT ;  /* 0x008000003bff7812 */ /* 0x000fe4000788c0ff */
[----:B0-----:R-:W-:Y:S01]  /*42cd0*/  PRMT R2, R58, 0x7632, R2 ;  /* 0x000076323a027816 */ /* 0x001fe20000000002 */
[----:B--2---:R-:W-:-:S05]  /*42ce0*/  IMAD.WIDE R188, R56, 0x2, R66 ;  /* 0x0000000238bc7825 */ /* 0x004fca00078e0242 */
[----:B------:R0:W-:Y:S02]  /*42cf0*/  @P6 STG.E.U16 desc[UR58][R188.64], R58 ;  /* 0x0000003abc006986 */ /* 0x0001e4000c10153a */
[----:B0-----:R-:W-:Y:S02]  /*42d00*/  IMAD.WIDE R188, R56, 0x2, R64 ;  /* 0x0000000238bc7825 */ /* 0x001fe400078e0240 */
[----:B------:R-:W2:Y:S04]  /*42d10*/  LDL.LU R58, [R1+0x1454] ;  /* 0x00145400013a7983 */ /* 0x000ea80000300800 */
[----:B------:R-:W4:Y:S04]  /*42d20*/  LDL.LU R56, [R1+0x870] ;  /* 0x0008700001387983 */ /* 0x000f280000300800 */
[----:B------:R-:W2:Y:S04]  /*42d30*/  LDL.LU R54, [R1+0x2e8] ;  /* 0x0002e80001367983 */ /* 0x000ea80000300800 */
[----:B------:R3:W-:Y:S04]  /*42d40*/  @P2 STG.E.U16 desc[UR58][R188.64], R2 ;  /* 0x00000002bc002986 */ /* 0x0007e8000c10153a */
[----:B------:R-:W2:Y:S01]  /*42d50*/  LDL.LU R190, [R1+0x874] ;  /* 0x0008740001be7983 */ /* 0x000ea20000300800 */
[----:B---3--:R-:W-:-:S05]  /*42d60*/  IMAD.WIDE R188, R57, 0x2, R66 ;  /* 0x0000000239bc7825 */ /* 0x008fca00078e0242 */
[----:B------:R0:W-:Y:S02]  /*42d70*/  @P4 STG.E.U16 desc[UR58][R188.64], R194 ;  /* 0x000000c2bc004986 */ /* 0x0001e4000c10153a */
[----:B0-----:R-:W-:Y:S02]  /*42d80*/  IMAD.WIDE R188, R57, 0x2, R64 ;  /* 0x0000000239bc7825 */ /* 0x001fe400078e0240 */
[----:B------:R-:W3:Y:S04]  /*42d90*/  LDL.LU R57, [R1+0x2fc] ;  /* 0x0002fc0001397983 */ /* 0x000ee80000300800 */
[----:B------:R-:W3:Y:S04]  /*42da0*/  LDL.LU R52, [R1+0x878] ;  /* 0x0008780001347983 */ /* 0x000ee80000300800 */
[----:B------:R-:W3:Y:S04]  /*42db0*/  LDL.LU R53, [R1+0x2ec] ;  /* 0x0002ec0001357983 */ /* 0x000ee80000300800 */
[----:B------:R-:W3:Y:S01]  /*42dc0*/  LDL.LU R192, [R1+0x87c] ;  /* 0x00087c0001c07983 */ /* 0x000ee20000300800 */
[----:B------:R-:W-:-:S03]  /*42dd0*/  LOP3.LUT P3, RZ, R59, 0x1000000, RZ, 0xc0, !PT ;  /* 0x010000003bff7812 */ /* 0x000fc6000786c0ff */
[----:B------:R-:W3:Y:S01]  /*42de0*/  LDL.LU R193, [R1+0x2d0] ;  /* 0x0002d00001c17983 */ /* 0x000ee20000300800 */
[C---:B------:R-:W-:Y:S02]  /*42df0*/  LOP3.LUT P5, RZ, R59.reuse, 0x2000000, RZ, 0xc0, !PT ;  /* 0x020000003bff7812 */ /* 0x040fe400078ac0ff */
[----:B------:R-:W-:Y:S02]  /*42e00*/  PRMT R2, R194, 0x7632, R2 ;  /* 0x00007632c2027816 */ /* 0x000fe40000000002 */
[C---:B------:R-:W-:Y:S01]  /*42e10*/  LOP3.LUT P6, RZ, R59.reuse, 0x4000000, RZ, 0xc0, !PT ;  /* 0x040000003bff7812 */ /* 0x040fe200078cc0ff */
[----:B------:R-:W3:Y:S04]  /*42e20*/  LDL.LU R194, [R1+0x880] ;  /* 0x0008800001c27983 */ /* 0x000ee80000300800 */
[----:B------:R0:W-:Y:S01]  /*42e30*/  @P3 STG.E.U16 desc[UR58][R188.64], R2 ;  /* 0x00000002bc003986 */ /* 0x0001e2000c10153a */
[----:B------:R-:W-:-:S02]  /*42e40*/  LOP3.LUT P1, RZ, R59, 0x8000000, RZ, 0xc0, !PT ;  /* 0x080000003bff7812 */ /* 0x000fc4000782c0ff */
        /* <DEDUP_REMOVED lines=9> */
[----:B----4-:R-:W-:Y:S01]  /*42ee0*/  IMAD.WIDE R188, R56, 0x2, R66 ;  /* 0x0000000238bc7825 */ /* 0x010fe200078e0242 */
[----:B--2---:R-:W-:-:S04]  /*42ef0*/  PRMT R2, R54, 0x7632, R2 ;  /* 0x0000763236027816 */ /* 0x004fc80000000002 */
[----:B------:R0:W-:Y:S02]  /*42f00*/  @P1 STG.E.U16 desc[UR58][R188.64], R54 ;  /* 0x00000036bc001986 */ /* 0x0001e4000c10153a */
[----:B0-----:R-:W-:Y:S02]  /*42f10*/  IMAD.WIDE R188, R56, 0x2, R64 ;  /* 0x0000000238bc7825 */ /* 0x001fe400078e0240 */
[----:B------:R-:W2:Y:S04]  /*42f20*/  LDL.LU R56, [R1+0x2d4] ;  /* 0x0002d40001387983 */ /* 0x000ea80000300800 */
[----:B------:R0:W-:Y:S04]  /*42f30*/  @P4 STG.E.U16 desc[UR58][R188.64], R2 ;  /* 0x00000002bc004986 */ /* 0x0001e8000c10153a */
[----:B------:R-:W4:Y:S01]  /*42f40*/  LDL.LU R54, [R1+0x1450] ;  /* 0x0014500001367983 */ /* 0x000f220000300800 */
[----:B0-----:R-:W-:Y:S01]  /*42f50*/  IMAD.WIDE R188, R190, 0x2, R66 ;  /* 0x00000002bebc7825 */ /* 0x001fe200078e0242 */
[----:B---3--:R-:W-:-:S04]  /*42f60*/  PRMT R2, R57, 0x7632, R2 ;  /* 0x0000763239027816 */ /* 0x008fc80000000002 */
[----:B------:R0:W-:Y:S04]  /*42f70*/  @P2 STG.E.U16 desc[UR58][R188.64], R57 ;  /* 0x00000039bc002986 */ /* 0x0001e8000c10153a */
[----:B0-----:R-:W3:Y:S01]  /*42f80*/  LDL.LU R57, [R1+0x888] ;  /* 0x0008880001397983 */ /* 0x001ee20000300800 */
[----:B------:R-:W-:-:S03]  /*42f90*/  IMAD.WIDE R188, R190, 0x2, R64 ;  /* 0x00000002bebc7825 */ /* 0x000fc600078e0240 */
[----:B------:R-:W4:Y:S01]  /*42fa0*/  LDL.LU R190, [R1+0x2c4] ;  /* 0x0002c40001be7983 */ /* 0x000f220000300800 */
[----:B------:R-:W-:Y:S02]  /*42fb0*/  LOP3.LUT P0, RZ, R58, 0x8, RZ, 0xc0, !PT ;  /* 0x000000083aff7812 */ /* 0x000fe4000780c0ff */
[----:B------:R-:W-:-:S11]  /*42fc0*/  LOP3.LUT R191, R191, 0xffffffdf, RZ, 0xc0, !PT ;  /* 0xffffffdfbfbf7812 */ /* 0x000fd600078ec0ff */
        /* <DEDUP_REMOVED lines=16> */
[C---:B------:R-:W-:Y:S01]  /*430d0*/  LOP3.LUT P0, RZ, R191.reuse, 0x100, RZ, 0xc0, !PT ;  /* 0x00000100bfff7812 */ /* 0x040fe2000780c0ff */
        /* <DEDUP_REMOVED lines=16> */
[----:B------:R0:W-:Y:S01]  /*431e0*/  @P0 STG.E.U16 desc[UR58][R188.64], R195 ;  /* 0x000000c3bc000986 */ /* 0x0001e2000c10153a */
[----:B------:R-:W-:Y:S01]  /*431f0*/  LOP3.LUT P1, RZ, R58, 0x40, RZ, 0xc0, !PT ;  /* 0x000000403aff7812 */ /* 0x000fe2000782c0ff */
[----:B0-----:R-:W-:-:S05]  /*43200*/  IMAD.WIDE R188, R194, 0x2, R64 ;  /* 0x00000002c2bc7825 */ /* 0x001fca00078e0240 */
[----:B------:R0:W-:Y:S01]  /*43210*/  @P3 STG.E.U16 desc[UR58][R188.64], R2 ;  /* 0x00000002bc003986 */ /* 0x0001e2000c10153a */
[----:B------:R-:W-:Y:S01]  /*43220*/  LOP3.LUT P4, RZ, R58, 0x80, RZ, 0xc0, !PT ;  /* 0x000000803aff7812 */ /* 0x000fe2000788c0ff */
[----:B0-----:R-:W-:-:S05]  /*43230*/  IMAD.WIDE R188, R55, 0x2, R66 ;  /* 0x0000000237bc7825 */ /* 0x001fca00078e0242 */
[----:B--2---:R0:W-:Y:S01]  /*43240*/  @P6 STG.E.U16 desc[UR58][R188.64], R56 ;  /* 0x00000038bc006986 */ /* 0x0041e2000c10153a */
[----:B------:R-:W-:Y:S01]  /*43250*/  PRMT R2, R56, 0x7632, R2 ;  /* 0x0000763238027816 */ /* 0x000fe20000000002 */
[----:B0-----:R-:W-:Y:S02]  /*43260*/  IMAD.WIDE R188, R55, 0x2, R64 ;  /* 0x0000000237bc7825 */ /* 0x001fe400078e0240 */
[----:B------:R-:W2:Y:S04]  /*43270*/  LDL.LU R56, [R1+0x890] ;  /* 0x0008900001387983 */ /* 0x000ea80000300800 */
[----:B------:R3:W-:Y:S02]  /*43280*/  @P1 STG.E.U16 desc[UR58][R188.64], R2 ;  /* 0x00000002bc001986 */ /* 0x0007e4000c10153a */
[----:B---3--:R-:W-:-:S05]  /*43290*/  IMAD.WIDE R188, R57, 0x2, R66 ;  /* 0x0000000239bc7825 */ /* 0x008fca00078e0242 */
[----:B----4-:R0:W-:Y:S02]  /*432a0*/  @P4 STG.E.U16 desc[UR58][R188.64], R190 ;  /* 0x000000bebc004986 */ /* 0x0101e4000c10153a */
[----:B0-----:R-:W-:Y:S02]  /*432b0*/  IMAD.WIDE R188, R57, 0x2, R64 ;  /* 0x0000000239bc7825 */ /* 0x001fe400078e0240 */
[----:B------:R-:W3:Y:S04]  /*432c0*/  LDL.LU R57, [R1+0x2c8] ;  /* 0x0002c80001397983 */ /* 0x000ee80000300800 */
[----:B------:R-:W4:Y:S04]  /*432d0*/  LDL.LU R192, [R1+0x894] ;  /* 0x0008940001c07983 */ /* 0x000f280000300800 */
        /* <DEDUP_REMOVED lines=11> */
[----:B0-----:R-:W-:-:S05]  /*43390*/  IMAD.WIDE R188, R52, 0x2, R66 ;  /* 0x0000000234bc7825 */ /* 0x001fca00078e0242 */
[----:B------:R0:W-:Y:S01]  /*433a0*/  @P5 STG.E.U16 desc[UR58][R188.64], R53 ;  /* 0x00000035bc005986 */ /* 0x0001e2000c10153a */
[----:B------:R-:W-:Y:S01]  /*433b0*/  PRMT R2, R53, 0x7632, R2 ;  /* 0x0000763235027816 */ /* 0x000fe20000000002 */
        /* <DEDUP_REMOVED lines=11> */
[----:B------:R-:W3:Y:S04]  /*43470*/  LDL.LU R57, [R1+0x144c] ;  /* 0x00144c0001397983 */ /* 0x000ee80000300800 */
[----:B------:R4:W-:Y:S02]  /*43480*/  @P4 STG.E.U16 desc[UR58][R188.64], R2 ;  /* 0x00000002bc004986 */ /* 0x0009e4000c10153a */
[----:B----4-:R-:W-:Y:S01]  /*43490*/  IMAD.WIDE R188, R192, 0x2, R66 ;  /* 0x00000002c0bc7825 */ /* 0x010fe200078e0242 */
[----:B------:R-:W-:-:S04]  /*434a0*/  PRMT R2, R55, 0x7632, R2 ;  /* 0x0000763237027816 */ /* 0x000fc80000000002 */
[----:B------:R0:W-:Y:S04]  /*434b0*/  @P1 STG.E.U16 desc[UR58][R188.64], R55 ;  /* 0x00000037bc001986 */ /* 0x0001e8000c10153a */
[----:B0-----:R-:W4:Y:S01]  /*434c0*/  LDL.LU R55, [R1+0x8a8] ;  /* 0x0008a80001377983 */ /* 0x001f220000300800 */
        /* <DEDUP_REMOVED lines=8> */
[C---:B------:R-:W-:Y:S02]  /*43550*/  LOP3.LUT P0, RZ, R58.reuse, 0x20000, RZ, 0xc0, !PT ;  /* 0x000200003aff7812 */ /* 0x040fe4000780c0ff */
        /* <DEDUP_REMOVED lines=29> */
[----:B0-----:R-:W-:Y:S02]  /*43730*/  IMAD.WIDE R188, R52, 0x2, R64 ;  /* 0x0000000234bc7825 */ /* 0x001fe400078e0240 */
[----:B------:R-:W4:Y:S04]  /*43740*/  LDL.LU R53, [R1+0x8b0] ;  /* 0x0008b00001357983 */ /* 0x000f280000300800 */
[----:B------:R2:W-:Y:S01]  /*43750*/  @P2 STG.E.U16 desc[UR58][R188.64], R2 ;  /* 0x00000002bc002986 */ /* 0x0005e2000c10153a */
[C---:B------:R-:W-:Y:S02]  /*43760*/  LOP3.LUT P3, RZ, R58.reuse, 0x400000, RZ, 0xc0, !PT ;  /* 0x004000003aff7812 */ /* 0x040fe4000786c0ff */
[----:B------:R-:W-:Y:S01]  /*43770*/  LOP3.LUT P4, RZ, R58, 0x800000, RZ, 0xc0, !PT ;  /* 0x008000003aff7812 */ /* 0x000fe2000788c0ff */
[----:B--2---:R-:W-:-:S05]  /*43780*/  IMAD.WIDE R188, R56, 0x2, R66 ;  /* 0x0000000238bc7825 */ /* 0x004fca00078e0242 */
[----:B---3--:R0:W-:Y:S01]  /*43790*/  @P6 STG.E.U16 desc[UR58][R188.64], R57 ;  /* 0x00000039bc006986 */ /* 0x0081e2000c10153a */
[----:B------:R-:W-:Y:S01]  /*437a0*/  PRMT R2, R57, 0x7632, R2 ;  /* 0x0000763239027816 */ /* 0x000fe20000000002 */
[----:B0-----:R-:W-:Y:S02]  /*437b0*/  IMAD.WIDE R188, R56, 0x2, R64 ;  /* 0x0000000238bc7825 */ /* 0x001fe400078e0240 */
[----:B------:R-:W2:Y:S04]  /*437c0*/  LDL.LU R56, [R1+0x2a8] ;  /* 0x0002a80001387983 */ /* 0x000ea80000300800 */
[----:B------:R-:W3:Y:S04]  /*437d0*/  LDL.LU R57, [R1+0x1448] ;  /* 0x0014480001397983 */ /* 0x000ee80000300800 */
[----:B------:R4:W-:Y:S04]  /*437e0*/  @P3 STG.E.U16 desc[UR58][R188.64], R2 ;  /* 0x00000002bc003986 */ /* 0x0009e8000c10153a */
[----:B------:R-:W2:Y:S01]  /*437f0*/  LDL.LU R195, [R1+0x8b4] ;  /* 0x0008b40001c37983 */ /* 0x000ea20000300800 */
[----:B----4-:R-:W-:-:S05]  /*43800*/  IMAD.WIDE R188, R55, 0x2, R66 ;  /* 0x0000000237bc7825 */ /* 0x010fca00078e0242 */
[----:B------:R0:W-:Y:S02]  /*43810*/  @P4 STG.E.U16 desc[UR58][R188.64], R192 ;  /* 0x000000c0bc004986 */ /* 0x0001e4000c10153a */
[----:B0-----:R-:W-:Y:S02]  /*43820*/  IMAD.WIDE R188, R55, 0x2, R64 ;  /* 0x0000000237bc7825 */ /* 0x001fe400078e0240 */
[----:B------:R-:W4:Y:S04]  /*43830*/  LDL.LU R55, [R1+0x2bc] ;  /* 0x0002bc0001377983 */ /* 0x000f280000300800 */
[----:B------:R-:W4:Y:S04]  /*43840*/  LDL.LU R190, [R1+0x8b8] ;  /* 0x0008b80001be7983 */ /* 0x000f280000300800 */
[----:B------:R-:W4:Y:S01]  /*43850*/  LDL.LU R52, [R1+0x2ac] ;  /* 0x0002ac0001347983 */ /* 0x000f220000300800 */
[----:B------:R-:W-:-:S02]  /*43860*/  LOP3.LUT R59, R59, 0xdfffffff, RZ, 0xc0, !PT ;  /* 0xdfffffff3b3b7812 */ /* 0x000fc400078ec0ff */
[C---:B------:R-:W-:Y:S02]  /*43870*/  LOP3.LUT P1, RZ, R58.reuse, 0x1000000, RZ, 0xc0, !PT ;  /* 0x010000003aff7812 */ /* 0x040fe4000782c0ff */
[----:B------:R-:W-:Y:S02]  /*43880*/  LOP3.LUT P5, RZ, R58, 0x2000000, RZ, 0xc0, !PT ;  /* 0x020000003aff7812 */ /* 0x000fe400078ac0ff */
[----:B------:R-:W-:Y:S02]  /*43890*/  PRMT R2, R192, 0x7632, R2 ;  /* 0x00007632c0027816 */ /* 0x000fe40000000002 */
[C---:B------:R-:W-:Y:S02]  /*438a0*/  LOP3.LUT P6, RZ, R58.reuse, 0x4000000, RZ, 0xc0, !PT ;  /* 0x040000003aff7812 */ /* 0x040fe400078cc0ff */
[----:B------:R-:W-:-:S05]  /*438b0*/  LOP3.LUT P2, RZ, R58, 0x8000000, RZ, 0xc0, !PT ;  /* 0x080000003aff7812 */ /* 0x000fca000784c0ff */
[----:B------:R0:W-:Y:S01]  /*438c0*/  @P1 STG.E.U16 desc[UR58][R188.64], R2 ;  /* 0x00000002bc001986 */ /* 0x0001e2000c10153a */
[C---:B------:R-:W-:Y:S02]  /*438d0*/  LOP3.LUT P4, RZ, R58.reuse, 0x10000000, RZ, 0xc0, !PT ;  /* 0x100000003aff7812 */ /* 0x040fe4000788c0ff */
[----:B------:R-:W-:Y:S02]  /*438e0*/  LOP3.LUT P3, RZ, R58, 0x20000000, RZ, 0xc0, !PT ;  /* 0x200000003aff7812 */ /* 0x000fe4000786c0ff */
[----:B------:R-:W-:Y:S01]  /*438f0*/  LOP3.LUT R191, R191, 0xfffffffe, RZ, 0xc0, !PT ;  /* 0xfffffffebfbf7812 */ /* 0x000fe200078ec0ff */
[----:B0-----:R-:W-:-:S05]  /*43900*/  IMAD.WIDE R188, R193, 0x2, R66 ;  /* 0x00000002c1bc7825 */ /* 0x001fca00078e0242 */
[----:B------:R0:W-:Y:S01]  /*43910*/  @P5 STG.E.U16 desc[UR58][R188.64], R194 ;  /* 0x000000c2bc005986 */ /* 0x0001e2000c10153a */
[----:B------:R-:W-:Y:S01]  /*43920*/  PRMT R2, R194, 0x7632, R2 ;  /* 0x00007632c2027816 */ /* 0x000fe20000000002 */
[----:B0-----:R-:W-:-:S05]  /*43930*/  IMAD.WIDE R188, R193, 0x2, R64 ;  /* 0x00000002c1bc7825 */ /* 0x001fca00078e0240 */
[----:B------:R0:W-:Y:S01]  /*43940*/  @P6 STG.E.U16 desc[UR58][R188.64], R2 ;  /* 0x00000002bc006986 */ /* 0x0001e2000c10153a */
[----:B------:R-:W-:Y:S01]  /*43950*/  LOP3.LUT P5, RZ, R58, 0x40000000, RZ, 0xc0, !PT ;  /* 0x400000003aff7812 */ /* 0x000fe200078ac0ff */
[----:B0-----:R-:W-:Y:S01]  /*43960*/  IMAD.WIDE R188, R53, 0x2, R66 ;  /* 0x0000000235bc7825 */ /* 0x001fe200078e0242 */
[----:B---3--:R-:W-:-:S13]  /*43970*/  LOP3.LUT P0, RZ, R57, 0x8, RZ, 0xc0, !PT ;  /* 0x0000000839ff7812 */ /* 0x008fda000780c0ff */
[----:B------:R-:W-:Y:S02]  /*43980*/  @P0 LOP3.LUT R59, R59, 0x20000000, RZ, 0xfc, !PT ;  /* 0x200000003b3b0812 */ /* 0x000fe400078efcff */
[----:B------:R-:W-:Y:S02]  /*43990*/  LOP3.LUT P0, RZ, R57, 0x4, RZ, 0xc0, !PT ;  /* 0x0000000439ff7812 */ /* 0x000fe4000780c0ff */
[----:B------:R-:W-:-:S11]  /*439a0*/  LOP3.LUT R59, R59, 0xbfffffff, RZ, 0xc0, !PT ;  /* 0xbfffffff3b3b7812 */ /* 0x000fd600078ec0ff */
[----:B------:R-:W-:Y:S02]  /*439b0*/  @P0 LOP3.LUT R59, R59, 0x40000000, RZ, 0xfc, !PT ;  /* 0x400000003b3b0812 */ /* 0x000fe400078efcff */
[----:B------:R-:W-:Y:S02]  /*439c0*/  LOP3.LUT P0, RZ, R57, 0x2, RZ, 0xc0, !PT ;  /* 0x0000000239ff7812 */ /* 0x000fe4000780c0ff */
[----:B------:R-:W-:Y:S01]  /*439d0*/  LOP3.LUT R59, R59, 0x7fffffff, RZ, 0xc0, !PT ;  /* 0x7fffffff3b3b7812 */ /* 0x000fe200078ec0ff */
[----:B--2---:R0:W-:Y:S01]  /*439e0*/  @P2 STG.E.U16 desc[UR58][R188.64], R56 ;  /* 0x00000038bc002986 */ /* 0x0041e2000c10153a */
[----:B------:R-:W-:-:S09]  /*439f0*/  PRMT R2, R56, 0x7632, R2 ;  /* 0x0000763238027816 */ /* 0x000fd20000000002 */
[----:B------:R-:W-:Y:S02]  /*43a00*/  @P0 LOP3.LUT R59, R59, 0x80000000, RZ, 0xfc, !PT ;  /* 0x800000003b3b0812 */ /* 0x000fe400078efcff */
[----:B------:R-:W-:Y:S01]  /*43a10*/  LOP3.LUT P0, RZ, R57, 0x1, RZ, 0xc0, !PT ;  /* 0x0000000139ff7812 */ /* 0x000fe2000780c0ff */
[----:B0-----:R-:W-:-:S05]  /*43a20*/  IMAD.WIDE R188, R53, 0x2, R64 ;  /* 0x0000000235bc7825 */ /* 0x001fca00078e0240 */
[----:B------:R0:W-:Y:S07]  /*43a30*/  @P4 STG.E.U16 desc[UR58][R188.64], R2 ;  /* 0x00000002bc004986 */ /* 0x0001ee000c10153a */
[----:B------:R-:W-:Y:S01]  /*43a40*/  @P0 LOP3.LUT R191, R191, 0x1, RZ, 0xfc, !PT ;  /* 0x00000001bfbf0812 */ /* 0x000fe200078efcff */
[----:B0-----:R-:W-:Y:S01]  /*43a50*/  IMAD.WIDE R188, R195, 0x2, R66 ;  /* 0x00000002c3bc7825 */ /* 0x001fe200078e0242 */
[----:B------:R-:W-:Y:S02]  /*43a60*/  LOP3.LUT P0, RZ, R58, 0x80000000, RZ, 0xc0, !PT ;  /* 0x800000003aff7812 */ /* 0x000fe4000780c0ff */
[----:B----4-:R-:W-:Y:S01]  /*43a70*/  PRMT R2, R55, 0x7632, R2 ;  /* 0x0000763237027816 */ /* 0x010fe20000000002 */
[----:B------:R-:W2:Y:S04]  /*43a80*/  LDL.LU R58, [R1+0x290] ;  /* 0x00029000013a7983 */ /* 0x000ea80000300800 */
[----:B------:R0:W-:Y:S04]  /*43a90*/  @P3 STG.E.U16 desc[UR58][R188.64], R55 ;  /* 0x00000037bc003986 */ /* 0x0001e8000c10153a */
[----:B------:R-:W3:Y:S04]  /*43aa0*/  LDL.LU R192, [R1+0x8c0] ;  /* 0x0008c00001c07983 */ /* 0x000ee80000300800 */
[----:B------:R-:W4:Y:S01]  /*43ab0*/  LDL.LU R193, [R1+0x280] ;  /* 0x0002800001c17983 */ /* 0x000f220000300800 */
[----:B0-----:R-:W-:-:S03]  /*43ac0*/  IMAD.WIDE R188, R195, 0x2, R64 ;  /* 0x00000002c3bc7825 */ /* 0x001fc600078e0240 */
[----:B------:R-:W4:Y:S04]  /*43ad0*/  LDL.LU R194, [R1+0x8c4] ;  /* 0x0008c40001c27983 */ /* 0x000f280000300800 */
[----:B------:R0:W-:Y:S04]  /*43ae0*/  @P5 STG.E.U16 desc[UR58][R188.64], R2 ;  /* 0x00000002bc005986 */ /* 0x0001e8000c10153a */
[----:B------:R-:W4:Y:S04]  /*43af0*/  LDL.LU R53, [R1+0x294] ;  /* 0x0002940001357983 */ /* 0x000f280000300800 */
[----:B------:R-:W4:Y:S01]  /*43b00*/  LDL.LU R56, [R1+0x1444] ;  /* 0x0014440001387983 */ /* 0x000f220000300800 */
[----:B0-----:R-:W-:-:S03]  /*43b10*/  IMAD.WIDE R188, R190, 0x2, R66 ;  /* 0x00000002bebc7825 */ /* 0x001fc600078e0242 */
[----:B------:R-:W4:Y:S04]  /*43b20*/  LDL.LU R55, [R1+0x8c8] ;  /* 0x0008c80001377983 */ /* 0x000f280000300800 */
[----:B------:R0:W-:Y:S01]  /*43b30*/  @P0 STG.E.U16 desc[UR58][R188.64], R52 ;  /* 0x00000034bc000986 */ /* 0x0001e2000c10153a */
[----:B------:R-:W-:-:S03]  /*43b40*/  LOP3.LUT P0, RZ, R191, 0x1, RZ, 0xc0, !PT ;  /* 0x00000001bfff7812 */ /* 0x000fc6000780c0ff */
[----:B------:R-:W4:Y:S04]  /*43b50*/  LDL.LU R195, [R1+0x284] ;  /* 0x0002840001c37983 */ /* 0x000f280000300800 */
[----:B------:R-:W3:Y:S01]  /*43b60*/  LDL.LU R191, [R1+0x8bc] ;  /* 0x0008bc0001bf7983 */ /* 0x000ee20000300800 */
[----:B------:R-:W-:Y:S01]  /*43b70*/  PRMT R2, R52, 0x7632, R2 ;  /* 0x0000763234027816 */ /* 0x000fe20000000002 */
[----:B0-----:R-:W-:Y:S01]  /*43b80*/  IMAD.WIDE R188, R190, 0x2, R64 ;  /* 0x00000002bebc7825 */ /* 0x001fe200078e0240 */
[----:B------:R-:W-:Y:S01]  /*43b90*/  LOP3.LUT P1, RZ, R57, 0x10, RZ, 0xc0, !PT ;  /* 0x0000001039ff7812 */ /* 0x000fe2000782c0ff */
[----:B------:R-:W4:Y:S04]  /*43ba0*/  LDL.LU R190, [R1+0x8cc] ;  /* 0x0008cc0001be7983 */ /* 0x000f280000300800 */
[----:B------:R2:W-:Y:S01]  /*43bb0*/  @P0 STG.E.U16 desc[UR58][R188.64], R2 ;  /* 0x00000002bc000986 */ /* 0x0005e2000c10153a */
[----:B------:R-:W-:-:S02]  /*43bc0*/  LOP3.LUT P0, RZ, R59, 0x80000000, RZ, 0xc0, !PT ;  /* 0x800000003bff7812 */ /* 0x000fc4000780c0ff */
[C---:B------:R-:W-:Y:S01]  /*43bd0*/  LOP3.LUT P6, RZ, R57.reuse, 0x20, RZ, 0xc0, !PT ;  /* 0x0000002039ff7812 */ /* 0x040fe200078cc0ff */
[----:B------:R-:W4:Y:S01]  /*43be0*/  LDL.LU R52, [R1+0x298] ;  /* 0x0002980001347983 */ /* 0x000f220000300800 */
[C---:B------:R-:W-:Y:S02]  /*43bf0*/  LOP3.LUT P2, RZ, R57.reuse, 0x40, RZ, 0xc0, !PT ;  /* 0x0000004039ff7812 */ /* 0x040fe4000784c0ff */
[----:B------:R-:W-:Y:S02]  /*43c00*/  LOP3.LUT P4, RZ, R57, 0x80, RZ, 0xc0, !PT ;  /* 0x0000008039ff7812 */ /* 0x000fe4000788c0ff */
[----:B--2---:R-:W-:Y:S01]  /*43c10*/  PRMT R2, R58, 0x7632, R2 ;  /* 0x000076323a027816 */ /* 0x004fe20000000002 */
[----:B---3--:R-:W-:-:S05]  /*43c20*/  IMAD.WIDE R188, R191, 0x2, R66 ;  /* 0x00000002bfbc7825 */ /* 0x008fca00078e0242 */
[----:B------:R0:W-:Y:S01]  /*43c30*/  @P0 STG.E.U16 desc[UR58][R188.64], R58 ;  /* 0x0000003abc000986 */ /* 0x0001e2000c10153a */
[----:B------:R-:W-:Y:S01]  /*43c40*/  LOP3.LUT P0, RZ, R59, 0x40000000, RZ, 0xc0, !PT ;  /* 0x400000003bff7812 */ /* 0x000fe2000780c0ff */
[----:B0-----:R-:W-:-:S12]  /*43c50*/  IMAD.WIDE R188, R191, 0x2, R64 ;  /* 0x00000002bfbc7825 */ /* 0x001fd800078e0240 */
[----:B------:R0:W-:Y:S01]  /*43c60*/  @P0 STG.E.U16 desc[UR58][R188.64], R2 ;  /* 0x00000002bc000986 */ /* 0x0001e2000c10153a */
[----:B------:R-:W-:Y:S01]  /*43c70*/  LOP3.LUT P0, RZ, R59, 0x20000000, RZ, 0xc0, !PT ;  /* 0x200000003bff7812 */ /* 0x000fe2000780c0ff */
[----:B0-----:R-:W-:Y:S01]  /*43c80*/  IMAD.WIDE R188, R192, 0x2, R66 ;  /* 0x00000002c0bc7825 */ /* 0x001fe200078e0242 */
[----:B----4-:R-:W-:-:S11]  /*43c90*/  PRMT R2, R193, 0x7632, R2 ;  /* 0x00007632c1027816 */ /* 0x010fd60000000002 */
[----:B------:R0:W-:Y:S02]  /*43ca0*/  @P0 STG.E.U16 desc[UR58][R188.64], R193 ;  /* 0x000000c1bc000986 */ /* 0x0001e4000c10153a */
[----:B0-----:R-:W-:-:S05]  /*43cb0*/  IMAD.WIDE R188, R192, 0x2, R64 ;  /* 0x00000002c0bc7825 */ /* 0x001fca00078e0240 */
[----:B------:R0:W-:Y:S02]  /*43cc0*/  @P1 STG.E.U16 desc[UR58][R188.64], R2 ;  /* 0x00000002bc001986 */ /* 0x0001e4000c10153a */
[----:B0-----:R-:W-:Y:S01]  /*43cd0*/  IMAD.WIDE R188, R194, 0x2, R66 ;  /* 0x00000002c2bc7825 */ /* 0x001fe200078e0242 */
[----:B------:R-:W-:-:S04]  /*43ce0*/  PRMT R2, R53, 0x7632, R2 ;  /* 0x0000763235027816 */ /* 0x000fc80000000002 */
        /* <DEDUP_REMOVED lines=297> */
[----:B0-----:R-:W-:Y:S01]  /*44f80*/  IMAD.WIDE R56, R52, 0x2, R66 ;  /* 0x0000000234387825 */ /* 0x001fe200078e0242 */
[----:B---3--:R-:W-:-:S04]  /*44f90*/  PRMT R2, R188, 0x7632, R2 ;  /* 0x00007632bc027816 */ /* 0x008fc80000000002 */
[----:B------:R0:W-:Y:S02]  /*44fa0*/  @P1 STG.E.U16 desc[UR58][R56.64], R188 ;  /* 0x000000bc38001986 */ /* 0x0001e4000c10153a */
        /* <DEDUP_REMOVED lines=38> */
[----:B0-----:R-:W2:Y:S01]  /*45210*/  LDL.LU R52, [R1+0x954] ;  /* 0x0009540001347983 */ /* 0x001ea20000300800 */
[----:B------:R-:W-:-:S03]  /*45220*/  IMAD.WIDE R56, R194, 0x2, R64 ;  /* 0x00000002c2387825 */ /* 0x000fc600078e0240 */
[----:B------:R-:W3:Y:S04]  /*45230*/  LDL.LU R189, [R1+0x208] ;  /* 0x0002080001bd7983 */ /* 0x000ee80000300800 */
[----:B------:R0:W-:Y:S04]  /*45240*/  @P1 STG.E.U16 desc[UR58][R56.64], R2 ;  /* 0x0000000238001986 */ /* 0x0001e8000c10153a */
[----:B------:R-:W3:Y:S01]  /*45250*/  LDL.LU R191, [R1+0x958] ;  /* 0x0009580001bf7983 */ /* 0x000ee20000300800 */
        /* <DEDUP_REMOVED lines=13> */
[----:B------:R4:W-:Y:S01]  /*45330*/  @P2 STG.E.U16 desc[UR58][R56.64], R2 ;  /* 0x0000000238002986 */ /* 0x0009e2000c10153a */
[----:B------:R-:W-:Y:S01]  /*45340*/  LOP3.LUT P4, RZ, R55, 0x1000, RZ, 0xc0, !PT ;  /* 0x0000100037ff7812 */ /* 0x000fe2000788c0ff */
        /* <DEDUP_REMOVED lines=9> */
[----:B------:R-:W-:Y:S01]  /*453e0*/  LOP3.LUT R59, R59, 0xfffffdff, RZ, 0xc0, !PT ;  /* 0xfffffdff3b3b7812 */ /* 0x000fe200078ec0ff */
        /* <DEDUP_REMOVED lines=55> */
[----:B------:R3:W-:Y:S04]  /*45760*/  @P3 STG.E.U16 desc[UR58][R56.64], R2 ;  /* 0x0000000238003986 */ /* 0x0007e8000c10153a */
[----:B------:R-:W4:Y:S01]  /*45770*/  LDL.LU R190, [R1+0x974] ;  /* 0x0009740001be7983 */ /* 0x000f220000300800 */
[----:B---3--:R-:W-:-:S05]  /*45780*/  IMAD.WIDE R56, R53, 0x2, R66 ;  /* 0x0000000235387825 */ /* 0x008fca00078e0242 */
[----:B------:R0:W-:Y:S02]  /*45790*/  @P4 STG.E.U16 desc[UR58][R56.64], R191 ;  /* 0x000000bf38004986 */ /* 0x0001e4000c10153a */
[----:B0-----:R-:W-:Y:S02]  /*457a0*/  IMAD.WIDE R56, R53, 0x2, R64 ;  /* 0x0000000235387825 */ /* 0x001fe400078e0240 */
[----:B------:R-:W3:Y:S04]  /*457b0*/  LDL.LU R53, [R1+0x1e8] ;  /* 0x0001e80001357983 */ /* 0x000ee80000300800 */
[----:B------:R-:W2:Y:S04]  /*457c0*/  LDL.LU R58, [R1+0x978] ;  /* 0x00097800013a7983 */ /* 0x000ea80000300800 */
[----:B------:R-:W2:Y:S04]  /*457d0*/  LDL.LU R52, [R1+0x1fc] ;  /* 0x0001fc0001347983 */ /* 0x000ea80000300800 */
[----:B------:R-:W2:Y:S04]  /*457e0*/  LDL.LU R192, [R1+0x97c] ;  /* 0x00097c0001c07983 */ /* 0x000ea80000300800 */
[----:B------:R-:W2:Y:S04]  /*457f0*/  LDL.LU R195, [R1+0x1ec] ;  /* 0x0001ec0001c37983 */ /* 0x000ea80000300800 */
[----:B------:R-:W2:Y:S04]  /*45800*/  LDL.LU R188, [R1+0x980] ;  /* 0x0009800001bc7983 */ /* 0x000ea80000300800 */
[----:B------:R-:W2:Y:S01]  /*45810*/  LDL.LU R189, [R1+0x1d0] ;  /* 0x0001d00001bd7983 */ /* 0x000ea20000300800 */
[----:B------:R-:W-:-:S02]  /*45820*/  LOP3.LUT P1, RZ, R55, 0x1000000, RZ, 0xc0, !PT ;  /* 0x0100000037ff7812 */ /* 0x000fc4000782c0ff */
[----:B------:R-:W-:Y:S02]  /*45830*/  LOP3.LUT P5, RZ, R55, 0x2000000, RZ, 0xc0, !PT ;  /* 0x0200000037ff7812 */ /* 0x000fe400078ac0ff */
[----:B------:R-:W-:Y:S02]  /*45840*/  PRMT R2, R191, 0x7632, R2 ;  /* 0x00007632bf027816 */ /* 0x000fe40000000002 */
[C---:B------:R-:W-:Y:S01]  /*45850*/  LOP3.LUT P6, RZ, R55.reuse, 0x4000000, RZ, 0xc0, !PT ;  /* 0x0400000037ff7812 */ /* 0x040fe200078cc0ff */
[----:B------:R-:W2:Y:S01]  /*45860*/  LDL.LU R191, [R1+0x984] ;  /* 0x0009840001bf7983 */ /* 0x000ea20000300800 */
[----:B------:R-:W-:-:S05]  /*45870*/  LOP3.LUT P2, RZ, R55, 0x8000000, RZ, 0xc0, !PT ;  /* 0x0800000037ff7812 */ /* 0x000fca000784c0ff */
[----:B------:R0:W-:Y:S02]  /*45880*/  @P1 STG.E.U16 desc[UR58][R56.64], R2 ;  /* 0x0000000238001986 */ /* 0x0001e4000c10153a */
[----:B0-----:R-:W-:-:S05]  /*45890*/  IMAD.WIDE R56, R193, 0x2, R66 ;  /* 0x00000002c1387825 */ /* 0x001fca00078e0242 */
[----:B------:R0:W-:Y:S01]  /*458a0*/  @P5 STG.E.U16 desc[UR58][R56.64], R194 ;  /* 0x000000c238005986 */ /* 0x0001e2000c10153a */
[----:B------:R-:W-:Y:S01]  /*458b0*/  PRMT R2, R194, 0x7632, R2 ;  /* 0x00007632c2027816 */ /* 0x000fe20000000002 */
[----:B0-----:R-:W-:Y:S02]  /*458c0*/  IMAD.WIDE R56, R193, 0x2, R64 ;  /* 0x00000002c1387825 */ /* 0x001fe400078e0240 */
[----:B------:R-:W2:Y:S04]  /*458d0*/  LDL.LU R193, [R1+0x1c0] ;  /* 0x0001c00001c17983 */ /* 0x000ea80000300800 */
[----:B------:R4:W-:Y:S04]  /*458e0*/  @P6 STG.E.U16 desc[UR58][R56.64], R2 ;  /* 0x0000000238006986 */ /* 0x0009e8000c10153a */
[----:B------:R-:W2:Y:S01]  /*458f0*/  LDL.LU R194, [R1+0x988] ;  /* 0x0009880001c27983 */ /* 0x000ea20000300800 */
[----:B------:R-:W-:-:S02]  /*45900*/  LOP3.LUT P4, RZ, R55, 0x10000000, RZ, 0xc0, !PT ;  /* 0x1000000037ff7812 */ /* 0x000fc4000788c0ff */
[----:B------:R-:W-:Y:S02]  /*45910*/  LOP3.LUT P3, RZ, R55, 0x20000000, RZ, 0xc0, !PT ;  /* 0x2000000037ff7812 */ /* 0x000fe4000786c0ff */
[----:B------:R-:W-:Y:S01]  /*45920*/  LOP3.LUT R59, R59, 0xffffffdf, RZ, 0xc0, !PT ;  /* 0xffffffdf3b3b7812 */ /* 0x000fe200078ec0ff */
[----:B----4-:R-:W-:-:S05]  /*45930*/  IMAD.WIDE R56, R190, 0x2, R66 ;  /* 0x00000002be387825 */ /* 0x010fca00078e0242 */
[----:B---3--:R0:W-:Y:S02]  /*45940*/  @P2 STG.E.U16 desc[UR58][R56.64], R53 ;  /* 0x0000003538002986 */ /* 0x0081e4000c10153a */
[----:B0-----:R-:W-:Y:S02]  /*45950*/  IMAD.WIDE R56, R190, 0x2, R64 ;  /* 0x00000002be387825 */ /* 0x001fe400078e0240 */
[----:B------:R-:W3:Y:S01]  /*45960*/  LDL.LU R190, [R1+0x1d4] ;  /* 0x0001d40001be7983 */ /* 0x000ee20000300800 */
[----:B------:R-:W-:-:S03]  /*45970*/  PRMT R2, R53, 0x7632, R2 ;  /* 0x0000763235027816 */ /* 0x000fc60000000002 */
[----:B------:R-:W4:Y:S04]  /*45980*/  LDL.LU R53, [R1+0x1430] ;  /* 0x0014300001357983 */ /* 0x000f280000300800 */
[----:B------:R2:W-:Y:S02]  /*45990*/  @P4 STG.E.U16 desc[UR58][R56.64], R2 ;  /* 0x0000000238004986 */ /* 0x0005e4000c10153a */
[----:B--2---:R-:W-:Y:S01]  /*459a0*/  IMAD.WIDE R56, R58, 0x2, R66 ;  /* 0x000000023a387825 */ /* 0x004fe200078e0242 */
[----:B------:R-:W-:-:S04]  /*459b0*/  PRMT R2, R52, 0x7632, R2 ;  /* 0x0000763234027816 */ /* 0x000fc80000000002 */
[----:B------:R0:W-:Y:S04]  /*459c0*/  @P3 STG.E.U16 desc[UR58][R56.64], R52 ;  /* 0x0000003438003986 */ /* 0x0001e8000c10153a */
[----:B0-----:R-:W2:Y:S01]  /*459d0*/  LDL.LU R52, [R1+0x98c] ;  /* 0x00098c0001347983 */ /* 0x001ea20000300800 */
[----:B------:R-:W-:-:S03]  /*459e0*/  IMAD.WIDE R56, R58, 0x2, R64 ;  /* 0x000000023a387825 */ /* 0x000fc600078e0240 */
[----:B------:R-:W4:Y:S01]  /*459f0*/  LDL.LU R58, [R1+0x1c4] ;  /* 0x0001c400013a7983 */ /* 0x000f220000300800 */
[----:B------:R-:W-:-:S13]  /*45a00*/  LOP3.LUT P0, RZ, R54, 0x8, RZ, 0xc0, !PT ;  /* 0x0000000836ff7812 */ /* 0x000fda000780c0ff */
        /* <DEDUP_REMOVED lines=37> */
[----:B------:R-:W-:-:S04]  /*45c60*/  LOP3.LUT P2, RZ, R54, 0x40, RZ, 0xc0, !PT ;  /* 0x0000004036ff7812 */ /* 0x000fc8000784c0ff */
[----:B---3--:R0:W-:Y:S01]  /*45c70*/  @P6 STG.E.U16 desc[UR58][R56.64], R190 ;  /* 0x000000be38006986 */ /* 0x0081e2000c10153a */
[----:B------:R-:W-:-:S03]  /*45c80*/  PRMT R2, R190, 0x7632, R2 ;  /* 0x00007632be027816 */ /* 0x000fc60000000002 */
[----:B0-----:R-:W3:Y:S04]  /*45c90*/  LDL.LU R190, [R1+0x994] ;  /* 0x0009940001be7983 */ /* 0x001ee80000300800 */
[----:B------:R-:W3:Y:S01]  /*45ca0*/  LDL.LU R188, [R1+0x1c8] ;  /* 0x0001c80001bc7983 */ /* 0x000ee20000300800 */
[----:B------:R-:W-:Y:S01]  /*45cb0*/  LOP3.LUT P4, RZ, R54, 0x80, RZ, 0xc0, !PT ;  /* 0x0000008036ff7812 */ /* 0x000fe2000788c0ff */
[----:B------:R-:W-:Y:S02]  /*45cc0*/  IMAD.WIDE R56, R194, 0x2, R64 ;  /* 0x00000002c2387825 */ /* 0x000fe400078e0240 */
[----:B------:R-:W3:Y:S04]  /*45cd0*/  LDL.LU R191, [R1+0x998] ;  /* 0x0009980001bf7983 */ /* 0x000ee80000300800 */
[----:B------:R2:W-:Y:S02]  /*45ce0*/  @P2 STG.E.U16 desc[UR58][R56.64], R2 ;  /* 0x0000000238002986 */ /* 0x0005e4000c10153a */
[----:B--2---:R-:W-:-:S05]  /*45cf0*/  IMAD.WIDE R56, R52, 0x2, R66 ;  /* 0x0000000234387825 */ /* 0x004fca00078e0242 */
[----:B----4-:R0:W-:Y:S02]  /*45d00*/  @P4 STG.E.U16 desc[UR58][R56.64], R58 ;  /* 0x0000003a38004986 */ /* 0x0101e4000c10153a */
[----:B0-----:R-:W-:Y:S02]  /*45d10*/  IMAD.WIDE R56, R52, 0x2, R64 ;  /* 0x0000000234387825 */ /* 0x001fe400078e0240 */
[----:B------:R-:W2:Y:S04]  /*45d20*/  LDL.LU R52, [R1+0x1dc] ;  /* 0x0001dc0001347983 */ /* 0x000ea80000300800 */
        /* <DEDUP_REMOVED lines=19> */
[----:B---3--:R-:W-:-:S05]  /*45e60*/  IMAD.WIDE R56, R190, 0x2, R66 ;  /* 0x00000002be387825 */ /* 0x008fca00078e0242 */
[----:B------:R0:W-:Y:S02]  /*45e70*/  @P1 STG.E.U16 desc[UR58][R56.64], R188 ;  /* 0x000000bc38001986 */ /* 0x0001e4000c10153a */
[----:B0-----:R-:W-:Y:S02]  /*45e80*/  IMAD.WIDE R56, R190, 0x2, R64 ;  /* 0x00000002be387825 */ /* 0x001fe400078e0240 */
[----:B------:R-:W3:Y:S01]  /*45e90*/  LDL.LU R190, [R1+0x9a8] ;  /* 0x0009a80001be7983 */ /* 0x000ee20000300800 */
[----:B------:R-:W-:-:S05]  /*45ea0*/  PRMT R2, R188, 0x7632, R2 ;  /* 0x00007632bc027816 */ /* 0x000fca0000000002 */
[----:B------:R0:W-:Y:S02]  /*45eb0*/  @P4 STG.E.U16 desc[UR58][R56.64], R2 ;  /* 0x0000000238004986 */ /* 0x0001e4000c10153a */
[----:B0-----:R-:W-:-:S05]  /*45ec0*/  IMAD.WIDE R56, R191, 0x2, R66 ;  /* 0x00000002bf387825 */ /* 0x001fca00078e0242 */
[----:B--2---:R0:W-:Y:S01]  /*45ed0*/  @P2 STG.E.U16 desc[UR58][R56.64], R52 ;  /* 0x0000003438002986 */ /* 0x0041e2000c10153a */
[----:B------:R-:W-:-:S03]  /*45ee0*/  PRMT R2, R52, 0x7632, R2 ;  /* 0x0000763234027816 */ /* 0x000fc60000000002 */
[----:B0-----:R-:W2:Y:S01]  /*45ef0*/  LDL.LU R52, [R1+0x9ac] ;  /* 0x0009ac0001347983 */ /* 0x001ea20000300800 */
[----:B------:R-:W-:-:S03]  /*45f00*/  IMAD.WIDE R56, R191, 0x2, R64 ;  /* 0x00000002bf387825 */ /* 0x000fc600078e0240 */
[----:B------:R-:W2:Y:S01]  /*45f10*/  LDL.LU R191, [R1+0x1a4] ;  /* 0x0001a40001bf7983 */ /* 0x000ea20000300800 */
        /* <DEDUP_REMOVED lines=15> */
[----:B----4-:R-:W-:Y:S01]  /*46010*/  IMAD.WIDE R56, R193, 0x2, R66 ;  /* 0x00000002c1387825 */ /* 0x010fe200078e0242 */
        /* <DEDUP_REMOVED lines=23> */
[----:B------:R-:W-:Y:S01]  /*46190*/  LOP3.LUT P1, RZ, R54, 0x400000, RZ, 0xc0, !PT ;  /* 0x0040000036ff7812 */ /* 0x000fe2000782c0ff */
[----:B---3--:R-:W-:-:S05]  /*461a0*/  IMAD.WIDE R56, R190, 0x2, R66 ;  /* 0x00000002be387825 */ /* 0x008fca00078e0242 */
[----:B------:R0:W-:Y:S04]  /*461b0*/  @P6 STG.E.U16 desc[UR58][R56.64], R53 ;  /* 0x0000003538006986 */ /* 0x0001e8000c10153a */
[----:B0-----:R-:W3:Y:S01]  /*461c0*/  LDL.LU R53, [R1+0x142c] ;  /* 0x00142c0001357983 */ /* 0x001ee20000300800 */
[----:B------:R-:W-:Y:S01]  /*461d0*/  LOP3.LUT P4, RZ, R54, 0x800000, RZ, 0xc0, !PT ;  /* 0x0080000036ff7812 */ /* 0x000fe2000788c0ff */
[----:B------:R-:W-:Y:S02]  /*461e0*/  IMAD.WIDE R56, R190, 0x2, R64 ;  /* 0x00000002be387825 */ /* 0x000fe400078e0240 */
[----:B------:R-:W3:Y:S04]  /*461f0*/  LDL.LU R195, [R1+0x9b4] ;  /* 0x0009b40001c37983 */ /* 0x000ee80000300800 */
[----:B------:R2:W-:Y:S02]  /*46200*/  @P1 STG.E.U16 desc[UR58][R56.64], R2 ;  /* 0x0000000238001986 */ /* 0x0005e4000c10153a */
[----:B--2---:R-:W-:-:S05]  /*46210*/  IMAD.WIDE R56, R52, 0x2, R66 ;  /* 0x0000000234387825 */ /* 0x004fca00078e0242 */
[----:B------:R0:W-:Y:S02]  /*46220*/  @P4 STG.E.U16 desc[UR58][R56.64], R191 ;  /* 0x000000bf38004986 */ /* 0x0001e4000c10153a */
[----:B0-----:R-:W-:Y:S02]  /*46230*/  IMAD.WIDE R56, R52, 0x2, R64 ;  /* 0x0000000234387825 */ /* 0x001fe400078e0240 */
[----:B------:R-:W2:Y:S01]  /*46240*/  LDL.LU R52, [R1+0x1a8] ;  /* 0x0001a80001347983 */ /* 0x000ea20000300800 */
[----:B------:R-:W-:-:S03]  /*46250*/  LOP3.LUT R55, R55, 0xdfffffff, RZ, 0xc0, !PT ;  /* 0xdfffffff37377812 */ /* 0x000fc600078ec0ff */
[----:B------:R-:W2:Y:S04]  /*46260*/  LDL.LU R189, [R1+0x9b8] ;  /* 0x0009b80001bd7983 */ /* 0x000ea80000300800 */
[----:B------:R-:W2:Y:S04]  /*46270*/  LDL.LU R190, [R1+0x1bc] ;  /* 0x0001bc0001be7983 */ /* 0x000ea80000300800 */
[----:B------:R-:W2:Y:S01]  /*46280*/  LDL.LU R58, [R1+0x9bc] ;  /* 0x0009bc00013a7983 */ /* 0x000ea20000300800 */
[----:B------:R-:W-:-:S03]  /*46290*/  LOP3.LUT P2, RZ, R54, 0x1000000, RZ, 0xc0, !PT ;  /* 0x0100000036ff7812 */ /* 0x000fc6000784c0ff */
[----:B------:R-:W2:Y:S01]  /*462a0*/  LDL.LU R192, [R1+0x1ac] ;  /* 0x0001ac0001c07983 */ /* 0x000ea20000300800 */
[----:B------:R-:W-:Y:S02]  /*462b0*/  LOP3.LUT P5, RZ, R54, 0x2000000, RZ, 0xc0, !PT ;  /* 0x0200000036ff7812 */ /* 0x000fe400078ac0ff */
[----:B------:R-:W-:Y:S02]  /*462c0*/  PRMT R2, R191, 0x7632, R2 ;  /* 0x00007632bf027816 */ /* 0x000fe40000000002 */
[----:B------:R-:W-:-:S05]  /*462d0*/  LOP3.LUT R59, R59, 0xfffffffe, RZ, 0xc0, !PT ;  /* 0xfffffffe3b3b7812 */ /* 0x000fca00078ec0ff */
[----:B------:R4:W-:Y:S01]  /*462e0*/  @P2 STG.E.U16 desc[UR58][R56.64], R2 ;  /* 0x0000000238002986 */ /* 0x0009e2000c10153a */
[C---:B------:R-:W-:Y:S02]  /*462f0*/  LOP3.LUT P6, RZ, R54.reuse, 0x4000000, RZ, 0xc0, !PT ;  /* 0x0400000036ff7812 */ /* 0x040fe400078cc0ff */
[C---:B------:R-:W-:Y:S02]  /*46300*/  LOP3.LUT P3, RZ, R54.reuse, 0x8000000, RZ, 0xc0, !PT ;  /* 0x0800000036ff7812 */ /* 0x040fe4000786c0ff */
[C---:B------:R-:W-:Y:S02]  /*46310*/  LOP3.LUT P4, RZ, R54.reuse, 0x10000000, RZ, 0xc0, !PT ;  /* 0x1000000036ff7812 */ /* 0x040fe4000788c0ff */
[----:B------:R-:W-:Y:S01]  /*46320*/  LOP3.LUT P1, RZ, R54, 0x20000000, RZ, 0xc0, !PT ;  /* 0x2000000036ff7812 */ /* 0x000fe2000782c0ff */
[----:B----4-:R-:W-:-:S05]  /*46330*/  IMAD.WIDE R56, R193, 0x2, R66 ;  /* 0x00000002c1387825 */ /* 0x010fca00078e0242 */
[----:B------:R0:W-:Y:S01]  /*46340*/  @P5 STG.E.U16 desc[UR58][R56.64], R194 ;  /* 0x000000c238005986 */ /* 0x0001e2000c10153a */
[----:B------:R-:W-:Y:S02]  /*46350*/  LOP3.LUT P5, RZ, R54, 0x40000000, RZ, 0xc0, !PT ;  /* 0x4000000036ff7812 */ /* 0x000fe400078ac0ff */
[----:B------:R-:W-:Y:S01]  /*46360*/  PRMT R2, R194, 0x7632, R2 ;  /* 0x00007632c2027816 */ /* 0x000fe20000000002 */
[----:B0-----:R-:W-:-:S05]  /*46370*/  IMAD.WIDE R56, R193, 0x2, R64 ;  /* 0x00000002c1387825 */ /* 0x001fca00078e0240 */
[----:B------:R0:W-:Y:S01]  /*46380*/  @P6 STG.E.U16 desc[UR58][R56.64], R2 ;  /* 0x0000000238006986 */ /* 0x0001e2000c10153a */
        /* <DEDUP_REMOVED lines=8> */
[----:B------:R-:W-:-:S13]  /*46410*/  LOP3.LUT P0, RZ, R53, 0x1, RZ, 0xc0, !PT ;  /* 0x0000000135ff7812 */ /* 0x000fda000780c0ff */
[----:B------:R-:W-:Y:S02]  /*46420*/  @P0 LOP3.LUT R59, R59, 0x1, RZ, 0xfc, !PT ;  /* 0x000000013b3b0812 */ /* 0x000fe400078efcff */
[----:B------:R-:W-:Y:S02]  /*46430*/  LOP3.LUT P0, RZ, R54, 0x80000000, RZ, 0xc0, !PT ;  /* 0x8000000036ff7812 */ /* 0x000fe4000780c0ff */
[----:B------:R-:W3:Y:S04]  /*46440*/  LDL.LU R54, [R1+0x9c0] ;  /* 0x0009c00001367983 */ /* 0x000ee80000300800 */
[----:B------:R-:W4:Y:S04]  /*46450*/  LDL.LU R188, [R1+0x190] ;  /* 0x0001900001bc7983 */ /* 0x000f280000300800 */
[----:B------:R-:W4:Y:S04]  /*46460*/  LDL.LU R191, [R1+0x9c4] ;  /* 0x0009c40001bf7983 */ /* 0x000f280000300800 */
[----:B------:R-:W4:Y:S01]  /*46470*/  LDL.LU R193, [R1+0x180] ;  /* 0x0001800001c17983 */ /* 0x000f220000300800 */
[----:B0-----:R-:W-:-:S03]  /*46480*/  IMAD.WIDE R56, R195, 0x2, R66 ;  /* 0x00000002c3387825 */ /* 0x001fc600078e0242 */
[----:B------:R-:W4:Y:S04]  /*46490*/  LDL.LU R194, [R1+0x9c8] ;  /* 0x0009c80001c27983 */ /* 0x000f280000300800 */
[----:B--2---:R0:W-:Y:S02]  /*464a0*/  @P3 STG.E.U16 desc[UR58][R56.64], R52 ;  /* 0x0000003438003986 */ /* 0x0041e4000c10153a */
[----:B0-----:R-:W-:Y:S02]  /*464b0*/  IMAD.WIDE R56, R195, 0x2, R64 ;  /* 0x00000002c3387825 */ /* 0x001fe400078e0240 */
[----:B------:R-:W2:Y:S01]  /*464c0*/  LDL.LU R195, [R1+0x194] ;  /* 0x0001940001c37983 */ /* 0x000ea20000300800 */
[----:B------:R-:W-:-:S03]  /*464d0*/  PRMT R2, R52, 0x7632, R2 ;  /* 0x0000763234027816 */ /* 0x000fc60000000002 */
[----:B------:R-:W2:Y:S04]  /*464e0*/  LDL.LU R52, [R1+0x1428] ;  /* 0x0014280001347983 */ /* 0x000ea80000300800 */
[----:B------:R0:W-:Y:S02]  /*464f0*/  @P4 STG.E.U16 desc[UR58][R56.64], R2 ;  /* 0x0000000238004986 */ /* 0x0001e4000c10153a */
[----:B0-----:R-:W-:Y:S01]  /*46500*/  IMAD.WIDE R56, R189, 0x2, R66 ;  /* 0x00000002bd387825 */ /* 0x001fe200078e0242 */
[----:B------:R-:W-:-:S04]  /*46510*/  PRMT R2, R190, 0x7632, R2 ;  /* 0x00007632be027816 */ /* 0x000fc80000000002 */
[----:B------:R0:W-:Y:S02]  /*46520*/  @P1 STG.E.U16 desc[UR58][R56.64], R190 ;  /* 0x000000be38001986 */ /* 0x0001e4000c10153a */
[----:B0-----:R-:W-:Y:S02]  /*46530*/  IMAD.WIDE R56, R189, 0x2, R64 ;  /* 0x00000002bd387825 */ /* 0x001fe400078e0240 */
[----:B------:R-:W2:Y:S04]  /*46540*/  LDL.LU R190, [R1+0x9cc] ;  /* 0x0009cc0001be7983 */ /* 0x000ea80000300800 */
[----:B------:R0:W-:Y:S04]  /*46550*/  @P5 STG.E.U16 desc[UR58][R56.64], R2 ;  /* 0x0000000238005986 */ /* 0x0001e8000c10153a */
[----:B------:R-:W2:Y:S01]  /*46560*/  LDL.LU R189, [R1+0x184] ;  /* 0x0001840001bd7983 */ /* 0x000ea20000300800 */
[----:B0-----:R-:W-:-:S05]  /*46570*/  IMAD.WIDE R56, R58, 0x2, R66 ;  /* 0x000000023a387825 */ /* 0x001fca00078e0242 */
[----:B------:R0:W-:Y:S01]  /*46580*/  @P0 STG.E.U16 desc[UR58][R56.64], R192 ;  /* 0x000000c038000986 */ /* 0x0001e2000c10153a */
[----:B------:R-:W-:Y:S02]  /*46590*/  LOP3.LUT P0, RZ, R59, 0x1, RZ, 0xc0, !PT ;  /* 0x000000013bff7812 */ /* 0x000fe4000780c0ff */
[----:B------:R-:W-:Y:S01]  /*465a0*/  PRMT R2, R192, 0x7632, R2 ;  /* 0x00007632c0027816 */ /* 0x000fe20000000002 */
[----:B0-----:R-:W-:Y:S01]  /*465b0*/  IMAD.WIDE R56, R58, 0x2, R64 ;  /* 0x000000023a387825 */ /* 0x001fe200078e0240 */
[----:B------:R-:W-:Y:S01]  /*465c0*/  LOP3.LUT P2, RZ, R53, 0x10, RZ, 0xc0, !PT ;  /* 0x0000001035ff7812 */ /* 0x000fe2000784c0ff */
[----:B------:R-:W2:Y:S08]  /*465d0*/  LDL.LU R58, [R1+0x9d0] ;  /* 0x0009d000013a7983 */ /* 0x000eb00000300800 */
[----:B------:R3:W-:Y:S01]  /*465e0*/  @P0 STG.E.U16 desc[UR58][R56.64], R2 ;  /* 0x0000000238000986 */ /* 0x0007e2000c10153a */
[----:B------:R-:W-:-:S02]  /*465f0*/  LOP3.LUT P0, RZ, R55, 0x80000000, RZ, 0xc0, !PT ;  /* 0x8000000037ff7812 */ /* 0x000fc4000780c0ff */
[----:B------:R-:W-:Y:S01]  /*46600*/  LOP3.LUT P6, RZ, R53, 0x20, RZ, 0xc0, !PT ;  /* 0x0000002035ff7812 */ /* 0x000fe200078cc0ff */
[----:B------:R-:W2:Y:S01]  /*46610*/  LDL.LU R192, [R1+0x198] ;  /* 0x0001980001c07983 */ /* 0x000ea20000300800 */
[----:B---3--:R-:W-:-:S09]  /*46620*/  IMAD.WIDE R56, R54, 0x2, R66 ;  /* 0x0000000236387825 */ /* 0x008fd200078e0242 */
[----:B----4-:R0:W-:Y:S01]  /*46630*/  @P0 STG.E.U16 desc[UR58][R56.64], R188 ;  /* 0x000000bc38000986 */ /* 0x0101e2000c10153a */
        /* <DEDUP_REMOVED lines=11> */
[----:B--2---:R-:W-:-:S04]  /*466f0*/  PRMT R2, R195, 0x7632, R2 ;  /* 0x00007632c3027816 */ /* 0x004fc80000000002 */
[----:B------:R0:W-:Y:S04]  /*46700*/  @P6 STG.E.U16 desc[UR58][R56.64], R195 ;  /* 0x000000c338006986 */ /* 0x0001e8000c10153a */
        /* <DEDUP_REMOVED lines=38> */
[----:B------:R-:W-:Y:S02]  /*46970*/  LOP3.LUT P0, RZ, R53, 0x20000, RZ, 0xc0, !PT ;  /* 0x0002000035ff7812 */ /* 0x000fe4000780c0ff */
        /* <DEDUP_REMOVED lines=11> */
[----:B------:R-:W-:Y:S01]  /*46a30*/  LOP3.LUT P0, RZ, R53, 0x8000, RZ, 0xc0, !PT ;  /* 0x0000800035ff7812 */ /* 0x000fe2000780c0ff */
[----:B------:R0:W-:Y:S01]  /*46a40*/  @P3 STG.E.U16 desc[UR58][R56.64], R190 ;  /* 0x000000be38003986 */ /* 0x0001e2000c10153a */
[----:B------:R-:W-:Y:S01]  /*46a50*/  PRMT R2, R190, 0x7632, R2 ;  /* 0x00007632be027816 */ /* 0x000fe20000000002 */
[----:B0-----:R-:W-:Y:S02]  /*46a60*/  IMAD.WIDE R56, R191, 0x2, R64 ;  /* 0x00000002bf387825 */ /* 0x001fe400078e0240 */
[----:B------:R-:W3:Y:S04]  /*46a70*/  LDL.LU R190, [R1+0x9ec] ;  /* 0x0009ec0001be7983 */ /* 0x000ee80000300800 */
[----:B------:R0:W-:Y:S04]  /*46a80*/  @P5 STG.E.U16 desc[UR58][R56.64], R2 ;  /* 0x0000000238005986 */ /* 0x0001e8000c10153a */
[----:B------:R-:W4:Y:S01]  /*46a90*/  LDL.LU R191, [R1+0x164] ;  /* 0x0001640001bf7983 */ /* 0x000f220000300800 */
        /* <DEDUP_REMOVED lines=25> */
[----:B------:R0:W-:Y:S02]  /*46c30*/  @P6 STG.E.U16 desc[UR58][R56.64], R52 ;  /* 0x0000003438006986 */ /* 0x0001e4000c10153a */
[----:B0-----:R-:W-:Y:S02]  /*46c40*/  IMAD.WIDE R56, R195, 0x2, R64 ;  /* 0x00000002c3387825 */ /* 0x001fe400078e0240 */
[----:B------:R-:W2:Y:S04]  /*46c50*/  LDL.LU R52, [R1+0x1424] ;  /* 0x0014240001347983 */ /* 0x000ea80000300800 */
[----:B------:R-:W2:Y:S04]  /*46c60*/  LDL.LU R195, [R1+0x9f4] ;  /* 0x0009f40001c37983 */ /* 0x000ea80000300800 */
[----:B------:R-:W2:Y:S01]  /*46c70*/  LDL.LU R59, [R1+0x168] ;  /* 0x00016800013b7983 */ /* 0x000ea20000300800 */
[----:B------:R-:W-:-:S02]  /*46c80*/  LOP3.LUT P2, RZ, R53, 0x400000, RZ, 0xc0, !PT ;  /* 0x0040000035ff7812 */ /* 0x000fc4000784c0ff */
[----:B------:R-:W-:Y:S01]  /*46c90*/  LOP3.LUT P4, RZ, R53, 0x800000, RZ, 0xc0, !PT ;  /* 0x0080000035ff7812 */ /* 0x000fe2000788c0ff */
[----:B------:R-:W2:Y:S10]  /*46ca0*/  LDL.LU R189, [R1+0x9f8] ;  /* 0x0009f80001bd7983 */ /* 0x000eb40000300800 */
        /* <DEDUP_REMOVED lines=8> */
[----:B------:R-:W4:Y:S01]  /*46d30*/  LDL.LU R188, [R1+0x150] ;  /* 0x0001500001bc7983 */ /* 0x000f220000300800 */
[----:B------:R-:W-:-:S02]  /*46d40*/  LOP3.LUT P3, RZ, R53, 0x1000000, RZ, 0xc0, !PT ;  /* 0x0100000035ff7812 */ /* 0x000fc4000786c0ff */
[----:B------:R-:W-:Y:S02]  /*46d50*/  LOP3.LUT P5, RZ, R53, 0x2000000, RZ, 0xc0, !PT ;  /* 0x0200000035ff7812 */ /* 0x000fe400078ac0ff */
[----:B------:R-:W-:Y:S02]  /*46d60*/  PRMT R2, R191, 0x7632, R2 ;  /* 0x00007632bf027816 */ /* 0x000fe40000000002 */
[C---:B------:R-:W-:Y:S01]  /*46d70*/  LOP3.LUT P6, RZ, R53.reuse, 0x4000000, RZ, 0xc0, !PT ;  /* 0x0400000035ff7812 */ /* 0x040fe200078cc0ff */
[----:B------:R-:W4:Y:S01]  /*46d80*/  LDL.LU R191, [R1+0xa04] ;  /* 0x000a040001bf7983 */ /* 0x000f220000300800 */
[----:B------:R-:W-:-:S05]  /*46d90*/  LOP3.LUT P1, RZ, R53, 0x8000000, RZ, 0xc0, !PT ;  /* 0x0800000035ff7812 */ /* 0x000fca000782c0ff */
        /* <DEDUP_REMOVED lines=8> */
[----:B--2---:R-:W-:-:S05]  /*46e20*/  IMAD.WIDE R56, R195, 0x2, R66 ;  /* 0x00000002c3387825 */ /* 0x004fca00078e0242 */
[----:B------:R0:W-:Y:S02]  /*46e30*/  @P1 STG.E.U16 desc[UR58][R56.64], R59 ;  /* 0x0000003b38001986 */ /* 0x0001e4000c10153a */
[----:B0-----:R-:W-:Y:S02]  /*46e40*/  IMAD.WIDE R56, R195, 0x2, R64 ;  /* 0x00000002c3387825 */ /* 0x001fe400078e0240 */
[----:B------:R-:W2:Y:S01]  /*46e50*/  LDL.LU R195, [R1+0x154] ;  /* 0x0001540001c37983 */ /* 0x000ea20000300800 */
        /* <DEDUP_REMOVED lines=12> */
[----:B------:R-:W-:Y:S02]  /*46f20*/  LOP3.LUT P0, RZ, R52, 0x1, RZ, 0xc0, !PT ;  /* 0x0000000134ff7812 */ /* 0x000fe4000780c0ff */
[----:B------:R-:W-:Y:S01]  /*46f30*/  LOP3.LUT P5, RZ, R53, 0x40000000, RZ, 0xc0, !PT ;  /* 0x4000000035ff7812 */ /* 0x000fe200078ac0ff */
[----:B------:R0:W-:Y:S01]  /*46f40*/  @P4 STG.E.U16 desc[UR58][R56.64], R2 ;  /* 0x0000000238004986 */ /* 0x0001e2000c10153a */
[----:B------:R-:W-:Y:S01]  /*46f50*/  LOP3.LUT R55, R55, 0xfeffffff, RZ, 0xc0, !PT ;  /* 0xfeffffff37377812 */ /* 0x000fe200078ec0ff */
[----:B0-----:R-:W-:-:S08]  /*46f60*/  IMAD.WIDE R56, R189, 0x2, R66 ;  /* 0x00000002bd387825 */ /* 0x001fd000078e0242 */
[----:B------:R-:W-:Y:S02]  /*46f70*/  @P0 LOP3.LUT R55, R55, 0x1000000, RZ, 0xfc, !PT ;  /* 0x0100000037370812 */ /* 0x000fe400078efcff */
[----:B------:R-:W-:Y:S01]  /*46f80*/  LOP3.LUT P0, RZ, R53, 0x80000000, RZ, 0xc0, !PT ;  /* 0x8000000035ff7812 */ /* 0x000fe2000780c0ff */
[----:B---3--:R0:W-:Y:S01]  /*46f90*/  @P2 STG.E.U16 desc[UR58][R56.64], R190 ;  /* 0x000000be38002986 */ /* 0x0081e2000c10153a */
[----:B------:R-:W-:Y:S01]  /*46fa0*/  PRMT R2, R190, 0x7632, R2 ;  /* 0x00007632be027816 */ /* 0x000fe20000000002 */
[----:B0-----:R-:W-:Y:S02]  /*46fb0*/  IMAD.WIDE R56, R189, 0x2, R64 ;  /* 0x00000002bd387825 */ /* 0x001fe400078e0240 */
[----:B------:R-:W3:Y:S04]  /*46fc0*/  LDL.LU R190, [R1+0xa0c] ;  /* 0x000a0c0001be7983 */ /* 0x000ee80000300800 */
[----:B------:R4:W-:Y:S04]  /*46fd0*/  @P5 STG.E.U16 desc[UR58][R56.64], R2 ;  /* 0x0000000238005986 */ /* 0x0009e8000c10153a */
[----:B------:R-:W3:Y:S01]  /*46fe0*/  LDL.LU R189, [R1+0x144] ;  /* 0x0001440001bd7983 */ /* 0x000ee20000300800 */
[----:B----4-:R-:W-:-:S05]  /*46ff0*/  IMAD.WIDE R56, R58, 0x2, R66 ;  /* 0x000000023a387825 */ /* 0x010fca00078e0242 */
[----:B------:R0:W-:Y:S01]  /*47000*/  @P0 STG.E.U16 desc[UR58][R56.64], R192 ;  /* 0x000000c038000986 */ /* 0x0001e2000c10153a */
[C---:B------:R-:W-:Y:S02]  /*47010*/  LOP3.LUT P0, RZ, R55.reuse, 0x1000000, RZ, 0xc0, !PT ;  /* 0x0100000037ff7812 */ /* 0x040fe4000780c0ff */
        /* <DEDUP_REMOVED lines=20> */
[----:B0-----:R-:W-:-:S05]  /*47160*/  IMAD.WIDE R56, R194, 0x2, R66 ;  /* 0x00000002c2387825 */ /* 0x001fca00078e0242 */
[----:B--2---:R0:W-:Y:S01]  /*47170*/  @P6 STG.E.U16 desc[UR58][R56.64], R195 ;  /* 0x000000c338006986 */ /* 0x0041e2000c10153a */
[----:B------:R-:W-:-:S03]  /*47180*/  PRMT R2, R195, 0x7632, R2 ;  /* 0x00007632c3027816 */ /* 0x000fc60000000002 */
[----:B0-----:R-:W2:Y:S04]  /*47190*/  LDL.LU R195, [R1+0xa14] ;  /* 0x000a140001c37983 */ /* 0x001ea80000300800 */
[----:B------:R-:W2:Y:S01]  /*471a0*/  LDL.LU R54, [R1+0x148] ;  /* 0x0001480001367983 */ /* 0x000ea20000300800 */
[C---:B------:R-:W-:Y:S02]  /*471b0*/  LOP3.LUT P1, RZ, R52.reuse, 0x40, RZ, 0xc0, !PT ;  /* 0x0000004034ff7812 */ /* 0x040fe4000782c0ff */
[----:B------:R-:W-:Y:S01]  /*471c0*/  LOP3.LUT P4, RZ, R52, 0x80, RZ, 0xc0, !PT ;  /* 0x0000008034ff7812 */ /* 0x000fe2000788c0ff */
[----:B------:R-:W-:Y:S01]  /*471d0*/  IMAD.WIDE R56, R194, 0x2, R64 ;  /* 0x00000002c2387825 */ /* 0x000fe200078e0240 */
[----:B------:R-:W2:Y:S09]  /*471e0*/  LDL.LU R191, [R1+0xa18] ;  /* 0x000a180001bf7983 */ /* 0x000eb20000300800 */
        /* <DEDUP_REMOVED lines=47> */
[----:B0-----:R-:W-:Y:S01]  /*474e0*/  IMAD.WIDE R56, R191, 0x2, R64 ;  /* 0x00000002bf387825 */ /* 0x001fe200078e0240 */
[C---:B------:R-:W-:Y:S01]  /*474f0*/  LOP3.LUT P2, RZ, R52.reuse, 0x100000, RZ, 0xc0, !PT ;  /* 0x0010000034ff7812 */ /* 0x040fe2000784c0ff */
[----:B------:R-:W3:Y:S04]  /*47500*/  LDL.LU R190, [R1+0xa2c] ;  /* 0x000a2c0001be7983 */ /* 0x000ee80000300800 */
[----:B------:R0:W-:Y:S01]  /*47510*/  @P5 STG.E.U16 desc[UR58][R56.64], R2 ;  /* 0x0000000238005986 */ /* 0x0001e2000c10153a */
[----:B------:R-:W-:-:S03]  /*47520*/  LOP3.LUT P6, RZ, R52, 0x200000, RZ, 0xc0, !PT ;  /* 0x0020000034ff7812 */ /* 0x000fc600078cc0ff */
[----:B------:R-:W3:Y:S01]  /*47530*/  LDL.LU R191, [R1+0x124] ;  /* 0x0001240001bf7983 */ /* 0x000ee20000300800 */
[----:B0-----:R-:W-:-:S05]  /*47540*/  IMAD.WIDE R56, R193, 0x2, R66 ;  /* 0x00000002c1387825 */ /* 0x001fca00078e0242 */
[----:B------:R0:W-:Y:S01]  /*47550*/  @P0 STG.E.U16 desc[UR58][R56.64], R194 ;  /* 0x000000c238000986 */ /* 0x0001e2000c10153a */
[----:B------:R-:W-:Y:S02]  /*47560*/  LOP3.LUT P0, RZ, R55, 0x100000, RZ, 0xc0, !PT ;  /* 0x0010000037ff7812 */ /* 0x000fe4000780c0ff */
[----:B------:R-:W-:Y:S01]  /*47570*/  PRMT R2, R194, 0x7632, R2 ;  /* 0x00007632c2027816 */ /* 0x000fe20000000002 */
[----:B0-----:R-:W-:Y:S02]  /*47580*/  IMAD.WIDE R56, R193, 0x2, R64 ;  /* 0x00000002c1387825 */ /* 0x001fe400078e0240 */
[----:B------:R-:W3:Y:S08]  /*47590*/  LDL.LU R193, [R1+0xa30] ;  /* 0x000a300001c17983 */ /* 0x000ef00000300800 */
[----:B------:R0:W-:Y:S01]  /*475a0*/  @P0 STG.E.U16 desc[UR58][R56.64], R2 ;  /* 0x0000000238000986 */ /* 0x0001e2000c10153a */
[----:B------:R-:W-:-:S03]  /*475b0*/  LOP3.LUT P0, RZ, R55, 0x80000, RZ, 0xc0, !PT ;  /* 0x0008000037ff7812 */ /* 0x000fc6000780c0ff */
        /* <DEDUP_REMOVED lines=17> */
[----:B------:R-:W-:-:S03]  /*476d0*/  IMAD.WIDE R56, R195, 0x2, R64 ;  /* 0x00000002c3387825 */ /* 0x000fc600078e0240 */
[----:B------:R-:W4:Y:S04]  /*476e0*/  LDL.LU R195, [R1+0xa34] ;  /* 0x000a340001c37983 */ /* 0x000f280000300800 */
[----:B------:R-:W4:Y:S01]  /*476f0*/  LDL.LU R54, [R1+0x128] ;  /* 0x0001280001367983 */ /* 0x000f220000300800 */
[C---:B------:R-:W-:Y:S02]  /*47700*/  LOP3.LUT P3, RZ, R52.reuse, 0x400000, RZ, 0xc0, !PT ;  /* 0x0040000034ff7812 */ /* 0x040fe4000786c0ff */
[----:B------:R-:W-:Y:S01]  /*47710*/  LOP3.LUT P4, RZ, R52, 0x800000, RZ, 0xc0, !PT ;  /* 0x0080000034ff7812 */ /* 0x000fe2000788c0ff */
[----:B------:R-:W4:Y:S10]  /*47720*/  LDL.LU R189, [R1+0xa38] ;  /* 0x000a380001bd7983 */ /* 0x000f340000300800 */
[----:B------:R3:W-:Y:S01]  /*47730*/  @P3 STG.E.U16 desc[UR58][R56.64], R2 ;  /* 0x0000000238003986 */ /* 0x0007e2000c10153a */
[----:B------:R-:W-:Y:S01]  /*47740*/  LOP3.LUT R55, R55, 0xffffdfff, RZ, 0xc0, !PT ;  /* 0xffffdfff37377812 */ /* 0x000fe200078ec0ff */
[----:B---3--:R-:W-:-:S05]  /*47750*/  IMAD.WIDE R56, R190, 0x2, R66 ;  /* 0x00000002be387825 */ /* 0x008fca00078e0242 */
[----:B------:R0:W-:Y:S02]  /*47760*/  @P4 STG.E.U16 desc[UR58][R56.64], R191 ;  /* 0x000000bf38004986 */ /* 0x0001e4000c10153a */
[----:B0-----:R-:W-:Y:S02]  /*47770*/  IMAD.WIDE R56, R190, 0x2, R64 ;  /* 0x00000002be387825 */ /* 0x001fe400078e0240 */
[----:B------:R-:W3:Y:S04]  /*47780*/  LDL.LU R190, [R1+0x13c] ;  /* 0x00013c0001be7983 */ /* 0x000ee80000300800 */
[----:B------:R-:W3:Y:S04]  /*47790*/  LDL.LU R58, [R1+0xa3c] ;  /* 0x000a3c00013a7983 */ /* 0x000ee80000300800 */
[----:B------:R-:W3:Y:S04]  /*477a0*/  LDL.LU R192, [R1+0x12c] ;  /* 0x00012c0001c07983 */ /* 0x000ee80000300800 */
[----:B------:R-:W3:Y:S01]  /*477b0*/  LDL.LU R188, [R1+0xa40] ;  /* 0x000a400001bc7983 */ /* 0x000ee20000300800 */
[----:B------:R-:W-:-:S02]  /*477c0*/  PRMT R2, R191, 0x7632, R2 ;  /* 0x00007632bf027816 */ /* 0x000fc40000000002 */
[C---:B------:R-:W-:Y:S01]  /*477d0*/  LOP3.LUT P1, RZ, R52.reuse, 0x1000000, RZ, 0xc0, !PT ;  /* 0x0100000034ff7812 */ /* 0x040fe2000782c0ff */
[----:B------:R-:W3:Y:S01]  /*477e0*/  LDL.LU R191, [R1+0x110] ;  /* 0x0001100001bf7983 */ /* 0x000ee20000300800 */
[C---:B------:R-:W-:Y:S02]  /*477f0*/  LOP3.LUT P5, RZ, R52.reuse, 0x2000000, RZ, 0xc0, !PT ;  /* 0x0200000034ff7812 */ /* 0x040fe400078ac0ff */
[C---:B------:R-:W-:Y:S02]  /*47800*/  LOP3.LUT P6, RZ, R52.reuse, 0x4000000, RZ, 0xc0, !PT ;  /* 0x0400000034ff7812 */ /* 0x040fe400078cc0ff */
[----:B------:R-:W-:-:S07]  /*47810*/  LOP3.LUT P2, RZ, R52, 0x8000000, RZ, 0xc0, !PT ;  /* 0x0800000034ff7812 */ /* 0x000fce000784c0ff */
[----:B------:R0:W-:Y:S01]  /*47820*/  @P1 STG.E.U16 desc[UR58][R56.64], R2 ;  /* 0x0000000238001986 */ /* 0x0001e2000c10153a */
[C---:B------:R-:W-:Y:S02]  /*47830*/  LOP3.LUT P4, RZ, R52.reuse, 0x10000000, RZ, 0xc0, !PT ;  /* 0x1000000034ff7812 */ /* 0x040fe4000788c0ff */
[----:B------:R-:W-:Y:S01]  /*47840*/  LOP3.LUT P3, RZ, R52, 0x20000000, RZ, 0xc0, !PT ;  /* 0x2000000034ff7812 */ /* 0x000fe2000786c0ff */
[----:B0-----:R-:W-:Y:S01]  /*47850*/  IMAD.WIDE R56, R193, 0x2, R66 ;  /* 0x00000002c1387825 */ /* 0x001fe200078e0242 */
[----:B------:R-:W-:-:S04]  /*47860*/  PRMT R2, R194, 0x7632, R2 ;  /* 0x00007632c2027816 */ /* 0x000fc80000000002 */
        /* <DEDUP_REMOVED lines=17> */
[----:B0-----:R-:W2:Y:S01]  /*47980*/  LDL.LU R194, [R1+0x100] ;  /* 0x0001000001c27983 */ /* 0x001ea20000300800 */
[----:B----4-:R-:W-:-:S05]  /*47990*/  IMAD.WIDE R52, R195, 0x2, R66 ;  /* 0x00000002c3347825 */ /* 0x010fca00078e0242 */
[----:B------:R0:W-:Y:S02]  /*479a0*/  @P2 STG.E.U16 desc[UR58][R52.64], R54 ;  /* 0x0000003634002986 */ /* 0x0001e4000c10153a */
[----:B0-----:R-:W-:Y:S02]  /*479b0*/  IMAD.WIDE R52, R195, 0x2, R64 ;  /* 0x00000002c3347825 */ /* 0x001fe400078e0240 */
[----:B------:R-:W4:Y:S01]  /*479c0*/  LDL.LU R195, [R1+0xa48] ;  /* 0x000a480001c37983 */ /* 0x000f220000300800 */
[----:B------:R-:W-:-:S05]  /*479d0*/  PRMT R2, R54, 0x7632, R2 ;  /* 0x0000763236027816 */ /* 0x000fca0000000002 */
[----:B------:R0:W-:Y:S02]  /*479e0*/  @P4 STG.E.U16 desc[UR58][R52.64], R2 ;  /* 0x0000000234004986 */ /* 0x0001e4000c10153a */
[----:B0-----:R-:W-:Y:S01]  /*479f0*/  IMAD.WIDE R52, R189, 0x2, R66 ;  /* 0x00000002bd347825 */ /* 0x001fe200078e0242 */
[----:B---3--:R-:W-:-:S04]  /*47a00*/  PRMT R2, R190, 0x7632, R2 ;  /* 0x00007632be027816 */ /* 0x008fc80000000002 */
[----:B------:R0:W-:Y:S02]  /*47a10*/  @P3 STG.E.U16 desc[UR58][R52.64], R190 ;  /* 0x000000be34003986 */ /* 0x0001e4000c10153a */
[----:B0-----:R-:W-:Y:S02]  /*47a20*/  IMAD.WIDE R52, R189, 0x2, R64 ;  /* 0x00000002bd347825 */ /* 0x001fe400078e0240 */
[----:B------:R-:W3:Y:S04]  /*47a30*/  LDL.LU R190, [R1+0xa4c] ;  /* 0x000a4c0001be7983 */ /* 0x000ee80000300800 */
[----:B------:R0:W-:Y:S04]  /*47a40*/  @P5 STG.E.U16 desc[UR58][R52.64], R2 ;  /* 0x0000000234005986 */ /* 0x0001e8000c10153a */
[----:B------:R-:W3:Y:S01]  /*47a50*/  LDL.LU R189, [R1+0x104] ;  /* 0x0001040001bd7983 */ /* 0x000ee20000300800 */
[----:B0-----:R-:W-:-:S05]  /*47a60*/  IMAD.WIDE R52, R58, 0x2, R66 ;  /* 0x000000023a347825 */ /* 0x001fca00078e0242 */
[----:B------:R0:W-:Y:S01]  /*47a70*/  @P0 STG.E.U16 desc[UR58][R52.64], R192 ;  /* 0x000000c034000986 */ /* 0x0001e2000c10153a */
[----:B------:R-:W-:Y:S02]  /*47a80*/  LOP3.LUT P0, RZ, R55, 0x10000, RZ, 0xc0, !PT ;  /* 0x0001000037ff7812 */ /* 0x000fe4000780c0ff */
[----:B------:R-:W-:Y:S01]  /*47a90*/  PRMT R2, R192, 0x7632, R2 ;  /* 0x00007632c0027816 */ /* 0x000fe20000000002 */
[----:B0-----:R-:W-:Y:S01]  /*47aa0*/  IMAD.WIDE R52, R58, 0x2, R64 ;  /* 0x000000023a347825 */ /* 0x001fe200078e0240 */
[----:B------:R-:W-:Y:S01]  /*47ab0*/  LOP3.LUT P1, RZ, R51, 0x10, RZ, 0xc0, !PT ;  /* 0x0000001033ff7812 */ /* 0x000fe2000782c0ff */
[----:B------:R-:W3:Y:S08]  /*47ac0*/  LDL.LU R58, [R1+0xa50] ;  /* 0x000a5000013a7983 */ /* 0x000ef00000300800 */
        /* <DEDUP_REMOVED lines=11> */
[----:B--2---:R-:W-:-:S12]  /*47b80*/  IMAD.WIDE R52, R193, 0x2, R66 ;  /* 0x00000002c1347825 */ /* 0x004fd800078e0242 */
[----:B------:R0:W-:Y:S01]  /*47b90*/  @P0 STG.E.U16 desc[UR58][R52.64], R194 ;  /* 0x000000c234000986 */ /* 0x0001e2000c10153a */
[----:B------:R-:W-:Y:S01]  /*47ba0*/  PRMT R2, R194, 0x7632, R2 ;  /* 0x00007632c2027816 */ /* 0x000fe20000000002 */
[----:B0-----:R-:W-:-:S05]  /*47bb0*/  IMAD.WIDE R52, R193, 0x2, R64 ;  /* 0x00000002c1347825 */ /* 0x001fca00078e0240 */
[----:B------:R4:W-:Y:S02]  /*47bc0*/  @P1 STG.E.U16 desc[UR58][R52.64], R2 ;  /* 0x0000000234001986 */ /* 0x0009e4000c10153a */
[----:B----4-:R-:W-:Y:S01]  /*47bd0*/  IMAD.WIDE R52, R195, 0x2, R66 ;  /* 0x00000002c3347825 */ /* 0x010fe200078e0242 */
[----:B------:R-:W-:-:S04]  /*47be0*/  PRMT R2, R7, 0x7632, R2 ;  /* 0x0000763207027816 */ /* 0x000fc80000000002 */
[----:B------:R0:W-:Y:S02]  /*47bf0*/  @P6 STG.E.U16 desc[UR58][R52.64], R7 ;  /* 0x0000000734006986 */ /* 0x0001e4000c10153a */
[----:B0-----:R-:W-:Y:S02]  /*47c00*/  IMAD.WIDE R52, R195, 0x2, R64 ;  /* 0x00000002c3347825 */ /* 0x001fe400078e0240 */
[----:B------:R-:W2:Y:S04]  /*47c10*/  LDL.LU R7, [R1+0x141c] ;  /* 0x00141c0001077983 */ /* 0x000ea80000300800 */
[----:B------:R-:W4:Y:S04]  /*47c20*/  LDL.LU R195, [R1+0xa54] ;  /* 0x000a540001c37983 */ /* 0x000f280000300800 */
[----:B------:R-:W2:Y:S01]  /*47c30*/  LDL.LU R59, [R1+0x108] ;  /* 0x00010800013b7983 */ /* 0x000ea20000300800 */
[----:B------:R-:W-:-:S02]  /*47c40*/  LOP3.LUT P2, RZ, R51, 0x40, RZ, 0xc0, !PT ;  /* 0x0000004033ff7812 */ /* 0x000fc4000784c0ff */
[----:B------:R-:W-:Y:S01]  /*47c50*/  LOP3.LUT P4, RZ, R51, 0x80, RZ, 0xc0, !PT ;  /* 0x0000008033ff7812 */ /* 0x000fe2000788c0ff */
[----:B------:R-:W2:Y:S10]  /*47c60*/  LDL.LU R191, [R1+0xa58] ;  /* 0x000a580001bf7983 */ /* 0x000eb40000300800 */
[----:B------:R3:W-:Y:S02]  /*47c70*/  @P2 STG.E.U16 desc[UR58][R52.64], R2 ;  /* 0x0000000234002986 */ /* 0x0007e4000c10153a */
[----:B---3--:R-:W-:-:S05]  /*47c80*/  IMAD.WIDE R52, R190, 0x2, R66 ;  /* 0x00000002be347825 */ /* 0x008fca00078e0242 */
[----:B------:R0:W-:Y:S02]  /*47c90*/  @P4 STG.E.U16 desc[UR58][R52.64], R189 ;  /* 0x000000bd34004986 */ /* 0x0001e4000c10153a */
[----:B0-----:R-:W-:Y:S02]  /*47ca0*/  IMAD.WIDE R52, R190, 0x2, R64 ;  /* 0x00000002be347825 */ /* 0x001fe400078e0240 */
[----:B------:R-:W3:Y:S04]  /*47cb0*/  LDL.LU R190, [R1+0x11c] ;  /* 0x00011c0001be7983 */ /* 0x000ee80000300800 */
[----:B------:R-:W3:Y:S04]  /*47cc0*/  LDL.LU R193, [R1+0xa5c] ;  /* 0x000a5c0001c17983 */ /* 0x000ee80000300800 */
[----:B------:R-:W3:Y:S04]  /*47cd0*/  LDL.LU R194, [R1+0x10c] ;  /* 0x00010c0001c27983 */ /* 0x000ee80000300800 */
[----:B------:R-:W3:Y:S04]  /*47ce0*/  LDL.LU R54, [R1+0xa60] ;  /* 0x000a600001367983 */ /* 0x000ee80000300800 */
[----:B------:R-:W3:Y:S01]  /*47cf0*/  LDL.LU R188, [R1+0xf0] ;  /* 0x0000f00001bc7983 */ /* 0x000ee20000300800 */
[----:B------:R-:W-:-:S02]  /*47d00*/  LOP3.LUT P3, RZ, R51, 0x100, RZ, 0xc0, !PT ;  /* 0x0000010033ff7812 */ /* 0x000fc4000786c0ff */
[----:B------:R-:W-:Y:S02]  /*47d10*/  LOP3.LUT P5, RZ, R51, 0x200, RZ, 0xc0, !PT ;  /* 0x0000020033ff7812 */ /* 0x000fe400078ac0ff */
[----:B------:R-:W-:Y:S02]  /*47d20*/  PRMT R2, R189, 0x7632, R2 ;  /* 0x00007632bd027816 */ /* 0x000fe40000000002 */
[C---:B------:R-:W-:Y:S01]  /*47d30*/  LOP3.LUT P6, RZ, R51.reuse, 0x400, RZ, 0xc0, !PT ;  /* 0x0000040033ff7812 */ /* 0x040fe200078cc0ff */
[----:B------:R-:W3:Y:S01]  /*47d40*/  LDL.LU R189, [R1+0xa64] ;  /* 0x000a640001bd7983 */ /* 0x000ee20000300800 */
[----:B------:R-:W-:-:S05]  /*47d50*/  LOP3.LUT P1, RZ, R51, 0x800, RZ, 0xc0, !PT ;  /* 0x0000080033ff7812 */ /* 0x000fca000782c0ff */
[----:B------:R0:W-:Y:S02]  /*47d60*/  @P3 STG.E.U16 desc[UR58][R52.64], R2 ;  /* 0x0000000234003986 */ /* 0x0001e4000c10153a */
[----:B0-----:R-:W-:Y:S01]  /*47d70*/  IMAD.WIDE R52, R58, 0x2, R66 ;  /* 0x000000023a347825 */ /* 0x001fe200078e0242 */
[----:B------:R-:W-:-:S04]  /*47d80*/  PRMT R2, R192, 0x7632, R2 ;  /* 0x00007632c0027816 */ /* 0x000fc80000000002 */
[----:B------:R0:W-:Y:S02]  /*47d90*/  @P5 STG.E.U16 desc[UR58][R52.64], R192 ;  /* 0x000000c034005986 */ /* 0x0001e4000c10153a */
[----:B0-----:R-:W-:Y:S02]  /*47da0*/  IMAD.WIDE R52, R58, 0x2, R64 ;  /* 0x000000023a347825 */ /* 0x001fe400078e0240 */
[----:B------:R-:W3:Y:S04]  /*47db0*/  LDL.LU R58, [R1+0xe0] ;  /* 0x0000e000013a7983 */ /* 0x000ee80000300800 */
[----:B------:R4:W-:Y:S04]  /*47dc0*/  @P6 STG.E.U16 desc[UR58][R52.64], R2 ;  /* 0x0000000234006986 */ /* 0x0009e8000c10153a */
[----:B------:R-:W3:Y:S01]  /*47dd0*/  LDL.LU R192, [R1+0xa68] ;  /* 0x000a680001c07983 */ /* 0x000ee20000300800 */
[----:B------:R-:W-:Y:S01]  /*47de0*/  LOP3.LUT R55, R55, 0xfffffdff, RZ, 0xc0, !PT ;  /* 0xfffffdff37377812 */ /* 0x000fe200078ec0ff */
[----:B----4-:R-:W-:-:S05]  /*47df0*/  IMAD.WIDE R52, R195, 0x2, R66 ;  /* 0x00000002c3347825 */ /* 0x010fca00078e0242 */
[----:B--2---:R0:W-:Y:S02]  /*47e00*/  @P1 STG.E.U16 desc[UR58][R52.64], R59 ;  /* 0x0000003b34001986 */ /* 0x0041e4000c10153a */
[----:B0-----:R-:W-:Y:S02]  /*47e10*/  IMAD.WIDE R52, R195, 0x2, R64 ;  /* 0x00000002c3347825 */ /* 0x001fe400078e0240 */
[----:B------:R-:W2:Y:S01]  /*47e20*/  LDL.LU R195, [R1+0xf4] ;  /* 0x0000f40001c37983 */ /* 0x000ea20000300800 */
[----:B------:R-:W-:-:S13]  /*47e30*/  LOP3.LUT P0, RZ, R7, 0x20, RZ, 0xc0, !PT ;  /* 0x0000002007ff7812 */ /* 0x000fda000780c0ff */
        /* <DEDUP_REMOVED lines=51> */
[----:B------:R-:W-:Y:S02]  /*48170*/  LOP3.LUT P1, RZ, R51, 0x40000, RZ, 0xc0, !PT ;  /* 0x0004000033ff7812 */ /* 0x000fe4000782c0ff */
[----:B------:R-:W-:Y:S01]  /*48180*/  LOP3.LUT P4, RZ, R7, 0x80, RZ, 0xc0, !PT ;  /* 0x0000008007ff7812 */ /* 0x000fe2000788c0ff */
[----:B------:R-:W-:Y:S01]  /*48190*/  IMAD.WIDE R52, R192, 0x2, R64 ;  /* 0x00000002c0347825 */ /* 0x000fe200078e0240 */
[----:B------:R-:W2:Y:S09]  /*481a0*/  LDL.LU R58, [R1+0xa78] ;  /* 0x000a7800013a7983 */ /* 0x000eb20000300800 */
[----:B------:R3:W-:Y:S02]  /*481b0*/  @P1 STG.E.U16 desc[UR58][R52.64], R2 ;  /* 0x0000000234001986 */ /* 0x0007e4000c10153a */
[----:B---3--:R-:W-:-:S05]  /*481c0*/  IMAD.WIDE R52, R190, 0x2, R66 ;  /* 0x00000002be347825 */ /* 0x008fca00078e0242 */
[----:B----4-:R0:W-:Y:S02]  /*481d0*/  @P4 STG.E.U16 desc[UR58][R52.64], R191 ;  /* 0x000000bf34004986 */ /* 0x0101e4000c10153a */
[----:B0-----:R-:W-:Y:S02]  /*481e0*/  IMAD.WIDE R52, R190, 0x2, R64 ;  /* 0x00000002be347825 */ /* 0x001fe400078e0240 */
[----:B------:R-:W3:Y:S04]  /*481f0*/  LDL.LU R190, [R1+0xfc] ;  /* 0x0000fc0001be7983 */ /* 0x000ee80000300800 */
[----:B------:R-:W4:Y:S04]  /*48200*/  LDL.LU R188, [R1+0xa7c] ;  /* 0x000a7c0001bc7983 */ /* 0x000f280000300800 */
[----:B------:R-:W4:Y:S04]  /*48210*/  LDL.LU R192, [R1+0xec] ;  /* 0x0000ec0001c07983 */ /* 0x000f280000300800 */
[----:B------:R-:W4:Y:S01]  /*48220*/  LDL.LU R189, [R1+0xa80] ;  /* 0x000a800001bd7983 */ /* 0x000f220000300800 */
[----:B------:R-:W-:-:S03]  /*48230*/  PRMT R2, R191, 0x7632, R2 ;  /* 0x00007632bf027816 */ /* 0x000fc60000000002 */
[----:B------:R-:W4:Y:S01]  /*48240*/  LDL.LU R191, [R1+0xd0] ;  /* 0x0000d00001bf7983 */ /* 0x000f220000300800 */
[----:B------:R-:W-:Y:S02]  /*48250*/  LOP3.LUT P2, RZ, R7, 0x100, RZ, 0xc0, !PT ;  /* 0x0000010007ff7812 */ /* 0x000fe4000784c0ff */
[C---:B------:R-:W-:Y:S02]  /*48260*/  LOP3.LUT P5, RZ, R51.reuse, 0x80000, RZ, 0xc0, !PT ;  /* 0x0008000033ff7812 */ /* 0x040fe400078ac0ff */
[----:B------:R-:W-:Y:S02]  /*48270*/  LOP3.LUT P6, RZ, R51, 0x100000, RZ, 0xc0, !PT ;  /* 0x0010000033ff7812 */ /* 0x000fe400078cc0ff */
        /* <DEDUP_REMOVED lines=21> */
[----:B------:R-:W-:Y:S02]  /*483d0*/  LOP3.LUT P4, RZ, R7, 0x400, RZ, 0xc0, !PT ;  /* 0x0000040007ff7812 */ /* 0x000fe4000788c0ff */
        /* <DEDUP_REMOVED lines=59> */
[----:B------:R-:W-:Y:S02]  /*48790*/  LOP3.LUT P1, RZ, R7, 0x10000, RZ, 0xc0, !PT ;  /* 0x0001000007ff7812 */ /* 0x000fe4000782c0ff */
[C---:B------:R-:W-:Y:S02]  /*487a0*/  LOP3.LUT P5, RZ, R51.reuse, 0x8000000, RZ, 0xc0, !PT ;  /* 0x0800000033ff7812 */ /* 0x040fe400078ac0ff */
[----:B------:R-:W-:Y:S02]  /*487b0*/  LOP3.LUT P6, RZ, R51, 0x10000000, RZ, 0xc0, !PT ;  /* 0x1000000033ff7812 */ /* 0x000fe400078cc0ff */
[----:B------:R-:W-:-:S07]  /*487c0*/  LOP3.LUT P2, RZ, R7, 0x20000, RZ, 0xc0, !PT ;  /* 0x0002000007ff7812 */ /* 0x000fce000784c0ff */
[----:B------:R4:W-:Y:S02]  /*487d0*/  @P1 STG.E.U16 desc[UR58][R52.64], R2 ;  /* 0x0000000234001986 */ /* 0x0009e4000c10153a */
[----:B----4-:R-:W-:Y:S01]  /*487e0*/  IMAD.WIDE R52, R192, 0x2, R66 ;  /* 0x00000002c0347825 */ /* 0x010fe200078e0242 */
[----:B------:R-:W-:-:S04]  /*487f0*/  PRMT R2, R54, 0x7632, R2 ;  /* 0x0000763236027816 */ /* 0x000fc80000000002 */
[----:B------:R0:W-:Y:S02]  /*48800*/  @P5 STG.E.U16 desc[UR58][R52.64], R54 ;  /* 0x0000003634005986 */ /* 0x0001e4000c10153a */
[----:B0-----:R-:W-:Y:S02]  /*48810*/  IMAD.WIDE R52, R192, 0x2, R64 ;  /* 0x00000002c0347825 */ /* 0x001fe400078e0240 */
[----:B------:R-:W4:Y:S04]  /*48820*/  LDL.LU R192, [R1+0xaa4] ;  /* 0x000aa40001c07983 */ /* 0x000f280000300800 */
[----:B------:R2:W-:Y:S02]  /*48830*/  @P6 STG.E.U16 desc[UR58][R52.64], R2 ;  /* 0x0000000234006986 */ /* 0x0005e4000c10153a */
        /* <DEDUP_REMOVED lines=45> */
[----:B------:R-:W-:Y:S01]  /*48b10*/  LOP3.LUT P6, RZ, R50, 0x2, RZ, 0xc0, !PT ;  /* 0x0000000232ff7812 */ /* 0x000fe200078cc0ff */
[----:B----4-:R-:W-:Y:S01]  /*48b20*/  IMAD.WIDE R52, R192, 0x2, R66 ;  /* 0x00000002c0347825 */ /* 0x010fe200078e0242 */
[----:B------:R-:W-:-:S09]  /*48b30*/  PRMT R2, R49, 0x7632, R2 ;  /* 0x0000763231027816 */ /* 0x000fd20000000002 */
[----:B------:R0:W-:Y:S02]  /*48b40*/  @P0 STG.E.U16 desc[UR58][R52.64], R49 ;  /* 0x0000003134000986 */ /* 0x0001e4000c10153a */
[----:B0-----:R-:W-:Y:S02]  /*48b50*/  IMAD.WIDE R52, R192, 0x2, R64 ;  /* 0x00000002c0347825 */ /* 0x001fe400078e0240 */
[----:B------:R-:W4:Y:S04]  /*48b60*/  LDL.LU R49, [R1+0x1414] ;  /* 0x0014140001317983 */ /* 0x000f280000300800 */
        /* <DEDUP_REMOVED lines=23> */
[----:B------:R-:W-:-:S05]  /*48ce0*/  LOP3.LUT P6, RZ, R50, 0x10, RZ, 0xc0, !PT ;  /* 0x0000001032ff7812 */ /* 0x000fca00078cc0ff */
[----:B------:R0:W-:Y:S01]  /*48cf0*/  @P3 STG.E.U16 desc[UR58][R52.64], R2 ;  /* 0x0000000234003986 */ /* 0x0001e2000c10153a */
[----:B------:R-:W-:Y:S01]  /*48d00*/  LOP3.LUT P1, RZ, R7, 0x2000000, RZ, 0xc0, !PT ;  /* 0x0200000007ff7812 */ /* 0x000fe2000782c0ff */
[----:B0-----:R-:W-:-:S05]  /*48d10*/  IMAD.WIDE R52, R194, 0x2, R66 ;  /* 0x00000002c2347825 */ /* 0x001fca00078e0242 */
[----:B----4-:R0:W-:Y:S01]  /*48d20*/  @P5 STG.E.U16 desc[UR58][R52.64], R49 ;  /* 0x0000003134005986 */ /* 0x0101e2000c10153a */
[----:B------:R-:W-:-:S03]  /*48d30*/  PRMT R2, R49, 0x7632, R2 ;  /* 0x0000763231027816 */ /* 0x000fc60000000002 */
[----:B0-----:R-:W4:Y:S04]  /*48d40*/  LDL.LU R49, [R1+0x140c] ;  /* 0x00140c0001317983 */ /* 0x001f280000300800 */
[----:B------:R-:W4:Y:S01]  /*48d50*/  LDL.LU R189, [R1+0xac4] ;  /* 0x000ac40001bd7983 */ /* 0x000f220000300800 */
[----:B------:R-:W-:-:S03]  /*48d60*/  IMAD.WIDE R52, R194, 0x2, R64 ;  /* 0x00000002c2347825 */ /* 0x000fc600078e0240 */
        /* <DEDUP_REMOVED lines=30> */
[----:B------:R-:W3:Y:S04]  /*48f50*/  LDL.LU R191, [R1+0x84] ;  /* 0x0000840001bf7983 */ /* 0x000ee80000300800 */
[----:B------:R0:W-:Y:S02]  /*48f60*/  @P5 STG.E.U16 desc[UR58][R52.64], R2 ;  /* 0x0000000234005986 */ /* 0x0001e4000c10153a */
        /* <DEDUP_REMOVED lines=27> */
[----:B------:R-:W4:Y:S01]  /*49120*/  LDL.LU R59, [R1+0x88] ;  /* 0x00008800013b7983 */ /* 0x000f220000300800 */
[----:B------:R-:W-:Y:S02]  /*49130*/  LOP3.LUT P1, RZ, R50, 0x400, RZ, 0xc0, !PT ;  /* 0x0000040032ff7812 */ /* 0x000fe4000782c0ff */
[----:B------:R-:W-:Y:S01]  /*49140*/  LOP3.LUT P4, RZ, R7, 0x80000000, RZ, 0xc0, !PT ;  /* 0x8000000007ff7812 */ /* 0x000fe2000788c0ff */
[----:B------:R-:W-:Y:S01]  /*49150*/  IMAD.WIDE R52, R194, 0x2, R64 ;  /* 0x00000002c2347825 */ /* 0x000fe200078e0240 */
[----:B------:R-:W4:Y:S09]  /*49160*/  LDL.LU R189, [R1+0xae0] ;  /* 0x000ae00001bd7983 */ /* 0x000f320000300800 */
        /* <DEDUP_REMOVED lines=10> */
[C---:B------:R-:W-:Y:S02]  /*49210*/  LOP3.LUT P5, RZ, R50.reuse, 0x800, RZ, 0xc0, !PT ;  /* 0x0000080032ff7812 */ /* 0x040fe400078ac0ff */
[----:B------:R-:W-:Y:S02]  /*49220*/  PRMT R2, R191, 0x7632, R2 ;  /* 0x00007632bf027816 */ /* 0x000fe40000000002 */
[----:B------:R-:W-:Y:S01]  /*49230*/  LOP3.LUT P6, RZ, R50, 0x1000, RZ, 0xc0, !PT ;  /* 0x0000100032ff7812 */ /* 0x000fe200078cc0ff */
        /* <DEDUP_REMOVED lines=10> */
[----:B--2---:R-:W-:-:S05]  /*492e0*/  IMAD.WIDE R52, R195, 0x2, R66 ;  /* 0x00000002c3347825 */ /* 0x004fca00078e0242 */
[----:B----4-:R0:W-:Y:S02]  /*492f0*/  @P3 STG.E.U16 desc[UR58][R52.64], R59 ;  /* 0x0000003b34003986 */ /* 0x0101e4000c10153a */
        /* <DEDUP_REMOVED lines=56> */
[C---:B------:R-:W-:Y:S01]  /*49680*/  LOP3.LUT P4, RZ, R49.reuse, 0x80, RZ, 0xc0, !PT ;  /* 0x0000008031ff7812 */ /* 0x040fe2000788c0ff */
[----:B------:R-:W-:Y:S01]  /*49690*/  IMAD.WIDE R52, R192, 0x2, R64 ;  /* 0x00000002c0347825 */ /* 0x000fe200078e0240 */
[----:B------:R-:W2:Y:S09]  /*496a0*/  LDL.LU R191, [R1+0xc1c] ;  /* 0x000c1c0001bf7983 */ /* 0x000eb20000300800 */
[----:B------:R3:W-:Y:S01]  /*496b0*/  @P3 STG.E.U16 desc[UR58][R52.64], R2 ;  /* 0x0000000234003986 */ /* 0x0007e2000c10153a */
[----:B------:R-:W-:Y:S01]  /*496c0*/  LOP3.LUT P1, RZ, R49, 0x100, RZ, 0xc0, !PT ;  /* 0x0000010031ff7812 */ /* 0x000fe2000782c0ff */
        /* <DEDUP_REMOVED lines=9> */
[C---:B------:R-:W-:Y:S02]  /*49760*/  LOP3.LUT P5, RZ, R50.reuse, 0x80000, RZ, 0xc0, !PT ;  /* 0x0008000032ff7812 */ /* 0x040fe400078ac0ff */
[----:B------:R-:W-:Y:S01]  /*49770*/  LOP3.LUT P6, RZ, R50, 0x100000, RZ, 0xc0, !PT ;  /* 0x0010000032ff7812 */ /* 0x000fe200078cc0ff */
[----:B------:R0:W-:Y:S01]  /*49780*/  @P1 STG.E.U16 desc[UR58][R52.64], R2 ;  /* 0x0000000234001986 */ /* 0x0001e2000c10153a */
[----:B------:R-:W-:Y:S01]  /*49790*/  LOP3.LUT P2, RZ, R49, 0x200, RZ, 0xc0, !PT ;  /* 0x0000020031ff7812 */ /* 0x000fe2000784c0ff */
[----:B0-----:R-:W-:Y:S01]  /*497a0*/  IMAD.WIDE R52, R193, 0x2, R66 ;  /* 0x00000002c1347825 */ /* 0x001fe200078e0242 */
[----:B------:R-:W-:-:S07]  /*497b0*/  PRMT R2, R194, 0x7632, R2 ;  /* 0x00007632c2027816 */ /* 0x000fce0000000002 */
        /* <DEDUP_REMOVED lines=60> */
[----:B0-----:R-:W2:Y:S04]  /*49b80*/  LDL.LU R48, [R1+0x1408] ;  /* 0x0014080001307983 */ /* 0x001ea80000300800 */
[----:B------:R-:W2:Y:S04]  /*49b90*/  LDL.LU R194, [R1+0xc44] ;  /* 0x000c440001c27983 */ /* 0x000ea80000300800 */
[----:B------:R-:W2:Y:S01]  /*49ba0*/  LDL.LU R54, [R1+0x48] ;  /* 0x0000480001367983 */ /* 0x000ea20000300800 */
[----:B------:R-:W-:-:S03]  /*49bb0*/  LOP3.LUT P2, RZ, R50, 0x4000000, RZ, 0xc0, !PT ;  /* 0x0400000032ff7812 */ /* 0x000fc6000784c0ff */
[----:B------:R-:W2:Y:S01]  /*49bc0*/  LDL.LU R193, [R1+0xc48] ;  /* 0x000c480001c17983 */ /* 0x000ea20000300800 */
[----:B------:R-:W-:Y:S01]  /*49bd0*/  LOP3.LUT P3, RZ, R49, 0x8000, RZ, 0xc0, !PT ;  /* 0x0000800031ff7812 */ /* 0x000fe2000786c0ff */
[----:B------:R-:W-:Y:S02]  /*49be0*/  IMAD.WIDE R52, R195, 0x2, R64 ;  /* 0x00000002c3347825 */ /* 0x000fe400078e0240 */
[----:B------:R-:W2:Y:S04]  /*49bf0*/  LDL.LU R195, [R1+0x5c] ;  /* 0x00005c0001c37983 */ /* 0x000ea80000300800 */
[----:B------:R-:W2:Y:S04]  /*49c00*/  LDL.LU R188, [R1+0xc50] ;  /* 0x000c500001bc7983 */ /* 0x000ea80000300800 */
[----:B------:R3:W-:Y:S01]  /*49c10*/  @P2 STG.E.U16 desc[UR58][R52.64], R2 ;  /* 0x0000000234002986 */ /* 0x0007e2000c10153a */
[----:B------:R-:W-:-:S02]  /*49c20*/  LOP3.LUT P0, RZ, R49, 0x200000, RZ, 0xc0, !PT ;  /* 0x0020000031ff7812 */ /* 0x000fc4000780c0ff */
[----:B------:R-:W-:Y:S01]  /*49c30*/  LOP3.LUT R0, R0, 0xfffdffff, RZ, 0xc0, !PT ;  /* 0xfffdffff00007812 */ /* 0x000fe200078ec0ff */
[----:B---3--:R-:W-:-:S05]  /*49c40*/  IMAD.WIDE R52, R190, 0x2, R66 ;  /* 0x00000002be347825 */ /* 0x008fca00078e0242 */
[----:B------:R0:W-:Y:S02]  /*49c50*/  @P3 STG.E.U16 desc[UR58][R52.64], R191 ;  /* 0x000000bf34003986 */ /* 0x0001e4000c10153a */
[----:B0-----:R-:W-:Y:S02]  /*49c60*/  IMAD.WIDE R52, R190, 0x2, R64 ;  /* 0x00000002be347825 */ /* 0x001fe400078e0240 */
[----:B------:R-:W3:Y:S04]  /*49c70*/  LDL.LU R190, [R1+0x4c] ;  /* 0x00004c0001be7983 */ /* 0x000ee80000300800 */
[----:B------:R-:W3:Y:S01]  /*49c80*/  LDL.LU R189, [R1+0xc58] ;  /* 0x000c580001bd7983 */ /* 0x000ee20000300800 */
[----:B------:R-:W-:-:S03]  /*49c90*/  PRMT R2, R191, 0x7632, R2 ;  /* 0x00007632bf027816 */ /* 0x000fc60000000002 */
[----:B------:R-:W3:Y:S01]  /*49ca0*/  LDL.LU R191, [R1+0x30] ;  /* 0x0000300001bf7983 */ /* 0x000ee20000300800 */
[----:B------:R-:W-:Y:S02]  /*49cb0*/  @P0 LOP3.LUT R0, R0, 0x20000, RZ, 0xfc, !PT ;  /* 0x0002000000000812 */ /* 0x000fe400078efcff */
[----:B------:R-:W-:Y:S02]  /*49cc0*/  LOP3.LUT P4, RZ, R49, 0x10000, RZ, 0xc0, !PT ;  /* 0x0001000031ff7812 */ /* 0x000fe4000788c0ff */
[----:B------:R-:W-:Y:S02]  /*49cd0*/  LOP3.LUT R0, R0, 0xfffbffff, RZ, 0xc0, !PT ;  /* 0xfffbffff00007812 */ /* 0x000fe400078ec0ff */
[C---:B------:R-:W-:Y:S02]  /*49ce0*/  LOP3.LUT P5, RZ, R50.reuse, 0x8000000, RZ, 0xc0, !PT ;  /* 0x0800000032ff7812 */ /* 0x040fe400078ac0ff */
[C---:B------:R-:W-:Y:S02]  /*49cf0*/  LOP3.LUT P6, RZ, R50.reuse, 0x10000000, RZ, 0xc0, !PT ;  /* 0x1000000032ff7812 */ /* 0x040fe400078cc0ff */
[----:B------:R-:W-:-:S05]  /*49d00*/  LOP3.LUT P3, RZ, R50, 0x20000000, RZ, 0xc0, !PT ;  /* 0x2000000032ff7812 */ /* 0x000fca000786c0ff */
[----:B------:R4:W-:Y:S01]  /*49d10*/  @P4 STG.E.U16 desc[UR58][R52.64], R2 ;  /* 0x0000000234004986 */ /* 0x0009e2000c10153a */
[----:B------:R-:W-:Y:S01]  /*49d20*/  LOP3.LUT P4, RZ, R50, 0x40000000, RZ, 0xc0, !PT ;  /* 0x4000000032ff7812 */ /* 0x000fe2000788c0ff */
[----:B----4-:R-:W-:Y:S01]  /*49d30*/  IMAD.WIDE R52, R58, 0x2, R66 ;  /* 0x000000023a347825 */ /* 0x010fe200078e0242 */
[----:B--2---:R-:W-:-:S13]  /*49d40*/  LOP3.LUT P0, RZ, R48, 0x1, RZ, 0xc0, !PT ;  /* 0x0000000130ff7812 */ /* 0x004fda000780c0ff */
[----:B------:R-:W-:Y:S02]  /*49d50*/  @P0 LOP3.LUT R0, R0, 0x40000, RZ, 0xfc, !PT ;  /* 0x0004000000000812 */ /* 0x000fe400078efcff */
[----:B------:R-:W-:Y:S01]  /*49d60*/  LOP3.LUT P0, RZ, R50, 0x80000000, RZ, 0xc0, !PT ;  /* 0x8000000032ff7812 */ /* 0x000fe2000780c0ff */
[----:B------:R-:W-:Y:S02]  /*49d70*/  IMAD.WIDE R50, R58, 0x2, R64 ;  /* 0x000000023a327825 */ /* 0x000fe400078e0240 */
[----:B------:R-:W2:Y:S01]  /*49d80*/  LDL.LU R58, [R1+0xc60] ;  /* 0x000c6000013a7983 */ /* 0x000ea20000300800 */
[----:B------:R-:W-:Y:S02]  /*49d90*/  LOP3.LUT P1, RZ, R49, 0x20000, RZ, 0xc0, !PT ;  /* 0x0002000031ff7812 */ /* 0x000fe4000782c0ff */
[----:B------:R-:W-:Y:S01]  /*49da0*/  PRMT R2, R192, 0x7632, R2 ;  /* 0x00007632c0027816 */ /* 0x000fe20000000002 */
[----:B------:R0:W-:Y:S01]  /*49db0*/  @P5 STG.E.U16 desc[UR58][R52.64], R192 ;  /* 0x000000c034005986 */ /* 0x0001e2000c10153a */
[----:B------:R-:W-:-:S03]  /*49dc0*/  LOP3.LUT R0, R0, 0xfff7ffff, RZ, 0xc0, !PT ;  /* 0xfff7ffff00007812 */ /* 0x000fc600078ec0ff */
[----:B------:R4:W-:Y:S01]  /*49dd0*/  @P6 STG.E.U16 desc[UR58][R50.64], R2 ;  /* 0x0000000232006986 */ /* 0x0009e2000c10153a */
[C---:B------:R-:W-:Y:S02]  /*49de0*/  LOP3.LUT P2, RZ, R49.reuse, 0x40000, RZ, 0xc0, !PT ;  /* 0x0004000031ff7812 */ /* 0x040fe4000784c0ff */
[----:B------:R-:W-:Y:S01]  /*49df0*/  @P0 LOP3.LUT R0, R0, 0x80000, RZ, 0xfc, !PT ;  /* 0x0008000000000812 */ /* 0x000fe200078efcff */
[----:B0-----:R-:W2:Y:S01]  /*49e00*/  LDL.LU R192, [R1+0xc64] ;  /* 0x000c640001c07983 */ /* 0x001ea20000300800 */
[----:B----4-:R-:W-:Y:S01]  /*49e10*/  IMAD.WIDE R50, R194, 0x2, R66 ;  /* 0x00000002c2327825 */ /* 0x010fe200078e0242 */
[----:B------:R-:W-:-:S04]  /*49e20*/  LOP3.LUT P0, RZ, R49, 0x100000, RZ, 0xc0, !PT ;  /* 0x0010000031ff7812 */ /* 0x000fc8000780c0ff */
[----:B------:R0:W-:Y:S01]  /*49e30*/  @P1 STG.E.U16 desc[UR58][R50.64], R54 ;  /* 0x0000003632001986 */ /* 0x0001e2000c10153a */
[----:B------:R-:W-:Y:S02]  /*49e40*/  PRMT R2, R54, 0x7632, R2 ;  /* 0x0000763236027816 */ /* 0x000fe40000000002 */
[----:B------:R-:W-:Y:S01]  /*49e50*/  LOP3.LUT R0, R0, 0xffefffff, RZ, 0xc0, !PT ;  /* 0xffefffff00007812 */ /* 0x000fe200078ec0ff */
[----:B0-----:R-:W-:Y:S02]  /*49e60*/  IMAD.WIDE R50, R194, 0x2, R64 ;  /* 0x00000002c2327825 */ /* 0x001fe400078e0240 */
[----:B------:R-:W4:Y:S04]  /*49e70*/  LDL.LU R194, [R1+0x34] ;  /* 0x0000340001c27983 */ /* 0x000f280000300800 */
[----:B------:R0:W-:Y:S01]  /*49e80*/  @P2 STG.E.U16 desc[UR58][R50.64], R2 ;  /* 0x0000000232002986 */ /* 0x0001e2000c10153a */
[----:B------:R-:W-:-:S02]  /*49e90*/  @P0 LOP3.LUT R0, R0, 0x100000, RZ, 0xfc, !PT ;  /* 0x0010000000000812 */ /* 0x000fc400078efcff */
[----:B------:R-:W-:Y:S01]  /*49ea0*/  LOP3.LUT P0, RZ, R49, 0x80000, RZ, 0xc0, !PT ;  /* 0x0008000031ff7812 */ /* 0x000fe2000780c0ff */
[----:B0-----:R-:W-:Y:S01]  /*49eb0*/  IMAD.WIDE R50, R193, 0x2, R66 ;  /* 0x00000002c1327825 */ /* 0x001fe200078e0242 */
[----:B------:R-:W-:-:S04]  /*49ec0*/  PRMT R2, R195, 0x7632, R2 ;  /* 0x00007632c3027816 */ /* 0x000fc80000000002 */
[----:B------:R0:W-:Y:S02]  /*49ed0*/  @P3 STG.E.U16 desc[UR58][R50.64], R195 ;  /* 0x000000c332003986 */ /* 0x0001e4000c10153a */
[----:B0-----:R-:W-:Y:S02]  /*49ee0*/  IMAD.WIDE R50, R193, 0x2, R64 ;  /* 0x00000002c1327825 */ /* 0x001fe400078e0240 */
[----:B------:R-:W4:Y:S04]  /*49ef0*/  LDL.LU R195, [R1+0xc6c] ;  /* 0x000c6c0001c37983 */ /* 0x000f280000300800 */
[----:B------:R0:W-:Y:S04]  /*49f00*/  @P4 STG.E.U16 desc[UR58][R50.64], R2 ;  /* 0x0000000232004986 */ /* 0x0001e8000c10153a */
[----:B------:R-:W4:Y:S01]  /*49f10*/  LDL.LU R193, [R1+0x24] ;  /* 0x0000240001c17983 */ /* 0x000f220000300800 */
[----:B0-----:R-:W-:-:S05]  /*49f20*/  IMAD.WIDE R50, R188, 0x2, R66 ;  /* 0x00000002bc327825 */ /* 0x001fca00078e0242 */
[----:B---3--:R0:W-:Y:S01]  /*49f30*/  @P0 STG.E.U16 desc[UR58][R50.64], R190 ;  /* 0x000000be32000986 */ /* 0x0081e2000c10153a */
[----:B------:R-:W-:Y:S02]  /*49f40*/  LOP3.LUT P0, RZ, R0, 0x100000, RZ, 0xc0, !PT ;  /* 0x0010000000ff7812 */ /* 0x000fe4000780c0ff */
[----:B------:R-:W-:Y:S01]  /*49f50*/  PRMT R2, R190, 0x7632, R2 ;  /* 0x00007632be027816 */ /* 0x000fe20000000002 */
[----:B0-----:R-:W-:Y:S01]  /*49f60*/  IMAD.WIDE R50, R188, 0x2, R64 ;  /* 0x00000002bc327825 */ /* 0x001fe200078e0240 */
[----:B------:R-:W3:Y:S09]  /*49f70*/  LDL.LU R190, [R1+0xc74] ;  /* 0x000c740001be7983 */ /* 0x000ef20000300800 */
        /* <DEDUP_REMOVED lines=9> */
[----:B0-----:R-:W-:Y:S01]  /*4a010*/  PRMT R2, R6, 0x7632, R2 ;  /* 0x0000763206027816 */ /* 0x001fe20000000002 */
[----:B--2---:R-:W-:-:S10]  /*4a020*/  IMAD.WIDE R50, R58, 0x2, R66 ;  /* 0x000000023a327825 */ /* 0x004fd400078e0242 */
[----:B------:R0:W-:Y:S04]  /*4a030*/  @P0 STG.E.U16 desc[UR58][R50.64], R6 ;  /* 0x0000000632000986 */ /* 0x0001e8000c10153a */
[----:B0-----:R-:W2:Y:S01]  /*4a040*/  LDL.LU R6, [R1+0x1404] ;  /* 0x0014040001067983 */ /* 0x001ea20000300800 */
[----:B------:R-:W-:Y:S02]  /*4a050*/  LOP3.LUT P5, RZ, R49, 0x400000, RZ, 0xc0, !PT ;  /* 0x0040000031ff7812 */ /* 0x000fe400078ac0ff */
[----:B------:R-:W-:Y:S01]  /*4a060*/  LOP3.LUT P6, RZ, R48, 0x2, RZ, 0xc0, !PT ;  /* 0x0000000230ff7812 */ /* 0x000fe200078cc0ff */
[----:B------:R-:W-:-:S10]  /*4a070*/  IMAD.WIDE R50, R58, 0x2, R64 ;  /* 0x000000023a327825 */ /* 0x000fd400078e0240 */
[----:B------:R0:W-:Y:S01]  /*4a080*/  @P5 STG.E.U16 desc[UR58][R50.64], R2 ;  /* 0x0000000232005986 */ /* 0x0001e2000c10153a */
[----:B------:R-:W-:Y:S01]  /*4a090*/  LOP3.LUT P1, RZ, R48, 0x4, RZ, 0xc0, !PT ;  /* 0x0000000430ff7812 */ /* 0x000fe2000782c0ff */
[----:B0-----:R-:W-:Y:S01]  /*4a0a0*/  IMAD.WIDE R50, R192, 0x2, R66 ;  /* 0x00000002c0327825 */ /* 0x001fe200078e0242 */
[----:B----4-:R-:W-:-:S04]  /*4a0b0*/  PRMT R2, R194, 0x7632, R2 ;  /* 0x00007632c2027816 */ /* 0x010fc80000000002 */
[----:B------:R0:W-:Y:S01]  /*4a0c0*/  @P6 STG.E.U16 desc[UR58][R50.64], R194 ;  /* 0x000000c232006986 */ /* 0x0001e2000c10153a */
[----:B------:R-:W-:-:S03]  /*4a0d0*/  LOP3.LUT P2, RZ, R49, 0x800000, RZ, 0xc0, !PT ;  /* 0x0080000031ff7812 */ /* 0x000fc6000784c0ff */
[----:B0-----:R-:W4:Y:S04]  /*4a0e0*/  LDL.LU R194, [R1+0xc7c] ;  /* 0x000c7c0001c27983 */ /* 0x001f280000300800 */
[----:B------:R-:W4:Y:S01]  /*4a0f0*/  LDL.LU R59, [R1+0x28] ;  /* 0x00002800013b7983 */ /* 0x000f220000300800 */
[----:B------:R-:W-:-:S03]  /*4a100*/  IMAD.WIDE R50, R192, 0x2, R64 ;  /* 0x00000002c0327825 */ /* 0x000fc600078e0240 */
[----:B------:R-:W4:Y:S04]  /*4a110*/  LDL.LU R54, [R1+0xc80] ;  /* 0x000c800001367983 */ /* 0x000f280000300800 */
[----:B------:R0:W-:Y:S02]  /*4a120*/  @P1 STG.E.U16 desc[UR58][R50.64], R2 ;  /* 0x0000000232001986 */ /* 0x0001e4000c10153a */
[----:B0-----:R-:W-:-:S05]  /*4a130*/  IMAD.WIDE R50, R195, 0x2, R66 ;  /* 0x00000002c3327825 */ /* 0x001fca00078e0242 */
[----:B------:R0:W-:Y:S02]  /*4a140*/  @P2 STG.E.U16 desc[UR58][R50.64], R193 ;  /* 0x000000c132002986 */ /* 0x0001e4000c10153a */
[----:B0-----:R-:W-:Y:S02]  /*4a150*/  IMAD.WIDE R50, R195, 0x2, R64 ;  /* 0x00000002c3327825 */ /* 0x001fe400078e0240 */
[----:B------:R-:W4:Y:S04]  /*4a160*/  LDL.LU R195, [R1+0x3c] ;  /* 0x00003c0001c37983 */ /* 0x000f280000300800 */
[----:B------:R-:W4:Y:S01]  /*4a170*/  LDL.LU R188, [R1+0xc84] ;  /* 0x000c840001bc7983 */ /* 0x000f220000300800 */
[----:B------:R-:W-:-:S03]  /*4a180*/  LOP3.LUT P3, RZ, R49, 0x1000000, RZ, 0xc0, !PT ;  /* 0x0100000031ff7812 */ /* 0x000fc6000786c0ff */
[----:B------:R-:W4:Y:S01]  /*4a190*/  LDL.LU R189, [R1+0x2c] ;  /* 0x00002c0001bd7983 */ /* 0x000f220000300800 */
[----:B------:R-:W-:Y:S02]  /*4a1a0*/  LOP3.LUT P4, RZ, R48, 0x8, RZ, 0xc0, !PT ;  /* 0x0000000830ff7812 */ /* 0x000fe4000788c0ff */
[----:B------:R-:W-:-:S07]  /*4a1b0*/  PRMT R2, R193, 0x7632, R2 ;  /* 0x00007632c1027816 */ /* 0x000fce0000000002 */
[----:B------:R3:W-:Y:S02]  /*4a1c0*/  @P3 STG.E.U16 desc[UR58][R50.64], R2 ;  /* 0x0000000232003986 */ /* 0x0007e4000c10153a */
[----:B---3--:R-:W-:-:S05]  /*4a1d0*/  IMAD.WIDE R50, R190, 0x2, R66 ;  /* 0x00000002be327825 */ /* 0x008fca00078e0242 */
[----:B--2---:R0:W-:Y:S02]  /*4a1e0*/  @P4 STG.E.U16 desc[UR58][R50.64], R6 ;  /* 0x0000000632004986 */ /* 0x0041e4000c10153a */
[----:B0-----:R-:W-:Y:S02]  /*4a1f0*/  IMAD.WIDE R50, R190, 0x2, R64 ;  /* 0x00000002be327825 */ /* 0x001fe400078e0240 */
[----:B------:R-:W2:Y:S04]  /*4a200*/  LDL.LU R190, [R1+0xc88] ;  /* 0x000c880001be7983 */ /* 0x000ea80000300800 */
[----:B------:R-:W3:Y:S01]  /*4a210*/  LDL.LU R191, [R1+0x10] ;  /* 0x0000100001bf7983 */ /* 0x000ee20000300800 */
[----:B------:R-:W-:Y:S02]  /*4a220*/  LOP3.LUT P5, RZ, R48, 0x10, RZ, 0xc0, !PT ;  /* 0x0000001030ff7812 */ /* 0x000fe400078ac0ff */
[----:B------:R-:W-:-:S02]  /*4a230*/  LOP3.LUT P6, RZ, R49, 0x2000000, RZ, 0xc0, !PT ;  /* 0x0200000031ff7812 */ /* 0x000fc400078cc0ff */
[----:B------:R-:W-:Y:S02]  /*4a240*/  LOP3.LUT P0, RZ, R49, 0x20000000, RZ, 0xc0, !PT ;  /* 0x2000000031ff7812 */ /* 0x000fe4000780c0ff */
[----:B------:R-:W-:Y:S02]  /*4a250*/  PRMT R2, R6, 0x7632, R2 ;  /* 0x0000763206027816 */ /* 0x000fe40000000002 */
[----:B------:R-:W3:Y:S04]  /*4a260*/  LDL.LU R6, [R1+0x1400] ;  /* 0x0014000001067983 */ /* 0x000ee80000300800 */
[----:B------:R-:W3:Y:S01]  /*4a270*/  LDL.LU R58, [R1+0xc90] ;  /* 0x000c9000013a7983 */ /* 0x000ee20000300800 */
[----:B------:R-:W-:-:S03]  /*4a280*/  LOP3.LUT R0, R0, 0xffffdfff, RZ, 0xc0, !PT ;  /* 0xffffdfff00007812 */ /* 0x000fc600078ec0ff */
[----:B------:R4:W-:Y:S04]  /*4a290*/  @P5 STG.E.U16 desc[UR58][R50.64], R2 ;  /* 0x0000000232005986 */ /* 0x0009e8000c10153a */
[----:B------:R-:W3:Y:S01]  /*4a2a0*/  LDL.LU R192, [R1] ;  /* 0x0000000001c07983 */ /* 0x000ee20000300800 */
[----:B------:R-:W-:Y:S02]  /*4a2b0*/  LOP3.LUT P1, RZ, R49, 0x4000000, RZ, 0xc0, !PT ;  /* 0x0400000031ff7812 */ /* 0x000fe4000782c0ff */
[----:B------:R-:W-:Y:S01]  /*4a2c0*/  @P0 LOP3.LUT R0, R0, 0x2000, RZ, 0xfc, !PT ;  /* 0x0000200000000812 */ /* 0x000fe200078efcff */
[----:B----4-:R-:W-:Y:S01]  /*4a2d0*/  IMAD.WIDE R50, R194, 0x2, R66 ;  /* 0x00000002c2327825 */ /* 0x010fe200078e0242 */
[----:B------:R-:W-:-:S04]  /*4a2e0*/  LOP3.LUT P0, RZ, R48, 0x100, RZ, 0xc0, !PT ;  /* 0x0000010030ff7812 */ /* 0x000fc8000780c0ff */
[----:B------:R0:W-:Y:S01]  /*4a2f0*/  @P6 STG.E.U16 desc[UR58][R50.64], R59 ;  /* 0x0000003b32006986 */ /* 0x0001e2000c10153a */
[----:B------:R-:W-:Y:S02]  /*4a300*/  LOP3.LUT P2, RZ, R48, 0x20, RZ, 0xc0, !PT ;  /* 0x0000002030ff7812 */ /* 0x000fe4000784c0ff */
[----:B------:R-:W-:Y:S01]  /*4a310*/  PRMT R2, R59, 0x7632, R2 ;  /* 0x000076323b027816 */ /* 0x000fe20000000002 */
[----:B0-----:R-:W-:Y:S02]  /*4a320*/  IMAD.WIDE R50, R194, 0x2, R64 ;  /* 0x00000002c2327825 */ /* 0x001fe400078e0240 */
[----:B------:R-:W4:Y:S01]  /*4a330*/  LDL.LU R194, [R1+0xc98] ;  /* 0x000c980001c27983 */ /* 0x000f220000300800 */
[----:B------:R-:W-:-:S03]  /*4a340*/  LOP3.LUT R0, R0, 0xffffbfff, RZ, 0xc0, !PT ;  /* 0xffffbfff00007812 */ /* 0x000fc600078ec0ff */
[----:B------:R-:W4:Y:S01]  /*4a350*/  LDL.LU R193, [R1+0x14] ;  /* 0x0000140001c17983 */ /* 0x000f220000300800 */
[----:B------:R-:W-:-:S03]  /*4a360*/  @P0 LOP3.LUT R0, R0, 0x4000, RZ, 0xfc, !PT ;  /* 0x0000400000000812 */ /* 0x000fc600078efcff */
[----:B------:R0:W-:Y:S01]  /*4a370*/  @P1 STG.E.U16 desc[UR58][R50.64], R2 ;  /* 0x0000000232001986 */ /* 0x0001e2000c10153a */
        /* <DEDUP_REMOVED lines=10> */
[----:B------:R-:W-:Y:S02]  /*4a420*/  LOP3.LUT P3, RZ, R48, 0x40, RZ, 0xc0, !PT ;  /* 0x0000004030ff7812 */ /* 0x000fe4000786c0ff */
[----:B------:R-:W-:-:S09]  /*4a430*/  LOP3.LUT R0, R0, 0xfffeffff, RZ, 0xc0, !PT ;  /* 0xfffeffff00007812 */ /* 0x000fd200078ec0ff */
[----:B------:R-:W-:Y:S02]  /*4a440*/  @P0 LOP3.LUT R0, R0, 0x10000, RZ, 0xfc, !PT ;  /* 0x0001000000000812 */ /* 0x000fe400078efcff */
[----:B------:R-:W-:Y:S01]  /*4a450*/  LOP3.LUT P0, RZ, R49, 0x8000000, RZ, 0xc0, !PT ;  /* 0x0800000031ff7812 */ /* 0x000fe2000780c0ff */
[----:B------:R0:W-:Y:S02]  /*4a460*/  @P3 STG.E.U16 desc[UR58][R50.64], R2 ;  /* 0x0000000232003986 */ /* 0x0001e4000c10153a */
[----:B0-----:R-:W-:-:S10]  /*4a470*/  IMAD.WIDE R50, R188, 0x2, R66 ;  /* 0x00000002bc327825 */ /* 0x001fd400078e0242 */
[----:B------:R0:W-:Y:S01]  /*4a480*/  @P0 STG.E.U16 desc[UR58][R50.64], R189 ;  /* 0x000000bd32000986 */ /* 0x0001e2000c10153a */
[----:B------:R-:W-:Y:S02]  /*4a490*/  LOP3.LUT P0, RZ, R0, 0x10000, RZ, 0xc0, !PT ;  /* 0x0001000000ff7812 */ /* 0x000fe4000780c0ff */
[----:B------:R-:W-:Y:S01]  /*4a4a0*/  PRMT R2, R189, 0x7632, R2 ;  /* 0x00007632bd027816 */ /* 0x000fe20000000002 */
[----:B0-----:R-:W-:-:S10]  /*4a4b0*/  IMAD.WIDE R50, R188, 0x2, R64 ;  /* 0x00000002bc327825 */ /* 0x001fd400078e0240 */
[----:B------:R2:W-:Y:S01]  /*4a4c0*/  @P0 STG.E.U16 desc[UR58][R50.64], R2 ;  /* 0x0000000232000986 */ /* 0x0005e2000c10153a */
[----:B------:R-:W-:Y:S01]  /*4a4d0*/  LOP3.LUT P0, RZ, R0, 0x8000, RZ, 0xc0, !PT ;  /* 0x0000800000ff7812 */ /* 0x000fe2000780c0ff */
[----:B--2---:R-:W-:-:S12]  /*4a4e0*/  IMAD.WIDE R50, R190, 0x2, R66 ;  /* 0x00000002be327825 */ /* 0x004fd800078e0242 */
[----:B---3--:R0:W-:Y:S02]  /*4a4f0*/  @P0 STG.E.U16 desc[UR58][R50.64], R191 ;  /* 0x000000bf32000986 */ /* 0x0081e4000c10153a */
[----:B0-----:R-:W-:Y:S02]  /*4a500*/  IMAD.WIDE R50, R190, 0x2, R64 ;  /* 0x00000002be327825 */ /* 0x001fe400078e0240 */
[----:B------:R-:W2:Y:S04]  /*4a510*/  LDL.LU R190, [R1+0xca4] ;  /* 0x000ca40001be7983 */ /* 0x000ea80000300800 */
[----:B------:R-:W3:Y:S01]  /*4a520*/  LDL.LU R188, [R1+0x18] ;  /* 0x0000180001bc7983 */ /* 0x000ee20000300800 */
[----:B------:R-:W-:Y:S02]  /*4a530*/  LOP3.LUT P0, RZ, R0, 0x4000, RZ, 0xc0, !PT ;  /* 0x0000400000ff7812 */ /* 0x000fe4000780c0ff */
[----:B------:R-:W-:-:S02]  /*4a540*/  PRMT R2, R191, 0x7632, R2 ;  /* 0x00007632bf027816 */ /* 0x000fc40000000002 */
        /* <DEDUP_REMOVED lines=11> */
[----:B----4-:R-:W-:-:S05]  /*4a600*/  IMAD.WIDE R50, R194, 0x2, R66 ;  /* 0x00000002c2327825 */ /* 0x010fca00078e0242 */
[----:B------:R0:W-:Y:S01]  /*4a610*/  @P5 STG.E.U16 desc[UR58][R50.64], R193 ;  /* 0x000000c132005986 */ /* 0x0001e2000c10153a */
[----:B------:R-:W-:Y:S01]  /*4a620*/  PRMT R2, R193, 0x7632, R2 ;  /* 0x00007632c1027816 */ /* 0x000fe20000000002 */
[----:B0-----:R-:W-:Y:S02]  /*4a630*/  IMAD.WIDE R50, R194, 0x2, R64 ;  /* 0x00000002c2327825 */ /* 0x001fe400078e0240 */
[----:B------:R-:W4:Y:S04]  /*4a640*/  LDL.LU R194, [R1+0xcac] ;  /* 0x000cac0001c27983 */ /* 0x000f280000300800 */
[----:B------:R-:W4:Y:S04]  /*4a650*/  LDL.LU R189, [R1+0x8] ;  /* 0x0000080001bd7983 */ /* 0x000f280000300800 */
[----:B------:R0:W-:Y:S04]  /*4a660*/  @P6 STG.E.U16 desc[UR58][R50.64], R2 ;  /* 0x0000000232006986 */ /* 0x0001e8000c10153a */
[----:B------:R-:W4:Y:S01]  /*4a670*/  LDL.LU R191, [R1+0xcb0] ;  /* 0x000cb00001bf7983 */ /* 0x000f220000300800 */
[----:B0-----:R-:W-:-:S05]  /*4a680*/  IMAD.WIDE R50, R195, 0x2, R66 ;  /* 0x00000002c3327825 */ /* 0x001fca00078e0242 */
[----:B------:R0:W-:Y:S02]  /*4a690*/  @P1 STG.E.U16 desc[UR58][R50.64], R54 ;  /* 0x0000003632001986 */ /* 0x0001e4000c10153a */
[----:B0-----:R-:W-:Y:S02]  /*4a6a0*/  IMAD.WIDE R50, R195, 0x2, R64 ;  /* 0x00000002c3327825 */ /* 0x001fe400078e0240 */
[----:B------:R-:W4:Y:S04]  /*4a6b0*/  LDL.LU R195, [R1+0x1c] ;  /* 0x00001c0001c37983 */ /* 0x000f280000300800 */
[----:B------:R-:W4:Y:S04]  /*4a6c0*/  LDL.LU R58, [R1+0xcb8] ;  /* 0x000cb800013a7983 */ /* 0x000f280000300800 */
[----:B------:R-:W4:Y:S04]  /*4a6d0*/  LDL.LU R193, [R1+0xc] ;  /* 0x00000c0001c17983 */ /* 0x000f280000300800 */
[----:B------:R-:W4:Y:S01]  /*4a6e0*/  LDL.LU R192, [R1+0xcbc] ;  /* 0x000cbc0001c07983 */ /* 0x000f220000300800 */
[----:B------:R-:W-:-:S02]  /*4a6f0*/  LOP3.LUT P2, RZ, R6, 0x1, RZ, 0xc0, !PT ;  /* 0x0000000106ff7812 */ /* 0x000fc4000784c0ff */
[----:B------:R-:W-:Y:S02]  /*4a700*/  LOP3.LUT P3, RZ, R48, 0x800, RZ, 0xc0, !PT ;  /* 0x0000080030ff7812 */ /* 0x000fe4000786c0ff */
[----:B------:R-:W-:-:S09]  /*4a710*/  PRMT R2, R54, 0x7632, R2 ;  /* 0x0000763236027816 */ /* 0x000fd20000000002 */
[----:B------:R2:W-:Y:S02]  /*4a720*/  @P2 STG.E.U16 desc[UR58][R50.64], R2 ;  /* 0x0000000232002986 */ /* 0x0005e4000c10153a */
[----:B--2---:R-:W-:-:S05]  /*4a730*/  IMAD.WIDE R50, R190, 0x2, R66 ;  /* 0x00000002be327825 */ /* 0x004fca00078e0242 */
[----:B---3--:R0:W-:Y:S02]  /*4a740*/  @P3 STG.E.U16 desc[UR58][R50.64], R188 ;  /* 0x000000bc32003986 */ /* 0x0081e4000c10153a */
[----:B0-----:R-:W-:Y:S02]  /*4a750*/  IMAD.WIDE R50, R190, 0x2, R64 ;  /* 0x00000002be327825 */ /* 0x001fe400078e0240 */
[----:B------:R-:W2:Y:S01]  /*4a760*/  LDL.LU R190, [R1+0xcc0] ;  /* 0x000cc00001be7983 */ /* 0x000ea20000300800 */
[----:B------:R-:W-:Y:S02]  /*4a770*/  LOP3.LUT P3, RZ, R6, 0x20, RZ, 0xc0, !PT ;  /* 0x0000002006ff7812 */ /* 0x000fe4000786c0ff */
[----:B------:R-:W-:Y:S02]  /*4a780*/  LOP3.LUT R0, R0, 0xfffffdff, RZ, 0xc0, !PT ;  /* 0xfffffdff00007812 */ /* 0x000fe400078ec0ff */
[----:B------:R-:W-:-:S09]  /*4a790*/  LOP3.LUT P4, RZ, R48, 0x1000, RZ, 0xc0, !PT ;  /* 0x0000100030ff7812 */ /* 0x000fd2000788c0ff */
[----:B------:R-:W-:Y:S02]  /*4a7a0*/  @P3 LOP3.LUT R0, R0, 0x200, RZ, 0xfc, !PT ;  /* 0x0000020000003812 */ /* 0x000fe400078efcff */
[----:B------:R-:W-:Y:S02]  /*4a7b0*/  LOP3.LUT P3, RZ, R48, 0x10000, RZ, 0xc0, !PT ;  /* 0x0001000030ff7812 */ /* 0x000fe4000786c0ff */
[----:B------:R-:W-:Y:S02]  /*4a7c0*/  LOP3.LUT R0, R0, 0xfffffbff, RZ, 0xc0, !PT ;  /* 0xfffffbff00007812 */ /* 0x000fe400078ec0ff */
[----:B------:R-:W-:Y:S02]  /*4a7d0*/  LOP3.LUT P5, RZ, R6, 0x2, RZ, 0xc0, !PT ;  /* 0x0000000206ff7812 */ /* 0x000fe400078ac0ff */
[----:B------:R-:W-:-:S07]  /*4a7e0*/  PRMT R2, R188, 0x7632, R2 ;  /* 0x00007632bc027816 */ /* 0x000fce0000000002 */
[----:B------:R-:W-:Y:S02]  /*4a7f0*/  @P3 LOP3.LUT R0, R0, 0x400, RZ, 0xfc, !PT ;  /* 0x0000040000003812 */ /* 0x000fe400078efcff */
[----:B------:R-:W-:Y:S01]  /*4a800*/  LOP3.LUT P3, RZ, R48, 0x8000, RZ, 0xc0, !PT ;  /* 0x0000800030ff7812 */ /* 0x000fe2000786c0ff */
[----:B------:R4:W-:Y:S01]  /*4a810*/  @P4 STG.E.U16 desc[UR58][R50.64], R2 ;  /* 0x0000000232004986 */ /* 0x0009e2000c10153a */
[----:B------:R-:W-:Y:S02]  /*4a820*/  LOP3.LUT P6, RZ, R6, 0x4, RZ, 0xc0, !PT ;  /* 0x0000000406ff7812 */ /* 0x000fe400078cc0ff */
[----:B------:R-:W-:Y:S02]  /*4a830*/  LOP3.LUT R0, R0, 0xfffff7ff, RZ, 0xc0, !PT ;  /* 0xfffff7ff00007812 */ /* 0x000fe400078ec0ff */
[----:B------:R-:W-:-:S07]  /*4a840*/  LOP3.LUT P1, RZ, R48, 0x2000, RZ, 0xc0, !PT ;  /* 0x0000200030ff7812 */ /* 0x000fce000782c0ff */
[----:B------:R-:W-:Y:S02]  /*4a850*/  @P3 LOP3.LUT R0, R0, 0x800, RZ, 0xfc, !PT ;  /* 0x0000080000003812 */ /* 0x000fe400078efcff */
[----:B------:R-:W-:Y:S02]  /*4a860*/  LOP3.LUT P3, RZ, R6, 0x10, RZ, 0xc0, !PT ;  /* 0x0000001006ff7812 */ /* 0x000fe4000786c0ff */
[----:B------:R-:W-:Y:S01]  /*4a870*/  LOP3.LUT P2, RZ, R48, 0x4000, RZ, 0xc0, !PT ;  /* 0x0000400030ff7812 */ /* 0x000fe2000784c0ff */
[----:B----4-:R-:W-:-:S05]  /*4a880*/  IMAD.WIDE R50, R194, 0x2, R66 ;  /* 0x00000002c2327825 */ /* 0x010fca00078e0242 */
[----:B------:R0:W-:Y:S01]  /*4a890*/  @P5 STG.E.U16 desc[UR58][R50.64], R189 ;  /* 0x000000bd32005986 */ /* 0x0001e2000c10153a */
[----:B------:R-:W-:Y:S02]  /*4a8a0*/  PRMT R2, R189, 0x7632, R2 ;  /* 0x00007632bd027816 */ /* 0x000fe40000000002 */
[----:B------:R-:W-:Y:S01]  /*4a8b0*/  LOP3.LUT R0, R0, 0xffffefff, RZ, 0xc0, !PT ;  /* 0xffffefff00007812 */ /* 0x000fe200078ec0ff */
[----:B0-----:R-:W-:Y:S02]  /*4a8c0*/  IMAD.WIDE R50, R194, 0x2, R64 ;  /* 0x00000002c2327825 */ /* 0x001fe400078e0240 */
[----:B------:R-:W3:Y:S04]  /*4a8d0*/  LDL.LU R194, [R1+0xcc8] ;  /* 0x000cc80001c27983 */ /* 0x000ee80000300800 */
[----:B------:R0:W-:Y:S01]  /*4a8e0*/  @P6 STG.E.U16 desc[UR58][R50.64], R2 ;  /* 0x0000000232006986 */ /* 0x0001e2000c10153a */
[----:B------:R-:W-:-:S02]  /*4a8f0*/  @P3 LOP3.LUT R0, R0, 0x1000, RZ, 0xfc, !PT ;  /* 0x0000100000003812 */ /* 0x000fc400078efcff */
[----:B------:R-:W-:Y:S01]  /*4a900*/  LOP3.LUT P3, RZ, R6, 0x8, RZ, 0xc0, !PT ;  /* 0x0000000806ff7812 */ /* 0x000fe2000786c0ff */
[----:B0-----:R-:W-:Y:S01]  /*4a910*/  IMAD.WIDE R50, R191, 0x2, R66 ;  /* 0x00000002bf327825 */ /* 0x001fe200078e0242 */
[----:B------:R-:W-:-:S04]  /*4a920*/  PRMT R2, R195, 0x7632, R2 ;  /* 0x00007632c3027816 */ /* 0x000fc80000000002 */
[----:B------:R0:W-:Y:S04]  /*4a930*/  @P1 STG.E.U16 desc[UR58][R50.64], R195 ;  /* 0x000000c332001986 */ /* 0x0001e8000c10153a */
[----:B0-----:R-:W4:Y:S01]  /*4a940*/  LDL.LU R195, [R1+0xcd0] ;  /* 0x000cd00001c37983 */ /* 0x001f220000300800 */
[----:B------:R-:W-:-:S05]  /*4a950*/  IMAD.WIDE R50, R191, 0x2, R64 ;  /* 0x00000002bf327825 */ /* 0x000fca00078e0240 */
[----:B------:R0:W-:Y:S02]  /*4a960*/  @P2 STG.E.U16 desc[UR58][R50.64], R2 ;  /* 0x0000000232002986 */ /* 0x0001e4000c10153a */
[----:B0-----:R-:W-:-:S05]  /*4a970*/  IMAD.WIDE R50, R58, 0x2, R66 ;  /* 0x000000023a327825 */ /* 0x001fca00078e0242 */
[----:B------:R0:W-:Y:S01]  /*4a980*/  @P3 STG.E.U16 desc[UR58][R50.64], R193 ;  /* 0x000000c132003986 */ /* 0x0001e2000c10153a */
[----:B------:R-:W-:Y:S02]  /*4a990*/  LOP3.LUT P3, RZ, R0, 0x1000, RZ, 0xc0, !PT ;  /* 0x0000100000ff7812 */ /* 0x000fe4000786c0ff */
[----:B------:R-:W-:Y:S01]  /*4a9a0*/  PRMT R2, R193, 0x7632, R2 ;  /* 0x00007632c1027816 */ /* 0x000fe20000000002 */
[----:B0-----:R-:W-:Y:S01]  /*4a9b0*/  IMAD.WIDE R50, R58, 0x2, R64 ;  /* 0x000000023a327825 */ /* 0x001fe200078e0240 */
[----:B------:R-:W4:Y:S09]  /*4a9c0*/  LDL.LU R193, [R1+0xcd4] ;  /* 0x000cd40001c17983 */ /* 0x000f320000300800 */
[----:B------:R0:W-:Y:S01]  /*4a9d0*/  @P3 STG.E.U16 desc[UR58][R50.64], R2 ;  /* 0x0000000232003986 */ /* 0x0001e2000c10153a */
[----:B------:R-:W-:Y:S01]  /*4a9e0*/  LOP3.LUT P3, RZ, R0, 0x800, RZ, 0xc0, !PT ;  /* 0x0000080000ff7812 */ /* 0x000fe2000786c0ff */
[----:B0-----:R-:W-:-:S12]  /*4a9f0*/  IMAD.WIDE R50, R192, 0x2, R66 ;  /* 0x00000002c0327825 */ /* 0x001fd800078e0242 */
[----:B------:R0:W-:Y:S01]  /*4aa00*/  @P3 STG.E.U16 desc[UR58][R50.64], R248 ;  /* 0x000000f832003986 */ /* 0x0001e2000c10153a */
[----:B------:R-:W-:Y:S01]  /*4aa10*/  LOP3.LUT P3, RZ, R0, 0x400, RZ, 0xc0, !PT ;  /* 0x0000040000ff7812 */ /* 0x000fe2000786c0ff */
[----:B0-----:R-:W-:Y:S01]  /*4aa20*/  IMAD.WIDE R50, R192, 0x2, R64 ;  /* 0x00000002c0327825 */ /* 0x001fe200078e0240 */
[----:B------:R-:W-:-:S11]  /*4aa30*/  PRMT R248, R248, 0x7632, R248 ;  /* 0x00007632f8f87816 */ /* 0x000fd600000000f8 */
[----:B------:R2:W-:Y:S01]  /*4aa40*/  @P3 STG.E.U16 desc[UR58][R50.64], R248 ;  /* 0x000000f832003986 */ /* 0x0005e2000c10153a */
[----:B------:R-:W-:Y:S01]  /*4aa50*/  LOP3.LUT P3, RZ, R0, 0x200, RZ, 0xc0, !PT ;  /* 0x0000020000ff7812 */ /* 0x000fe2000786c0ff */
[----:B--2---:R-:W-:-:S12]  /*4aa60*/  IMAD.WIDE R50, R190, 0x2, R66 ;  /* 0x00000002be327825 */ /* 0x004fd800078e0242 */
[----:B------:R0:W-:Y:S02]  /*4aa70*/  @P3 STG.E.U16 desc[UR58][R50.64], R244 ;  /* 0x000000f432003986 */ /* 0x0001e4000c10153a */
[----:B0-----:R-:W-:Y:S02]  /*4aa80*/  IMAD.WIDE R50, R190, 0x2, R64 ;  /* 0x00000002be327825 */ /* 0x001fe400078e0240 */
[----:B------:R-:W2:Y:S01]  /*4aa90*/  LDL.LU R190, [R1+0xcd8] ;  /* 0x000cd80001be7983 */ /* 0x000ea20000300800 */
[----:B------:R-:W-:Y:S02]  /*4aaa0*/  LOP3.LUT P4, RZ, R6, 0x40, RZ, 0xc0, !PT ;  /* 0x0000004006ff7812 */ /* 0x000fe4000788c0ff */
[----:B------:R-:W-:Y:S02]  /*4aab0*/  LOP3.LUT P5, RZ, R48, 0x20000, RZ, 0xc0, !PT ;  /* 0x0002000030ff7812 */ /* 0x000fe400078ac0ff */
[----:B------:R-:W-:Y:S02]  /*4aac0*/  PRMT R244, R244, 0x7632, R244 ;  /* 0x00007632f4f47816 */ /* 0x000fe400000000f4 */
[----:B------:R-:W-:-:S02]  /*4aad0*/  LOP3.LUT P0, RZ, R48, 0x40000, RZ, 0xc0, !PT ;  /* 0x0004000030ff7812 */ /* 0x000fc4000780c0ff */
[----:B------:R-:W-:-:S05]  /*4aae0*/  LOP3.LUT P6, RZ, R6, 0x80, RZ, 0xc0, !PT ;  /* 0x0000008006ff7812 */ /* 0x000fca00078cc0ff */
[----:B------:R3:W-:Y:S02]  /*4aaf0*/  @P4 STG.E.U16 desc[UR58][R50.64], R244 ;  /* 0x000000f432004986 */ /* 0x0007e4000c10153a */
[----:B---3--:R-:W-:-:S05]  /*4ab00*/  IMAD.WIDE R50, R194, 0x2, R66 ;  /* 0x00000002c2327825 */ /* 0x008fca00078e0242 */
[----:B------:R0:W-:Y:S02]  /*4ab10*/  @P5 STG.E.U16 desc[UR58][R50.64], R249 ;  /* 0x000000f932005986 */ /* 0x0001e4000c10153a */
[----:B0-----:R-:W-:Y:S01]  /*4ab20*/  IMAD.WIDE R50, R194, 0x2, R64 ;  /* 0x00000002c2327825 */ /* 0x001fe200078e0240 */
[----:B------:R-:W-:-:S05]  /*4ab30*/  PRMT R249, R249, 0x7632, R249 ;  /* 0x00007632f9f97816 */ /* 0x000fca00000000f9 */
[----:B------:R4:W-:Y:S02]  /*4ab40*/  @P0 STG.E.U16 desc[UR58][R50.64], R249 ;  /* 0x000000f932000986 */ /* 0x0009e4000c10153a */
[----:B----4-:R-:W-:-:S05]  /*4ab50*/  IMAD.WIDE R50, R195, 0x2, R66 ;  /* 0x00000002c3327825 */ /* 0x010fca00078e0242 */
[----:B------:R0:W-:Y:S02]  /*4ab60*/  @P6 STG.E.U16 desc[UR58][R50.64], R245 ;  /* 0x000000f532006986 */ /* 0x0001e4000c10153a */
[----:B0-----:R-:W-:Y:S02]  /*4ab70*/  IMAD.WIDE R50, R195, 0x2, R64 ;  /* 0x00000002c3327825 */ /* 0x001fe400078e0240 */
[----:B------:R-:W3:Y:S04]  /*4ab80*/  LDL.LU R195, [R1+0xcdc] ;  /* 0x000cdc0001c37983 */ /* 0x000ee80000300800 */
[----:B------:R-:W4:Y:S01]  /*4ab90*/  LDL.LU R194, [R1+0xce4] ;  /* 0x000ce40001c27983 */ /* 0x000f220000300800 */
[----:B------:R-:W-:Y:S02]  /*4aba0*/  LOP3.LUT P1, RZ, R6, 0x100, RZ, 0xc0, !PT ;  /* 0x0000010006ff7812 */ /* 0x000fe4000782c0ff */
[----:B------:R-:W-:Y:S01]  /*4abb0*/  LOP3.LUT P2, RZ, R48, 0x80000, RZ, 0xc0, !PT ;  /* 0x0008000030ff7812 */ /* 0x000fe2000784c0ff */
[----:B------:R-:W4:Y:S01]  /*4abc0*/  LDL.LU R192, [R1+0xcec] ;  /* 0x000cec0001c07983 */ /* 0x000f220000300800 */
[----:B------:R-:W-:-:S02]  /*4abd0*/  PRMT R245, R245, 0x7632, R245 ;  /* 0x00007632f5f57816 */ /* 0x000fc400000000f5 */
[----:B------:R-:W-:Y:S02]  /*4abe0*/  LOP3.LUT P3, RZ, R48, 0x100000, RZ, 0xc0, !PT ;  /* 0x0010000030ff7812 */ /* 0x000fe4000786c0ff */
[----:B------:R-:W-:-:S05]  /*4abf0*/  LOP3.LUT P4, RZ, R6, 0x200, RZ, 0xc0, !PT ;  /* 0x0000020006ff7812 */ /* 0x000fca000788c0ff */
[----:B------:R0:W-:Y:S02]  /*4ac00*/  @P1 STG.E.U16 desc[UR58][R50.64], R245 ;  /* 0x000000f532001986 */ /* 0x0001e4000c10153a */
[----:B0-----:R-:W-:-:S05]  /*4ac10*/  IMAD.WIDE R50, R193, 0x2, R66 ;  /* 0x00000002c1327825 */ /* 0x001fca00078e0242 */
[----:B------:R0:W-:Y:S02]  /*4ac20*/  @P2 STG.E.U16 desc[UR58][R50.64], R250 ;  /* 0x000000fa32002986 */ /* 0x0001e4000c10153a */
[----:B0-----:R-:W-:Y:S01]  /*4ac30*/  IMAD.WIDE R50, R193, 0x2, R64 ;  /* 0x00000002c1327825 */ /* 0x001fe200078e0240 */
[----:B------:R-:W-:-:S05]  /*4ac40*/  PRMT R250, R250, 0x7632, R250 ;  /* 0x00007632fafa7816 */ /* 0x000fca00000000fa */
[----:B------:R2:W-:Y:S02]  /*4ac50*/  @P3 STG.E.U16 desc[UR58][R50.64], R250 ;  /* 0x000000fa32003986 */ /* 0x0005e4000c10153a */
[----:B--2---:R-:W-:-:S05]  /*4ac60*/  IMAD.WIDE R50, R190, 0x2, R66 ;  /* 0x00000002be327825 */ /* 0x004fca00078e0242 */
[----:B------:R0:W-:Y:S02]  /*4ac70*/  @P4 STG.E.U16 desc[UR58][R50.64], R246 ;  /* 0x000000f632004986 */ /* 0x0001e4000c10153a */
[----:B0-----:R-:W-:Y:S02]  /*4ac80*/  IMAD.WIDE R50, R190, 0x2, R64 ;  /* 0x00000002be327825 */ /* 0x001fe400078e0240 */
[----:B------:R-:W2:Y:S01]  /*4ac90*/  LDL.LU R190, [R1+0xcf0] ;  /* 0x000cf00001be7983 */ /* 0x000ea20000300800 */
[----:B------:R-:W-:Y:S02]  /*4aca0*/  LOP3.LUT P2, RZ, R48, 0x1000000, RZ, 0xc0, !PT ;  /* 0x0100000030ff7812 */ /* 0x000fe4000784c0ff */
[----:B------:R-:W-:Y:S01]  /*4acb0*/  LOP3.LUT R0, R0, 0xffffffbf, RZ, 0xc0, !PT ;  /* 0xffffffbf00007812 */ /* 0x000fe200078ec0ff */
[----:B------:R-:W2:Y:S01]  /*4acc0*/  LDL.LU R193, [R1+0xcf4] ;  /* 0x000cf40001c17983 */ /* 0x000ea20000300800 */
[----:B------:R-:W-:Y:S02]  /*4acd0*/  LOP3.LUT P5, RZ, R6, 0x400, RZ, 0xc0, !PT ;  /* 0x0000040006ff7812 */ /* 0x000fe400078ac0ff */
[----:B------:R-:W-:-:S07]  /*4ace0*/  LOP3.LUT P6, RZ, R48, 0x200000, RZ, 0xc0, !PT ;  /* 0x0020000030ff7812 */ /* 0x000fce00078cc0ff */
[----:B------:R-:W-:Y:S02]  /*4acf0*/  @P2 LOP3.LUT R0, R0, 0x40, RZ, 0xfc, !PT ;  /* 0x0000004000002812 */ /* 0x000fe400078efcff */
[----:B------:R-:W-:Y:S02]  /*4ad00*/  LOP3.LUT P2, RZ, R48, 0x800000, RZ, 0xc0, !PT ;  /* 0x0080000030ff7812 */ /* 0x000fe4000784c0ff */
[----:B------:R-:W-:Y:S02]  /*4ad10*/  PRMT R246, R246, 0x7632, R246 ;  /* 0x00007632f6f67816 */ /* 0x000fe400000000f6 */
[----:B------:R-:W-:-:S03]  /*4ad20*/  LOP3.LUT R0, R0, 0xffffff7f, RZ, 0xc0, !PT ;  /* 0xffffff7f00007812 */ /* 0x000fc600078ec0ff */
[----:B------:R3:W-:Y:S06]  /*4ad30*/  @P5 STG.E.U16 desc[UR58][R50.64], R246 ;  /* 0x000000f632005986 */ /* 0x0007ec000c10153a */
[----:B------:R-:W-:Y:S02]  /*4ad40*/  @P2 LOP3.LUT R0, R0, 0x80, RZ, 0xfc, !PT ;  /* 0x0000008000002812 */ /* 0x000fe400078efcff */
[----:B------:R-:W-:Y:S02]  /*4ad50*/  LOP3.LUT P2, RZ, R6, 0x1000, RZ, 0xc0, !PT ;  /* 0x0000100006ff7812 */ /* 0x000fe4000784c0ff */
[----:B------:R-:W-:-:S02]  /*4ad60*/  LOP3.LUT P1, RZ, R48, 0x400000, RZ, 0xc0, !PT ;  /* 0x0040000030ff7812 */ /* 0x000fc4000782c0ff */
[----:B------:R-:W-:Y:S02]  /*4ad70*/  LOP3.LUT R0, R0, 0xfffffeff, RZ, 0xc0, !PT ;  /* 0xfffffeff00007812 */ /* 0x000fe400078ec0ff */
[----:B------:R-:W-:-:S07]  /*4ad80*/  LOP3.LUT P0, RZ, R48, 0x4000000, RZ, 0xc0, !PT ;  /* 0x0400000030ff7812 */ /* 0x000fce000780c0ff */
[----:B------:R-:W-:Y:S02]  /*4ad90*/  @P2 LOP3.LUT R0, R0, 0x100, RZ, 0xfc, !PT ;  /* 0x0000010000002812 */ /* 0x000fe400078efcff */
[----:B------:R-:W-:Y:S02]  /*4ada0*/  LOP3.LUT P2, RZ, R6, 0x800, RZ, 0xc0, !PT ;  /* 0x0000080006ff7812 */ /* 0x000fe4000784c0ff */
[----:B------:R-:W-:-:S04]  /*4adb0*/  LOP3.LUT R0, R0, 0xffffffdf, RZ, 0xc0, !PT ;  /* 0xffffffdf00007812 */ /* 0x000fc800078ec0ff */
[----:B------:R-:W-:Y:S01]  /*4adc0*/  @P0 LOP3.LUT R0, R0, 0x20, RZ, 0xfc, !PT ;  /* 0x0000002000000812 */ /* 0x000fe200078efcff */
[----:B---3--:R-:W-:-:S05]  /*4add0*/  IMAD.WIDE R50, R195, 0x2, R66 ;  /* 0x00000002c3327825 */ /* 0x008fca00078e0242 */
[----:B------:R0:W-:Y:S02]  /*4ade0*/  @P6 STG.E.U16 desc[UR58][R50.64], R251 ;  /* 0x000000fb32006986 */ /* 0x0001e4000c10153a */
[----:B0-----:R-:W-:Y:S02]  /*4adf0*/  IMAD.WIDE R50, R195, 0x2, R64 ;  /* 0x00000002c3327825 */ /* 0x001fe400078e0240 */
[----:B------:R-:W3:Y:S01]  /*4ae00*/  LDL.LU R195, [R1+0xcfc] ;  /* 0x000cfc0001c37983 */ /* 0x000ee20000300800 */
[----:B------:R-:W-:-:S05]  /*4ae10*/  PRMT R251, R251, 0x7632, R251 ;  /* 0x00007632fbfb7816 */ /* 0x000fca00000000fb */
[----:B------:R4:W-:Y:S02]  /*4ae20*/  @P1 STG.E.U16 desc[UR58][R50.64], R251 ;  /* 0x000000fb32001986 */ /* 0x0009e4000c10153a */
[----:B----4-:R-:W-:-:S05]  /*4ae30*/  IMAD.WIDE R50, R194, 0x2, R66 ;  /* 0x00000002c2327825 */ /* 0x010fca00078e0242 */
[----:B------:R0:W-:Y:S01]  /*4ae40*/  @P2 STG.E.U16 desc[UR58][R50.64], R247 ;  /* 0x000000f732002986 */ /* 0x0001e2000c10153a */
[----:B------:R-:W-:Y:S01]  /*4ae50*/  LOP3.LUT P2, RZ, R0, 0x100, RZ, 0xc0, !PT ;  /* 0x0000010000ff7812 */ /* 0x000fe2000784c0ff */
[----:B0-----:R-:W-:Y:S01]  /*4ae60*/  IMAD.WIDE R50, R194, 0x2, R64 ;  /* 0x00000002c2327825 */ /* 0x001fe200078e0240 */
[----:B------:R-:W-:Y:S01]  /*4ae70*/  PRMT R247, R247, 0x7632, R247 ;  /* 0x00007632f7f77816 */ /* 0x000fe200000000f7 */
[----:B------:R-:W4:Y:S10]  /*4ae80*/  LDL.LU R194, [R1+0xd00] ;  /* 0x000d000001c27983 */ /* 0x000f340000300800 */
[----:B------:R0:W-:Y:S01]  /*4ae90*/  @P2 STG.E.U16 desc[UR58][R50.64], R247 ;  /* 0x000000f732002986 */ /* 0x0001e2000c10153a */
[----:B------:R-:W-:Y:S01]  /*4aea0*/  LOP3.LUT P2, RZ, R0, 0x80, RZ, 0xc0, !PT ;  /* 0x0000008000ff7812 */ /* 0x000fe2000784c0ff */
[----:B0-----:R-:W-:-:S12]  /*4aeb0*/  IMAD.WIDE R50, R192, 0x2, R66 ;  /* 0x00000002c0327825 */ /* 0x001fd800078e0242 */
[----:B------:R0:W-:Y:S01]  /*4aec0*/  @P2 STG.E.U16 desc[UR58][R50.64], R240 ;  /* 0x000000f032002986 */ /* 0x0001e2000c10153a */
[----:B------:R-:W-:Y:S02]  /*4aed0*/  LOP3.LUT P2, RZ, R0, 0x40, RZ, 0xc0, !PT ;  /* 0x0000004000ff7812 */ /* 0x000fe4000784c0ff */
[----:B------:R-:W-:Y:S01]  /*4aee0*/  LOP3.LUT P3, RZ, R6, 0x2000, RZ, 0xc0, !PT ;  /* 0x0000200006ff7812 */ /* 0x000fe2000786c0ff */
[----:B0-----:R-:W-:Y:S01]  /*4aef0*/  IMAD.WIDE R50, R192, 0x2, R64 ;  /* 0x00000002c0327825 */ /* 0x001fe200078e0240 */
[----:B------:R-:W-:-:S09]  /*4af00*/  PRMT R240, R240, 0x7632, R240 ;  /* 0x00007632f0f07816 */ /* 0x000fd200000000f0 */
[----:B------:R2:W-:Y:S02]  /*4af10*/  @P2 STG.E.U16 desc[UR58][R50.64], R240 ;  /* 0x000000f032002986 */ /* 0x0005e4000c10153a */
[----:B--2---:R-:W-:-:S05]  /*4af20*/  IMAD.WIDE R50, R190, 0x2, R66 ;  /* 0x00000002be327825 */ /* 0x004fca00078e0242 */
[----:B------:R0:W-:Y:S02]  /*4af30*/  @P3 STG.E.U16 desc[UR58][R50.64], R236 ;  /* 0x000000ec32003986 */ /* 0x0001e4000c10153a */
[----:B0-----:R-:W-:Y:S02]  /*4af40*/  IMAD.WIDE R50, R190, 0x2, R64 ;  /* 0x00000002be327825 */ /* 0x001fe400078e0240 */
[----:B------:R-:W2:Y:S01]  /*4af50*/  LDL.LU R190, [R1+0xd08] ;  /* 0x000d080001be7983 */ /* 0x000ea20000300800 */
[----:B------:R-:W-:Y:S02]  /*4af60*/  LOP3.LUT P4, RZ, R6, 0x4000, RZ, 0xc0, !PT ;  /* 0x0000400006ff7812 */ /* 0x000fe4000788c0ff */
[----:B------:R-:W-:Y:S02]  /*4af70*/  LOP3.LUT P0, RZ, R48, 0x2000000, RZ, 0xc0, !PT ;  /* 0x0200000030ff7812 */ /* 0x000fe4000780c0ff */
[----:B------:R-:W-:-:S09]  /*4af80*/  PRMT R236, R236, 0x7632, R236 ;  /* 0x00007632ecec7816 */ /* 0x000fd200000000ec */
[----:B------:R0:W-:Y:S02]  /*4af90*/  @P4 STG.E.U16 desc[UR58][R50.64], R236 ;  /* 0x000000ec32004986 */ /* 0x0001e4000c10153a */
[----:B0-----:R-:W-:-:S05]  /*4afa0*/  IMAD.WIDE R50, R193, 0x2, R66 ;  /* 0x00000002c1327825 */ /* 0x001fca00078e0242 */
[----:B------:R0:W-:Y:S01]  /*4afb0*/  @P0 STG.E.U16 desc[UR58][R50.64], R241 ;  /* 0x000000f132000986 */ /* 0x0001e2000c10153a */
[----:B------:R-:W-:Y:S02]  /*4afc0*/  LOP3.LUT P0, RZ, R0, 0x20, RZ, 0xc0, !PT ;  /* 0x0000002000ff7812 */ /* 0x000fe4000780c0ff */
[----:B------:R-:W-:Y:S01]  /*4afd0*/  LOP3.LUT P5, RZ, R6, 0x8000, RZ, 0xc0, !PT ;  /* 0x0000800006ff7812 */ /* 0x000fe200078ac0ff */
[----:B0-----:R-:W-:Y:S01]  /*4afe0*/  IMAD.WIDE R50, R193, 0x2, R64 ;  /* 0x00000002c1327825 */ /* 0x001fe200078e0240 */
[----:B------:R-:W-:-:S09]  /*4aff0*/  PRMT R241, R241, 0x7632, R241 ;  /* 0x00007632f1f17816 */ /* 0x000fd200000000f1 */
[----:B------:R3:W-:Y:S01]  /*4b000*/  @P0 STG.E.U16 desc[UR58][R50.64], R241 ;  /* 0x000000f132000986 */ /* 0x0007e2000c10153a */
[----:B------:R-:W-:Y:S02]  /*4b010*/  LOP3.LUT P6, RZ, R6, 0x10000, RZ, 0xc0, !PT ;  /* 0x0001000006ff7812 */ /* 0x000fe400078cc0ff */
[C---:B------:R-:W-:Y:S02]  /*4b020*/  LOP3.LUT P1, RZ, R48.reuse, 0x8000000, RZ, 0xc0, !PT ;  /* 0x0800000030ff7812 */ /* 0x040fe4000782c0ff */
[----:B------:R-:W-:Y:S01]  /*4b030*/  LOP3.LUT P2, RZ, R48, 0x10000000, RZ, 0xc0, !PT ;  /* 0x1000000030ff7812 */ /* 0x000fe2000784c0ff */
[----:B---3--:R-:W-:-:S05]  /*4b040*/  IMAD.WIDE R50, R195, 0x2, R66 ;  /* 0x00000002c3327825 */ /* 0x008fca00078e0242 */
[----:B------:R0:W-:Y:S02]  /*4b050*/  @P5 STG.E.U16 desc[UR58][R50.64], R237 ;  /* 0x000000ed32005986 */ /* 0x0001e4000c10153a */
[----:B0-----:R-:W-:Y:S02]  /*4b060*/  IMAD.WIDE R50, R195, 0x2, R64 ;  /* 0x00000002c3327825 */ /* 0x001fe400078e0240 */
[----:B------:R-:W3:Y:S04]  /*4b070*/  LDL.LU R195, [R1+0xd0c] ;  /* 0x000d0c0001c37983 */ /* 0x000ee80000300800 */
[----:B------:R-:W3:Y:S01]  /*4b080*/  LDL.LU R193, [R1+0xd10] ;  /* 0x000d100001c17983 */ /* 0x000ee20000300800 */
[----:B------:R-:W-:Y:S02]  /*4b090*/  PRMT R237, R237, 0x7632, R237 ;  /* 0x00007632eded7816 */ /* 0x000fe400000000ed */
[----:B------:R-:W-:-:S02]  /*4b0a0*/  LOP3.LUT P5, RZ, R48, 0x20000000, RZ, 0xc0, !PT ;  /* 0x2000000030ff7812 */ /* 0x000fc400078ac0ff */
[C---:B------:R-:W-:Y:S01]  /*4b0b0*/  LOP3.LUT P0, RZ, R48.reuse, 0x80000000, RZ, 0xc0, !PT ;  /* 0x8000000030ff7812 */ /* 0x040fe2000780c0ff */
[----:B------:R0:W-:Y:S01]  /*4b0c0*/  @P6 STG.E.U16 desc[UR58][R50.64], R237 ;  /* 0x000000ed32006986 */ /* 0x0001e2000c10153a */
[----:B------:R-:W-:Y:S01]  /*4b0d0*/  LOP3.LUT P6, RZ, R48, 0x40000000, RZ, 0xc0, !PT ;  /* 0x4000000030ff7812 */ /* 0x000fe200078cc0ff */
[----:B----4-:R-:W-:-:S04]  /*4b0e0*/  IMAD.WIDE R48, R194, 0x2, R64 ;  /* 0x00000002c2307825 */ /* 0x010fc800078e0240 */
[----:B0-----:R-:W-:Y:S02]  /*4b0f0*/  IMAD.WIDE R50, R194, 0x2, R66 ;  /* 0x00000002c2327825 */ /* 0x001fe400078e0242 */
[----:B------:R-:W4:Y:S04]  /*4b100*/  LDL.LU R194, [R1+0xd18] ;  /* 0x000d180001c27983 */ /* 0x000f280000300800 */
[----:B------:R-:W4:Y:S01]  /*4b110*/  LDL.LU R192, [R1+0xd20] ;  /* 0x000d200001c07983 */ /* 0x000f220000300800 */
[----:B------:R-:W-:-:S03]  /*4b120*/  LOP3.LUT P3, RZ, R6, 0x20000, RZ, 0xc0, !PT ;  /* 0x0002000006ff7812 */ /* 0x000fc6000786c0ff */
[----:B------:R0:W-:Y:S02]  /*4b130*/  @P1 STG.E.U16 desc[UR58][R50.64], R242 ;  /* 0x000000f232001986 */ /* 0x0001e4000c10153a */
[----:B0-----:R-:W-:-:S05]  /*4b140*/  PRMT R242, R242, 0x7632, R242 ;  /* 0x00007632f2f27816 */ /* 0x001fca00000000f2 */
[----:B------:R2:W-:Y:S02]  /*4b150*/  @P2 STG.E.U16 desc[UR58][R48.64], R242 ;  /* 0x000000f230002986 */ /* 0x0005e4000c10153a */
[----:B--2---:R-:W-:-:S05]  /*4b160*/  IMAD.WIDE R48, R190, 0x2, R66 ;  /* 0x00000002be307825 */ /* 0x004fca00078e0242 */
[----:B------:R0:W-:Y:S02]  /*4b170*/  @P3 STG.E.U16 desc[UR58][R48.64], R238 ;  /* 0x000000ee30003986 */ /* 0x0001e4000c10153a */
[----:B0-----:R-:W-:Y:S02]  /*4b180*/  IMAD.WIDE R48, R190, 0x2, R64 ;  /* 0x00000002be307825 */ /* 0x001fe400078e0240 */
[----:B------:R-:W2:Y:S01]  /*4b190*/  LDL.LU R190, [R1+0xd24] ;  /* 0x000d240001be7983 */ /* 0x000ea20000300800 */
[----:B------:R-:W-:-:S04]  /*4b1a0*/  LOP3.LUT R0, R0, 0xfffffff7, RZ, 0xc0, !PT ;  /* 0xfffffff700007812 */ /* 0x000fc800078ec0ff */
[----:B------:R-:W-:Y:S02]  /*4b1b0*/  @P0 LOP3.LUT R0, R0, 0x8, RZ, 0xfc, !PT ;  /* 0x0000000800000812 */ /* 0x000fe400078efcff */
[C---:B------:R-:W-:Y:S02]  /*4b1c0*/  LOP3.LUT P0, RZ, R6.reuse, 0x100000, RZ, 0xc0, !PT ;  /* 0x0010000006ff7812 */ /* 0x040fe4000780c0ff */
[----:B------:R-:W-:Y:S02]  /*4b1d0*/  LOP3.LUT P4, RZ, R6, 0x40000, RZ, 0xc0, !PT ;  /* 0x0004000006ff7812 */ /* 0x000fe4000788c0ff */
[----:B------:R-:W-:Y:S02]  /*4b1e0*/  LOP3.LUT P3, RZ, R7, 0x8, RZ, 0xc0, !PT ;  /* 0x0000000807ff7812 */ /* 0x000fe4000786c0ff */
[----:B------:R-:W-:Y:S02]  /*4b1f0*/  LOP3.LUT R0, R0, 0xffffffef, RZ, 0xc0, !PT ;  /* 0xffffffef00007812 */ /* 0x000fe400078ec0ff */
[----:B------:R-:W-:-:S05]  /*4b200*/  PRMT R238, R238, 0x7632, R238 ;  /* 0x00007632eeee7816 */ /* 0x000fca00000000ee */
[----:B------:R-:W-:-:S04]  /*4b210*/  @P0 LOP3.LUT R0, R0, 0x10, RZ, 0xfc, !PT ;  /* 0x0000001000000812 */ /* 0x000fc800078efcff */
[----:B------:R-:W-:Y:S01]  /*4b220*/  LOP3.LUT R0, R0, 0xfffffffd, RZ, 0xc0, !PT ;  /* 0xfffffffd00007812 */ /* 0x000fe200078ec0ff */
[----:B------:R3:W-:Y:S03]  /*4b230*/  @P4 STG.E.U16 desc[UR58][R48.64], R238 ;  /* 0x000000ee30004986 */ /* 0x0007e6000c10153a */
[----:B------:R-:W-:Y:S02]  /*4b240*/  @P3 LOP3.LUT R0, R0, 0x2, RZ, 0xfc, !PT ;  /* 0x0000000200003812 */ /* 0x000fe400078efcff */
[----:B------:R-:W-:Y:S02]  /*4b250*/  LOP3.LUT P3, RZ, R7, 0x2, RZ, 0xc0, !PT ;  /* 0x0000000207ff7812 */ /* 0x000fe4000786c0ff */
[----:B------:R-:W-:Y:S02]  /*4b260*/  LOP3.LUT P0, RZ, R6, 0x80000, RZ, 0xc0, !PT ;  /* 0x0008000006ff7812 */ /* 0x000fe4000780c0ff */
[----:B------:R-:W-:-:S09]  /*4b270*/  LOP3.LUT R0, R0, 0xfffffffb, RZ, 0xc0, !PT ;  /* 0xfffffffb00007812 */ /* 0x000fd200078ec0ff */
[----:B------:R-:W-:Y:S02]  /*4b280*/  @P3 LOP3.LUT R0, R0, 0x4, RZ, 0xfc, !PT ;  /* 0x0000000400003812 */ /* 0x000fe400078efcff */
[----:B------:R-:W-:Y:S02]  /*4b290*/  LOP3.LUT P1, RZ, R7, 0x1, RZ, 0xc0, !PT ;  /* 0x0000000107ff7812 */ /* 0x000fe4000782c0ff */
[C---:B------:R-:W-:Y:S02]  /*4b2a0*/  LOP3.LUT P2, RZ, R6.reuse, 0x200000, RZ, 0xc0, !PT ;  /* 0x0020000006ff7812 */ /* 0x040fe4000784c0ff */
[----:B------:R-:W-:Y:S01]  /*4b2b0*/  LOP3.LUT P3, RZ, R6, 0x400000, RZ, 0xc0, !PT ;  /* 0x0040000006ff7812 */ /* 0x000fe2000786c0ff */
[----:B---3--:R-:W-:-:S05]  /*4b2c0*/  IMAD.WIDE R48, R195, 0x2, R66 ;  /* 0x00000002c3307825 */ /* 0x008fca00078e0242 */
[----:B------:R0:W-:Y:S02]  /*4b2d0*/  @P5 STG.E.U16 desc[UR58][R48.64], R243 ;  /* 0x000000f330005986 */ /* 0x0001e4000c10153a */
[----:B0-----:R-:W-:Y:S01]  /*4b2e0*/  IMAD.WIDE R48, R195, 0x2, R64 ;  /* 0x00000002c3307825 */ /* 0x001fe200078e0240 */
[----:B------:R-:W-:Y:S01]  /*4b2f0*/  PRMT R243, R243, 0x7632, R243 ;  /* 0x00007632f3f37816 */ /* 0x000fe200000000f3 */
[----:B------:R-:W3:Y:S04]  /*4b300*/  LDL.LU R195, [R1+0xd28] ;  /* 0x000d280001c37983 */ /* 0x000ee80000300800 */
[----:B------:R0:W-:Y:S02]  /*4b310*/  @P6 STG.E.U16 desc[UR58][R48.64], R243 ;  /* 0x000000f330006986 */ /* 0x0001e4000c10153a */
[----:B0-----:R-:W-:-:S05]  /*4b320*/  IMAD.WIDE R48, R193, 0x2, R66 ;  /* 0x00000002c1307825 */ /* 0x001fca00078e0242 */
[----:B------:R0:W-:Y:S01]  /*4b330*/  @P0 STG.E.U16 desc[UR58][R48.64], R239 ;  /* 0x000000ef30000986 */ /* 0x0001e2000c10153a */
[C---:B------:R-:W-:Y:S01]  /*4b340*/  LOP3.LUT P0, RZ, R0.reuse, 0x10, RZ, 0xc0, !PT ;  /* 0x0000001000ff7812 */ /* 0x040fe2000780c0ff */
[----:B0-----:R-:W-:Y:S01]  /*4b350*/  IMAD.WIDE R48, R193, 0x2, R64 ;  /* 0x00000002c1307825 */ /* 0x001fe200078e0240 */
[----:B------:R-:W-:Y:S01]  /*4b360*/  PRMT R239, R239, 0x7632, R239 ;  /* 0x00007632efef7816 */ /* 0x000fe200000000ef */
[----:B------:R-:W3:Y:S10]  /*4b370*/  LDL.LU R193, [R1+0xd2c] ;  /* 0x000d2c0001c17983 */ /* 0x000ef40000300800 */
[----:B------:R4:W-:Y:S01]  /*4b380*/  @P0 STG.E.U16 desc[UR58][R48.64], R239 ;  /* 0x000000ef30000986 */ /* 0x0009e2000c10153a */
[----:B------:R-:W-:Y:S01]  /*4b390*/  LOP3.LUT P0, RZ, R0, 0x8, RZ, 0xc0, !PT ;  /* 0x0000000800ff7812 */ /* 0x000fe2000780c0ff */
[----:B----4-:R-:W-:-:S12]  /*4b3a0*/  IMAD.WIDE R48, R194, 0x2, R66 ;  /* 0x00000002c2307825 */ /* 0x010fd800078e0242 */
[----:B------:R0:W-:Y:S02]  /*4b3b0*/  @P0 STG.E.U16 desc[UR58][R48.64], R232 ;  /* 0x000000e830000986 */ /* 0x0001e4000c10153a */
[----:B0-----:R-:W-:Y:S01]  /*4b3c0*/  IMAD.WIDE R48, R194, 0x2, R64 ;  /* 0x00000002c2307825 */ /* 0x001fe200078e0240 */
[----:B------:R-:W-:Y:S01]  /*4b3d0*/  PRMT R232, R232, 0x7632, R232 ;  /* 0x00007632e8e87816 */ /* 0x000fe200000000e8 */
[----:B------:R-:W4:Y:S04]  /*4b3e0*/  LDL.LU R194, [R1+0xd34] ;  /* 0x000d340001c27983 */ /* 0x000f280000300800 */
[----:B------:R0:W-:Y:S02]  /*4b3f0*/  @P1 STG.E.U16 desc[UR58][R48.64], R232 ;  /* 0x000000e830001986 */ /* 0x0001e4000c10153a */
[----:B0-----:R-:W-:-:S05]  /*4b400*/  IMAD.WIDE R48, R192, 0x2, R66 ;  /* 0x00000002c0307825 */ /* 0x001fca00078e0242 */
[----:B------:R0:W-:Y:S02]  /*4b410*/  @P2 STG.E.U16 desc[UR58][R48.64], R228 ;  /* 0x000000e430002986 */ /* 0x0001e4000c10153a */
[----:B0-----:R-:W-:Y:S01]  /*4b420*/  IMAD.WIDE R48, R192, 0x2, R64 ;  /* 0x00000002c0307825 */ /* 0x001fe200078e0240 */
[----:B------:R-:W-:-:S05]  /*4b430*/  PRMT R228, R228, 0x7632, R228 ;  /* 0x00007632e4e47816 */ /* 0x000fca00000000e4 */
[----:B------:R2:W-:Y:S01]  /*4b440*/  @P3 STG.E.U16 desc[UR58][R48.64], R228 ;  /* 0x000000e430003986 */ /* 0x0005e2000c10153a */
[----:B------:R-:W-:Y:S01]  /*4b450*/  LOP3.LUT P3, RZ, R0, 0x4, RZ, 0xc0, !PT ;  /* 0x0000000400ff7812 */ /* 0x000fe2000786c0ff */
[----:B--2---:R-:W-:-:S12]  /*4b460*/  IMAD.WIDE R48, R190, 0x2, R66 ;  /* 0x00000002be307825 */ /* 0x004fd800078e0242 */
[----:B------:R0:W-:Y:S02]  /*4b470*/  @P3 STG.E.U16 desc[UR58][R48.64], R233 ;  /* 0x000000e930003986 */ /* 0x0001e4000c10153a */
[----:B0-----:R-:W-:Y:S02]  /*4b480*/  IMAD.WIDE R48, R190, 0x2, R64 ;  /* 0x00000002be307825 */ /* 0x001fe400078e0240 */
[----:B------:R-:W2:Y:S01]  /*4b490*/  LDL.LU R190, [R1+0xd3c] ;  /* 0x000d3c0001be7983 */ /* 0x000ea20000300800 */
[----:B------:R-:W-:Y:S02]  /*4b4a0*/  LOP3.LUT P3, RZ, R0, 0x2, RZ, 0xc0, !PT ;  /* 0x0000000200ff7812 */ /* 0x000fe4000786c0ff */
[C---:B------:R-:W-:Y:S02]  /*4b4b0*/  LOP3.LUT P4, RZ, R6.reuse, 0x800000, RZ, 0xc0, !PT ;  /* 0x0080000006ff7812 */ /* 0x040fe4000788c0ff */
[----:B------:R-:W-:Y:S02]  /*4b4c0*/  PRMT R233, R233, 0x7632, R233 ;  /* 0x00007632e9e97816 */ /* 0x000fe400000000e9 */
[----:B------:R-:W-:-:S02]  /*4b4d0*/  LOP3.LUT P5, RZ, R6, 0x1000000, RZ, 0xc0, !PT ;  /* 0x0100000006ff7812 */ /* 0x000fc400078ac0ff */
[----:B------:R-:W-:-:S05]  /*4b4e0*/  LOP3.LUT P6, RZ, R6, 0x2000000, RZ, 0xc0, !PT ;  /* 0x0200000006ff7812 */ /* 0x000fca00078cc0ff */
[----:B------:R3:W-:Y:S01]  /*4b4f0*/  @P3 STG.E.U16 desc[UR58][R48.64], R233 ;  /* 0x000000e930003986 */ /* 0x0007e2000c10153a */
[C---:B------:R-:W-:Y:S02]  /*4b500*/  LOP3.LUT P0, RZ, R6.reuse, 0x4000000, RZ, 0xc0, !PT ;  /* 0x0400000006ff7812 */ /* 0x040fe4000780c0ff */
[C---:B------:R-:W-:Y:S02]  /*4b510*/  LOP3.LUT P1, RZ, R6.reuse, 0x8000000, RZ, 0xc0, !PT ;  /* 0x0800000006ff7812 */ /* 0x040fe4000782c0ff */
[C---:B------:R-:W-:Y:S02]  /*4b520*/  LOP3.LUT P2, RZ, R6.reuse, 0x10000000, RZ, 0xc0, !PT ;  /* 0x1000000006ff7812 */ /* 0x040fe4000784c0ff */
[----:B------:R-:W-:Y:S01]  /*4b530*/  LOP3.LUT P3, RZ, R6, 0x20000000, RZ, 0xc0, !PT ;  /* 0x2000000006ff7812 */ /* 0x000fe2000786c0ff */
[----:B---3--:R-:W-:-:S05]  /*4b540*/  IMAD.WIDE R48, R195, 0x2, R66 ;  /* 0x00000002c3307825 */ /* 0x008fca00078e0242 */
[----:B------:R0:W-:Y:S01]  /*4b550*/  @P4 STG.E.U16 desc[UR58][R48.64], R229 ;  /* 0x000000e530004986 */ /* 0x0001e2000c10153a */
[C---:B------:R-:W-:Y:S01]  /*4b560*/  LOP3.LUT P4, RZ, R6.reuse, 0x40000000, RZ, 0xc0, !PT ;  /* 0x4000000006ff7812 */ /* 0x040fe2000788c0ff */
[----:B0-----:R-:W-:Y:S01]  /*4b570*/  IMAD.WIDE R48, R195, 0x2, R64 ;  /* 0x00000002c3307825 */ /* 0x001fe200078e0240 */
[----:B------:R-:W-:Y:S01]  /*4b580*/  PRMT R229, R229, 0x7632, R229 ;  /* 0x00007632e5e57816 */ /* 0x000fe200000000e5 */
[----:B------:R-:W3:Y:S04]  /*4b590*/  LDL.LU R195, [R1+0xd40] ;  /* 0x000d400001c37983 */ /* 0x000ee80000300800 */
[----:B------:R0:W-:Y:S01]  /*4b5a0*/  @P5 STG.E.U16 desc[UR58][R48.64], R229 ;  /* 0x000000e530005986 */ /* 0x0001e2000c10153a */
[----:B------:R-:W-:Y:S01]  /*4b5b0*/  LOP3.LUT P5, RZ, R6, 0x80000000, RZ, 0xc0, !PT ;  /* 0x8000000006ff7812 */ /* 0x000fe200078ac0ff */
[----:B0-----:R-:W-:-:S04]  /*4b5c0*/  IMAD.WIDE R48, R193, 0x2, R66 ;  /* 0x00000002c1307825 */ /* 0x001fc800078e0242 */
[----:B------:R-:W-:Y:S01]  /*4b5d0*/  IMAD.WIDE R6, R193, 0x2, R64 ;  /* 0x00000002c1067825 */ /* 0x000fe200078e0240 */
[----:B------:R0:W-:Y:S02]  /*4b5e0*/  @P6 STG.E.U16 desc[UR58][R48.64], R234 ;  /* 0x000000ea30006986 */ /* 0x0001e4000c10153a */
[----:B0-----:R-:W-:-:S05]  /*4b5f0*/  PRMT R234, R234, 0x7632, R234 ;  /* 0x00007632eaea7816 */ /* 0x001fca00000000ea */
[----:B------:R2:W-:Y:S01]  /*4b600*/  @P0 STG.E.U16 desc[UR58][R6.64], R234 ;  /* 0x000000ea06000986 */ /* 0x0005e2000c10153a */
[----:B----4-:R-:W-:-:S04]  /*4b610*/  IMAD.WIDE R48, R194, 0x2, R66 ;  /* 0x00000002c2307825 */ /* 0x010fc800078e0242 */
[----:B------:R-:W-:Y:S02]  /*4b620*/  IMAD.WIDE R50, R194, 0x2, R64 ;  /* 0x00000002c2327825 */ /* 0x000fe400078e0240 */
[----:B------:R-:W4:Y:S04]  /*4b630*/  LDL.LU R194, [R1+0xd44] ;  /* 0x000d440001c27983 */ /* 0x000f280000300800 */
[----:B------:R0:W-:Y:S01]  /*4b640*/  @P1 STG.E.U16 desc[UR58][R48.64], R230 ;  /* 0x000000e630001986 */ /* 0x0001e2000c10153a */
[----:B--2---:R-:W-:-:S04]  /*4b650*/  IMAD.WIDE R6, R190, 0x2, R66 ;  /* 0x00000002be067825 */ /* 0x004fc800078e0242 */
[----:B0-----:R-:W-:Y:S02]  /*4b660*/  IMAD.WIDE R48, R190, 0x2, R64 ;  /* 0x00000002be307825 */ /* 0x001fe400078e0240 */
[----:B------:R-:W2:Y:S02]  /*4b670*/  LDL.LU R190, [R1+0xd48] ;  /* 0x000d480001be7983 */ /* 0x000ea40000300800 */
[----:B------:R-:W-:Y:S01]  /*4b680*/  VIADD R2, R3, 0x1db ;  /* 0x000001db03027836 */ /* 0x000fe20000000000 */
[----:B------:R-:W-:-:S04]  /*4b690*/  PRMT R52, R230, 0x7632, R52 ;  /* 0x00007632e6347816 */ /* 0x000fc80000000034 */
[----:B------:R-:W-:Y:S01]  /*4b6a0*/  ISETP.GE.AND P0, PT, R2, UR5, PT ;  /* 0x0000000502007c0c */ /* 0x000fe2000bf06270 */
[----:B------:R-:W-:Y:S01]  /*4b6b0*/  VIADD R2, R3, 0x138 ;  /* 0x0000013803027836 */ /* 0x000fe20000000000 */
[----:B------:R0:W-:Y:S01]  /*4b6c0*/  @P2 STG.E.U16 desc[UR58][R50.64], R52 ;  /* 0x0000003432002986 */ /* 0x0001e2000c10153a */
[----:B------:R-:W-:-:S03]  /*4b6d0*/  LOP3.LUT P6, RZ, R0, 0x1, RZ, 0xc0, !PT ;  /* 0x0000000100ff7812 */ /* 0x000fc600078cc0ff */
[----:B------:R-:W-:Y:S01]  /*4b6e0*/  ISETP.GE.AND P2, PT, R2, UR6, PT ;  /* 0x0000000602007c0c */ /* 0x000fe2000bf46270 */
[----:B------:R3:W-:Y:S01]  /*4b6f0*/  @P3 STG.E.U16 desc[UR58][R6.64], R235 ;  /* 0x000000eb06003986 */ /* 0x0007e2000c10153a */
[----:B0-----:R-:W-:Y:S01]  /*4b700*/  PRMT R50, R235, 0x7632, R50 ;  /* 0x00007632eb327816 */ /* 0x001fe20000000032 */
[----:B------:R-:W-:Y:S01]  /*4b710*/  VIADD R0, R3, 0x1dc ;  /* 0x000001dc03007836 */ /* 0x000fe20000000000 */
[----:B------:R-:W-:Y:S01]  /*4b720*/  PRMT R2, R231, 0x7632, R2 ;  /* 0x00007632e7027816 */ /* 0x000fe20000000002 */
[----:B------:R-:W-:Y:S02]  /*4b730*/  ULDC UR6, c[0x0][0x22c] ;  /* 0x00008b0000067ab9 */ /* 0x000fe40000000800 */
[----:B------:R0:W-:Y:S01]  /*4b740*/  @P4 STG.E.U16 desc[UR58][R48.64], R50 ;  /* 0x0000003230004986 */ /* 0x0001e2000c10153a */
[----:B------:R-:W-:Y:S02]  /*4b750*/  ISETP.LT.AND P4, PT, R4, UR4, !P2 ;  /* 0x0000000404007c0c */ /* 0x000fe4000d781270 */
[----:B------:R-:W-:Y:S01]  /*4b760*/  ISETP.LT.AND P2, PT, R5, UR4, !P2 ;  /* 0x0000000405007c0c */ /* 0x000fe2000d741270 */
[----:B---3--:R-:W-:-:S04]  /*4b770*/  IMAD.WIDE R6, R195, 0x2, R66 ;  /* 0x00000002c3067825 */ /* 0x008fc800078e0242 */
[----:B0-----:R-:W-:Y:S02]  /*4b780*/  IMAD.WIDE R48, R195, 0x2, R64 ;  /* 0x00000002c3307825 */ /* 0x001fe400078e0240 */
[----:B------:R-:W3:Y:S04]  /*4b790*/  LDL.LU R195, [R1+0xd50] ;  /* 0x000d500001c37983 */ /* 0x000ee80000300800 */
[----:B------:R-:W-:Y:S04]  /*4b7a0*/  @P5 STG.E.U16 desc[UR58][R6.64], R231 ;  /* 0x000000e706005986 */ /* 0x000fe8000c10153a */
[----:B------:R0:W-:Y:S02]  /*4b7b0*/  @P6 STG.E.U16 desc[UR58][R48.64], R2 ;  /* 0x0000000230006986 */ /* 0x0001e4000c10153a */
[----:B0-----:R-:W-:Y:S01]  /*4b7c0*/  PRMT R2, R224, 0x7632, R2 ;  /* 0x00007632e0027816 */ /* 0x001fe20000000002 */
[----:B----4-:R-:W-:-:S04]  /*4b7d0*/  IMAD.WIDE R6, R194, 0x2, R66 ;  /* 0x00000002c2067825 */ /* 0x010fc800078e0242 */
[----:B------:R-:W-:Y:S02]  /*4b7e0*/  IMAD.WIDE R48, R194, 0x2, R64 ;  /* 0x00000002c2307825 */ /* 0x000fe400078e0240 */
[----:B------:R-:W4:Y:S04]  /*4b7f0*/  LDL.LU R194, [R1+0xd58] ;  /* 0x000d580001c27983 */ /* 0x000f280000300800 */
[----:B------:R2:W-:Y:S04]  /*4b800*/  @P4 STG.E.U16 desc[UR58][R6.64], R224 ;  /* 0x000000e006004986 */ /* 0x0005e8000c10153a */
[----:B------:R0:W-:Y:S01]  /*4b810*/  @P2 STG.E.U16 desc[UR58][R48.64], R2 ;  /* 0x0000000230002986 */ /* 0x0001e2000c10153a */
[----:B--2---:R-:W-:-:S04]  /*4b820*/  IMAD.WIDE R6, R190, 0x2, R66 ;  /* 0x00000002be067825 */ /* 0x004fc800078e0242 */
[----:B0-----:R-:W-:Y:S02]  /*4b830*/  IMAD.WIDE R48, R190, 0x2, R64 ;  /* 0x00000002be307825 */ /* 0x001fe400078e0240 */
[----:B------:R-:W2:Y:S01]  /*4b840*/  LDL.LU R190, [R1+0xd5c] ;  /* 0x000d5c0001be7983 */ /* 0x000ea20000300800 */
[----:B------:R-:W-:Y:S01]  /*4b850*/  ISETP.GE.AND P1, PT, R0, UR5, PT ;  /* 0x0000000500007c0c */ /* 0x000fe2000bf26270 */
[----:B------:R-:W-:-:S05]  /*4b860*/  VIADD R0, R3, 0x139 ;  /* 0x0000013903007836 */ /* 0x000fca0000000000 */
[----:B------:R-:W-:Y:S01]  /*4b870*/  ISETP.GE.AND P3, PT, R0, UR6, PT ;  /* 0x0000000600007c0c */ /* 0x000fe2000bf66270 */
[----:B------:R-:W-:Y:S01]  /*4b880*/  VIADD R0, R3, 0x13a ;  /* 0x0000013a03007836 */ /* 0x000fe20000000000 */
[----:B------:R-:W-:Y:S02]  /*4b890*/  ULDC UR6, c[0x0][0x22c] ;  /* 0x00008b0000067ab9 */ /* 0x000fe40000000800 */
[----:B------:R-:W-:Y:S02]  /*4b8a0*/  ISETP.LT.AND P6, PT, R4, UR4, !P3 ;  /* 0x0000000404007c0c */ /* 0x000fe4000dfc1270 */
[----:B------:R-:W-:Y:S02]  /*4b8b0*/  ISETP.LT.AND P3, PT, R5, UR4, !P3 ;  /* 0x0000000405007c0c */ /* 0x000fe4000df61270 */
[----:B------:R-:W-:Y:S01]  /*4b8c0*/  ISETP.GE.AND P5, PT, R0, UR6, PT ;  /* 0x0000000600007c0c */ /* 0x000fe2000bfa6270 */
[----:B------:R-:W-:Y:S01]  /*4b8d0*/  VIADD R0, R3, 0x13b ;  /* 0x0000013b03007836 */ /* 0x000fe20000000000 */
[----:B------:R-:W-:Y:S01]  /*4b8e0*/  ULDC UR6, c[0x0][0x22c] ;  /* 0x00008b0000067ab9 */ /* 0x000fe20000000800 */
[----:B------:R-:W-:-:S02]  /*4b8f0*/  PRMT R2, R220, 0x7632, R2 ;  /* 0x00007632dc027816 */ /* 0x000fc40000000002 */
[----:B------:R-:W-:Y:S02]  /*4b900*/  ISETP.LT.AND P2, PT, R4, UR4, !P5 ;  /* 0x0000000404007c0c */ /* 0x000fe4000ef41270 */
[----:B------:R-:W-:Y:S02]  /*4b910*/  ISETP.LT.AND P5, PT, R5, UR4, !P5 ;  /* 0x0000000405007c0c */ /* 0x000fe4000efa1270 */
[----:B------:R-:W-:Y:S01]  /*4b920*/  ISETP.GE.AND P4, PT, R0, UR6, PT ;  /* 0x0000000600007c0c */ /* 0x000fe2000bf86270 */
[----:B------:R-:W-:Y:S01]  /*4b930*/  @P6 STG.E.U16 desc[UR58][R6.64], R220 ;  /* 0x000000dc06006986 */ /* 0x000fe2000c10153a */
[----:B------:R-:W-:Y:S01]  /*4b940*/  VIADD R0, R3, 0x13c ;  /* 0x0000013c03007836 */ /* 0x000fe20000000000 */
[----:B------:R-:W-:Y:S02]  /*4b950*/  ULDC UR6, c[0x0][0x22c] ;  /* 0x00008b0000067ab9 */ /* 0x000fe40000000800 */
[----:B------:R0:W-:Y:S01]  /*4b960*/  @P3 STG.E.U16 desc[UR58][R48.64], R2 ;  /* 0x0000000230003986 */ /* 0x0001e2000c10153a */
[----:B------:R-:W-:-:S02]  /*4b970*/  ISETP.LT.AND P3, PT, R4, UR4, !P4 ;  /* 0x0000000404007c0c */ /* 0x000fc4000e761270 */
[----:B------:R-:W-:Y:S02]  /*4b980*/  ISETP.LT.AND P4, PT, R5, UR4, !P4 ;  /* 0x0000000405007c0c */ /* 0x000fe4000e781270 */
[----:B0-----:R-:W-:Y:S01]  /*4b990*/  PRMT R2, R225, 0x7632, R2 ;  /* 0x00007632e1027816 */ /* 0x001fe20000000002 */
[----:B---3--:R-:W-:-:S04]  /*4b9a0*/  IMAD.WIDE R6, R195, 0x2, R66 ;  /* 0x00000002c3067825 */ /* 0x008fc800078e0242 */
[----:B------:R-:W-:Y:S02]  /*4b9b0*/  IMAD.WIDE R48, R195, 0x2, R64 ;  /* 0x00000002c3307825 */ /* 0x000fe400078e0240 */
        /* <DEDUP_REMOVED lines=491> */
[----:B------:R-:W-:Y:S01]  /*4d870*/  ISETP.LT.AND P4, PT, R5, UR4, !P4 ;  /* 0x0000000405007c0c */ /* 0x000fe2000e781270 */
[----:B------:R-:W1:Y:S01]  /*4d880*/  LDS.128 R16, [R252] ;  /* 0x00000000fc107984 */ /* 0x000e620000000c00 */
        /* <DEDUP_REMOVED lines=358> */
[----:B------:R-:W-:Y:S01]  /*4eef0*/  PRMT R2, R72, 0x7632, R2 ;  /* 0x0000763248027816 */ /* 0x000fe20000000002 */
[----:B------:R-:W-:Y:S01]  /*4ef00*/  VIADD R0, R3, 0x18a ;  /* 0x0000018a03007836 */ /* 0x000fe20000000000 */
[----:B------:R-:W-:Y:S01]  /*4ef10*/  ULDC UR6, c[0x0][0x22c] ;  /* 0x00008b0000067ab9 */ /* 0x000fe20000000800 */
[----:B------:R0:W-:Y:S01]  /*4ef20*/  @P6 STG.E.U16 desc[UR58][R8.64], R10 ;  /* 0x0000000a08006986 */ /* 0x0001e2000c10153a */
[----:B------:R-:W-:-:S02]  /*4ef30*/  ISETP.LT.AND P6, PT, R4, UR4, !P3 ;  /* 0x0000000404007c0c */ /* 0x000fc4000dfc1270 */
[----:B------:R-:W-:Y:S02]  /*4ef40*/  ISETP.LT.AND P3, PT, R5, UR4, !P3 ;  /* 0x0000000405007c0c */ /* 0x000fe4000df61270 */
[----:B0-----:R-:W-:Y:S01]  /*4ef50*/  PRMT R10, R76, 0x7632, R10 ;  /* 0x000076324c0a7816 */ /* 0x001fe2000000000a */
[----:B---3--:R-:W-:-:S04]  /*4ef60*/  IMAD.WIDE R6, R195, 0x2, R66 ;  /* 0x00000002c3067825 */ /* 0x008fc800078e0242 */
[----:B------:R-:W-:Y:S02]  /*4ef70*/  IMAD.WIDE R8, R195, 0x2, R64 ;  /* 0x00000002c3087825 */ /* 0x000fe400078e0240 */
[----:B------:R-:W3:Y:S04]  /*4ef80*/  LDL.LU R195, [R1+0x1038] ;  /* 0x0010380001c37983 */ /* 0x000ee80000300800 */
[----:B------:R4:W-:Y:S04]  /*4ef90*/  @P4 STG.E.U16 desc[UR58][R6.64], R72 ;  /* 0x0000004806004986 */ /* 0x0009e8000c10153a */
[----:B------:R0:W-:Y:S01]  /*4efa0*/  @P2 STG.E.U16 desc[UR58][R8.64], R2 ;  /* 0x0000000208002986 */ /* 0x0001e2000c10153a */
[----:B----4-:R-:W-:-:S04]  /*4efb0*/  IMAD.WIDE R6, R194, 0x2, R66 ;  /* 0x00000002c2067825 */ /* 0x010fc800078e0242 */
[----:B0-----:R-:W-:Y:S02]  /*4efc0*/  IMAD.WIDE R8, R194, 0x2, R64 ;  /* 0x00000002c2087825 */ /* 0x001fe400078e0240 */
        /* <DEDUP_REMOVED lines=407> */
[----:B------:R-:W-:-:S02]  /*50940*/  ISETP.GE.AND P6, PT, R0, UR6, PT ;  /* 0x0000000600007c0c */ /* 0x000fc4000bfc6270 */
[----:B------:R-:W-:Y:S02]  /*50950*/  PRMT R2, R107, 0x7632, R2 ;  /* 0x000076326b027816 */ /* 0x000fe40000000002 */
[----:B------:R-:W-:-:S05]  /*50960*/  PRMT R11, R111, 0x7632, R11 ;  /* 0x000076326f0b7816 */ /* 0x000fca000000000b */
[----:B------:R3:W-:Y:S01]  /*50970*/  @P3 STG.E.U16 desc[UR58][R6.64], R107 ;  /* 0x0000006b06003986 */ /* 0x0007e2000c10153a */
[----:B------:R-:W-:Y:S01]  /*50980*/  ISETP.LT.AND P5, PT, R4, UR4, !P6 ;  /* 0x0000000404007c0c */ /* 0x000fe2000f7a1270 */
[----:B----4-:R-:W-:Y:S01]  /*50990*/  IMAD.WIDE R12, R194, 0x2, R64 ;  /* 0x00000002c20c7825 */ /* 0x010fe200078e0240 */
[----:B------:R-:W-:Y:S01]  /*509a0*/  ISETP.LT.AND P6, PT, R5, UR4, !P6 ;  /* 0x0000000405007c0c */ /* 0x000fe2000f7c1270 */
[----:B------:R0:W-:Y:S01]  /*509b0*/  @P4 STG.E.U16 desc[UR58][R8.64], R2 ;  /* 0x0000000208004986 */ /* 0x0001e2000c10153a */
[----:B------:R-:W-:Y:S01]  /*509c0*/  ULDC UR6, c[0x0][0x22c] ;  /* 0x00008b0000067ab9 */ /* 0x000fe20000000800 */
[----:B---3--:R-:W-:-:S08]  /*509d0*/  IMAD.WIDE R6, R195, 0x2, R66 ;  /* 0x00000002c3067825 */ /* 0x008fd000078e0242 */
[----:B------:R-:W-:Y:S01]  /*509e0*/  @P5 STG.E.U16 desc[UR58][R6.64], R111 ;  /* 0x0000006f06005986 */ /* 0x000fe2000c10153a */
[----:B0-----:R-:W-:-:S03]  /*509f0*/  IMAD.WIDE R8, R195, 0x2, R64 ;  /* 0x00000002c3087825 */ /* 0x001fc600078e0240 */
[----:B------:R-:W3:Y:S04]  /*50a00*/  LDL.LU R195, [R1+0x10ec] ;  /* 0x0010ec0001c37983 */ /* 0x000ee80000300800 */
[----:B------:R0:W-:Y:S02]  /*50a10*/  @P6 STG.E.U16 desc[UR58][R8.64], R11 ;  /* 0x0000000b08006986 */ /* 0x0001e4000c10153a */
[--C-:B0-----:R-:W-:Y:S02]  /*50a20*/  IMAD.WIDE R10, R194, 0x2, R66.reuse ;  /* 0x00000002c20a7825 */ /* 0x101fe400078e0242 */
[----:B------:R-:W4:Y:S02]  /*50a30*/  LDL.LU R194, [R1+0x10e4] ;  /* 0x0010e40001c27983 */ /* 0x000f240000300800 */
[----:B--2---:R-:W-:-:S04]  /*50a40*/  IMAD.WIDE R6, R190, 0x2, R66 ;  /* 0x00000002be067825 */ /* 0x004fc800078e0242 */
[----:B------:R-:W-:Y:S02]  /*50a50*/  IMAD.WIDE R8, R190, 0x2, R64 ;  /* 0x00000002be087825 */ /* 0x000fe400078e0240 */
[----:B------:R-:W2:Y:S02]  /*50a60*/  LDL.LU R190, [R1+0x10d0] ;  /* 0x0010d00001be7983 */ /* 0x000ea40000300800 */
[----:B------:R-:W-:-:S05]  /*50a70*/  VIADD R0, R3, 0x1b0 ;  /* 0x000001b003007836 */ /* 0x000fca0000000000 */
[----:B------:R-:W-:Y:S01]  /*50a80*/  ISETP.GE.AND P2, PT, R0, UR6, PT ;  /* 0x0000000600007c0c */ /* 0x000fe2000bf46270 */
[----:B------:R-:W-:Y:S01]  /*50a90*/  VIADD R0, R3, 0x1b1 ;  /* 0x000001b103007836 */ /* 0x000fe20000000000 */
[----:B------:R-:W-:Y:S02]  /*50aa0*/  ULDC UR6, c[0x0][0x22c] ;  /* 0x00008b0000067ab9 */ /* 0x000fe40000000800 */
[----:B------:R-:W-:Y:S02]  /*50ab0*/  ISETP.LT.AND P4, PT, R4, UR4, !P2 ;  /* 0x0000000404007c0c */ /* 0x000fe4000d781270 */
[----:B------:R-:W-:Y:S02]  /*50ac0*/  ISETP.GE.AND P3, PT, R0, UR6, PT ;  /* 0x0000000600007c0c */ /* 0x000fe4000bf66270 */
[----:B------:R-:W-:Y:S01]  /*50ad0*/  ISETP.LT.AND P2, PT, R5, UR4, !P2 ;  /* 0x0000000405007c0c */ /* 0x000fe2000d741270 */
[----:B------:R-:W-:Y:S01]  /*50ae0*/  VIADD R0, R3, 0x1b2 ;  /* 0x000001b203007836 */ /* 0x000fe20000000000 */
[----:B------:R-:W-:Y:S01]  /*50af0*/  ISETP.LT.AND P6, PT, R4, UR4, !P3 ;  /* 0x0000000404007c0c */ /* 0x000fe2000dfc1270 */
[----:B------:R-:W-:Y:S01]  /*50b00*/  ULDC UR6, c[0x0][0x22c] ;  /* 0x00008b0000067ab9 */ /* 0x000fe20000000800 */
[----:B------:R-:W-:-:S02]  /*50b10*/  ISETP.LT.AND P3, PT, R5, UR4, !P3 ;  /* 0x0000000405007c0c */ /* 0x000fc4000df61270 */
[----:B------:R-:W-:Y:S02]  /*50b20*/  PRMT R2, R112, 0x7632, R2 ;  /* 0x0000763270027816 */ /* 0x000fe40000000002 */
[----:B------:R-:W-:Y:S01]  /*50b30*/  ISETP.GE.AND P5, PT, R0, UR6, PT ;  /* 0x0000000600007c0c */ /* 0x000fe2000bfa6270 */
[----:B------:R-:W-:Y:S01]  /*50b40*/  VIADD R0, R3, 0x1b3 ;  /* 0x000001b303007836 */ /* 0x000fe20000000000 */
[----:B------:R0:W-:Y:S01]  /*50b50*/  @P4 STG.E.U16 desc[UR58][R10.64], R112 ;  /* 0x000000700a004986 */ /* 0x0001e2000c10153a */
[----:B------:R-:W-:-:S03]  /*50b60*/  ULDC UR6, c[0x0][0x22c] ;  /* 0x00008b0000067ab9 */ /* 0x000fc60000000800 */
[----:B------:R1:W-:Y:S01]  /*50b70*/  @P2 STG.E.U16 desc[UR58][R12.64], R2 ;  /* 0x000000020c002986 */ /* 0x0003e2000c10153a */
[----:B------:R-:W-:Y:S02]  /*50b80*/  ISETP.LT.AND P2, PT, R4, UR4, !P5 ;  /* 0x0000000404007c0c */ /* 0x000fe4000ef41270 */
[----:B------:R-:W-:Y:S01]  /*50b90*/  ISETP.GE.AND P4, PT, R0, UR6, PT ;  /* 0x0000000600007c0c */ /* 0x000fe2000bf86270 */
[----:B------:R-:W-:Y:S01]  /*50ba0*/  @P6 STG.E.U16 desc[UR58][R6.64], R116 ;  /* 0x0000007406006986 */ /* 0x000fe2000c10153a */
[----:B0-----:R-:W-:Y:S02]  /*50bb0*/  PRMT R11, R116, 0x7632, R11 ;  /* 0x00007632740b7816 */ /* 0x001fe4000000000b */
[----:B------:R-:W-:Y:S02]  /*50bc0*/  ISETP.LT.AND P5, PT, R5, UR4, !P5 ;  /* 0x0000000405007c0c */ /* 0x000fe4000efa1270 */
[----:B-1----:R-:W-:Y:S01]  /*50bd0*/  PRMT R2, R113, 0x7632, R2 ;  /* 0x0000763271027816 */ /* 0x002fe20000000002 */
[----:B------:R0:W-:Y:S01]  /*50be0*/  @P3 STG.E.U16 desc[UR58][R8.64], R11 ;  /* 0x0000000b08003986 */ /* 0x0001e2000c10153a */
[----:B------:R-:W-:Y:S01]  /*50bf0*/  ISETP.LT.AND P3, PT, R4, UR4, !P4 ;  /* 0x0000000404007c0c */ /* 0x000fe2000e761270 */
[----:B---3--:R-:W-:Y:S01]  /*50c00*/  IMAD.WIDE R12, R195, 0x2, R64 ;  /* 0x00000002c30c7825 */ /* 0x008fe200078e0240 */
[----:B------:R-:W-:Y:S01]  /*50c10*/  ISETP.LT.AND P4, PT, R5, UR4, !P4 ;  /* 0x0000000405007c0c */ /* 0x000fe2000e781270 */
[----:B------:R-:W-:-:S02]  /*50c20*/  ULDC UR6, c[0x0][0x22c] ;  /* 0x00008b0000067ab9 */ /* 0x000fc40000000800 */
[--C-:B0-----:R-:W-:Y:S02]  /*50c30*/  IMAD.WIDE R10, R195, 0x2, R66.reuse ;  /* 0x00000002c30a7825 */ /* 0x101fe400078e0242 */
[----:B------:R-:W3:Y:S04]  /*50c40*/  LDL.LU R195, [R1+0x10c8] ;  /* 0x0010c80001c37983 */ /* 0x000ee80000300800 */
[----:B------:R0:W-:Y:S04]  /*50c50*/  @P2 STG.E.U16 desc[UR58][R10.64], R113 ;  /* 0x000000710a002986 */ /* 0x0001e8000c10153a */
[----:B------:R-:W-:Y:S01]  /*50c60*/  @P5 STG.E.U16 desc[UR58][R12.64], R2 ;  /* 0x000000020c005986 */ /* 0x000fe2000c10153a */
[----:B----4-:R-:W-:-:S04]  /*50c70*/  IMAD.WIDE R6, R194, 0x2, R66 ;  /* 0x00000002c2067825 */ /* 0x010fc800078e0242 */
[----:B------:R-:W-:Y:S01]  /*50c80*/  IMAD.WIDE R8, R194, 0x2, R64 ;  /* 0x00000002c2087825 */ /* 0x000fe200078e0240 */
[----:B0-----:R-:W-:Y:S01]  /*50c90*/  PRMT R11, R117, 0x7632, R11 ;  /* 0x00007632750b7816 */ /* 0x001fe2000000000b */
[----:B------:R-:W4:Y:S04]  /*50ca0*/  LDL.LU R194, [R1+0x10b4] ;  /* 0x0010b40001c27983 */ /* 0x000f280000300800 */
[----:B------:R-:W-:Y:S04]  /*50cb0*/  @P3 STG.E.U16 desc[UR58][R6.64], R117 ;  /* 0x0000007506003986 */ /* 0x000fe8000c10153a */
[----:B------:R2:W-:Y:S02]  /*50cc0*/  @P4 STG.E.U16 desc[UR58][R8.64], R11 ;  /* 0x0000000b08004986 */ /* 0x0005e4000c10153a */
        /* <DEDUP_REMOVED lines=9> */
[----:B------:R-:W-:Y:S02]  /*50d60*/  ISETP.LT.AND P6, PT, R5, UR4, !P6 ;  /* 0x0000000405007c0c */ /* 0x000fe4000f7c1270 */
[----:B------:R-:W-:-:S07]  /*50d70*/  PRMT R2, R114, 0x7632, R2 ;  /* 0x0000763272027816 */ /* 0x000fce0000000002 */
[----:B------:R0:W-:Y:S01]  /*50d80*/  @P5 STG.E.U16 desc[UR58][R10.64], R114 ;  /* 0x000000720a005986 */ /* 0x0001e2000c10153a */
[----:B------:R-:W-:Y:S01]  /*50d90*/  ISETP.LT.AND P4, PT, R4, UR4, !P2 ;  /* 0x0000000404007c0c */ /* 0x000fe2000d781270 */
[----:B---3--:R-:W-:Y:S01]  /*50da0*/  IMAD.WIDE R6, R195, 0x2, R66 ;  /* 0x00000002c3067825 */ /* 0x008fe200078e0242 */
[----:B------:R-:W-:Y:S01]  /*50db0*/  ISETP.LT.AND P2, PT, R5, UR4, !P2 ;  /* 0x0000000405007c0c */ /* 0x000fe2000d741270 */
[----:B------:R-:W-:Y:S01]  /*50dc0*/  ULDC UR6, c[0x0][0x22c] ;  /* 0x00008b0000067ab9 */ /* 0x000fe20000000800 */
[----:B0-----:R-:W-:Y:S01]  /*50dd0*/  PRMT R11, R118, 0x7632, R11 ;  /* 0x00007632760b7816 */ /* 0x001fe2000000000b */
[--C-:B------:R-:W-:Y:S02]  /*50de0*/  IMAD.WIDE R8, R195, 0x2, R64.reuse ;  /* 0x00000002c3087825 */ /* 0x100fe400078e0240 */
[----:B------:R-:W3:Y:S04]  /*50df0*/  LDL.LU R195, [R1+0x1098] ;  /* 0x0010980001c37983 */ /* 0x000ee80000300800 */
[----:B------:R4:W-:Y:S04]  /*50e00*/  @P6 STG.E.U16 desc[UR58][R12.64], R2 ;  /* 0x000000020c006986 */ /* 0x0009e8000c10153a */
[----:B------:R-:W-:Y:S04]  /*50e10*/  @P4 STG.E.U16 desc[UR58][R6.64], R118 ;  /* 0x0000007606004986 */ /* 0x000fe8000c10153a */
[----:B------:R0:W-:Y:S01]  /*50e20*/  @P2 STG.E.U16 desc[UR58][R8.64], R11 ;  /* 0x0000000b08002986 */ /* 0x0001e2000c10153a */
[----:B----4-:R-:W-:-:S04]  /*50e30*/  IMAD.WIDE R12, R194, 0x2, R64 ;  /* 0x00000002c20c7825 */ /* 0x010fc800078e0240 */
        /* <DEDUP_REMOVED lines=33> */
[----:B0-----:R-:W-:Y:S02]  /*51050*/  IMAD.WIDE R10, R195, 0x2, R66 ;  /* 0x00000002c30a7825 */ /* 0x001fe400078e0242 */
[----:B------:R-:W3:Y:S04]  /*51060*/  LDL.LU R195, [R1+0x1074] ;  /* 0x0010740001c37983 */ /* 0x000ee80000300800 */
[----:B------:R0:W-:Y:S04]  /*51070*/  @P3 STG.E.U16 desc[UR58][R10.64], R120 ;  /* 0x000000780a003986 */ /* 0x0001e8000c10153a */
[----:B------:R-:W-:Y:S01]  /*51080*/  @P4 STG.E.U16 desc[UR58][R12.64], R2 ;  /* 0x000000020c004986 */ /* 0x000fe2000c10153a */
[----:B0-----:R-:W-:Y:S01]  /*51090*/  PRMT R11, R124, 0x7632, R11 ;  /* 0x000076327c0b7816 */ /* 0x001fe2000000000b */
[----:B----4-:R-:W-:-:S04]  /*510a0*/  IMAD.WIDE R6, R194, 0x2, R66 ;  /* 0x00000002c2067825 */ /* 0x010fc800078e0242 */
[----:B------:R-:W-:Y:S02]  /*510b0*/  IMAD.WIDE R8, R194, 0x2, R64 ;  /* 0x00000002c2087825 */ /* 0x000fe400078e0240 */
        /* <DEDUP_REMOVED lines=260> */
[----:B------:R-:W3:Y:S04]  /*52100*/  LDL.LU R193, [R1+0xdf8] ;  /* 0x000df80001c17983 */ /* 0x000ee80000300800 */
[----:B------:R-:W-:Y:S01]  /*52110*/  @P5 STG.E.U16 desc[UR58][R12.64], R2 ;  /* 0x000000020c005986 */ /* 0x000fe2000c10153a */
[----:B0-----:R-:W-:Y:S01]  /*52120*/  PRMT R11, R148, 0x7632, R11 ;  /* 0x00007632940b7816 */ /* 0x001fe2000000000b */
[----:B----4-:R-:W-:-:S04]  /*52130*/  IMAD.WIDE R6, R194, 0x2, R66 ;  /* 0x00000002c2067825 */ /* 0x010fc800078e0242 */
[----:B------:R-:W-:Y:S01]  /*52140*/  IMAD.WIDE R8, R194, 0x2, R64 ;  /* 0x00000002c2087825 */ /* 0x000fe200078e0240 */
[----:B------:R-:W-:Y:S04]  /*52150*/  @P3 STG.E.U16 desc[UR58][R6.64], R148 ;  /* 0x0000009406003986 */ /* 0x000fe8000c10153a */
[----:B------:R2:W-:Y:S04]  /*52160*/  @P4 STG.E.U16 desc[UR58][R8.64], R11 ;  /* 0x0000000b08004986 */ /* 0x0005e8000c10153a */
[----:B------:R-:W4:Y:S01]  /*52170*/  LDL.LU R194, [R1+0xdf0] ;  /* 0x000df00001c27983 */ /* 0x000f220000300800 */
        /* <DEDUP_REMOVED lines=16> */
[----:B------:R0:W-:Y:S01]  /*52280*/  @P5 STG.E.U16 desc[UR58][R10.64], R145 ;  /* 0x000000910a005986 */ /* 0x0001e2000c10153a */
[----:B---3--:R-:W-:-:S03]  /*52290*/  IMAD.WIDE R6, R195, 0x2, R66 ;  /* 0x00000002c3067825 */ /* 0x008fc600078e0242 */
[----:B------:R-:W-:Y:S01]  /*522a0*/  @P6 STG.E.U16 desc[UR58][R12.64], R2 ;  /* 0x000000020c006986 */ /* 0x000fe2000c10153a */
[----:B------:R-:W-:Y:S01]  /*522b0*/  ISETP.LT.AND P6, PT, R4, UR4, !P3 ;  /* 0x0000000404007c0c */ /* 0x000fe2000dfc1270 */
[----:B------:R-:W-:Y:S01]  /*522c0*/  ULDC UR6, c[0x0][0x22c] ;  /* 0x00008b0000067ab9 */ /* 0x000fe20000000800 */
[----:B------:R-:W-:Y:S01]  /*522d0*/  IMAD.WIDE R8, R195, 0x2, R64 ;  /* 0x00000002c3087825 */ /* 0x000fe200078e0240 */
[----:B0-----:R-:W-:Y:S01]  /*522e0*/  PRMT R11, R149, 0x7632, R11 ;  /* 0x00007632950b7816 */ /* 0x001fe2000000000b */
[----:B------:R-:W-:Y:S04]  /*522f0*/  @P4 STG.E.U16 desc[UR58][R6.64], R149 ;  /* 0x0000009506004986 */ /* 0x000fe8000c10153a */
[----:B------:R-:W3:Y:S04]  /*52300*/  LDL.LU R195, [R1+0xdd4] ;  /* 0x000dd40001c37983 */ /* 0x000ee80000300800 */
[----:B------:R0:W-:Y:S04]  /*52310*/  @P2 STG.E.U16 desc[UR58][R8.64], R11 ;  /* 0x0000000b08002986 */ /* 0x0001e8000c10153a */
[----:B------:R-:W3:Y:S01]  /*52320*/  LDL.LU R192, [R1+0xdc4] ;  /* 0x000dc40001c07983 */ /* 0x000ee20000300800 */
[----:B0-----:R-:W-:-:S05]  /*52330*/  IMAD.WIDE R10, R193, 0x2, R66 ;  /* 0x00000002c10a7825 */ /* 0x001fca00078e0242 */
[----:B------:R2:W-:Y:S02]  /*52340*/  @P6 STG.E.U16 desc[UR58][R10.64], R146 ;  /* 0x000000920a006986 */ /* 0x0005e4000c10153a */
[----:B--2---:R-:W-:-:S04]  /*52350*/  IMAD.WIDE R10, R190, 0x2, R66 ;  /* 0x00000002be0a7825 */ /* 0x004fc800078e0242 */
[----:B------:R-:W-:Y:S02]  /*52360*/  IMAD.WIDE R14, R190, 0x2, R64 ;  /* 0x00000002be0e7825 */ /* 0x000fe400078e0240 */
[----:B------:R-:W2:Y:S02]  /*52370*/  LDL.LU R190, [R1+0xdb8] ;  /* 0x000db80001be7983 */ /* 0x000ea40000300800 */
[----:B------:R-:W-:Y:S01]  /*52380*/  VIADD R0, R3, 0x1d5 ;  /* 0x000001d503007836 */ /* 0x000fe20000000000 */
[----:B------:R-:W-:-:S04]  /*52390*/  ISETP.LT.AND P3, PT, R5, UR4, !P3 ;  /* 0x0000000405007c0c */ /* 0x000fc8000df61270 */
[----:B------:R-:W-:Y:S01]  /*523a0*/  ISETP.GE.AND P5, PT, R0, UR6, PT ;  /* 0x0000000600007c0c */ /* 0x000fe2000bfa6270 */
[----:B------:R-:W-:Y:S01]  /*523b0*/  VIADD R0, R3, 0x1d6 ;  /* 0x000001d603007836 */ /* 0x000fe20000000000 */
[----:B------:R-:W-:Y:S02]  /*523c0*/  ULDC UR6, c[0x0][0x22c] ;  /* 0x00008b0000067ab9 */ /* 0x000fe40000000800 */
[----:B------:R-:W-:Y:S01]  /*523d0*/  ISETP.LT.AND P2, PT, R4, UR4, !P5 ;  /* 0x0000000404007c0c */ /* 0x000fe2000ef41270 */
[----:B------:R-:W-:Y:S01]  /*523e0*/  IMAD.WIDE R12, R193, 0x2, R64 ;  /* 0x00000002c10c7825 */ /* 0x000fe200078e0240 */
[----:B------:R-:W-:Y:S02]  /*523f0*/  ISETP.LT.AND P5, PT, R5, UR4, !P5 ;  /* 0x0000000405007c0c */ /* 0x000fe4000efa1270 */
[----:B------:R-:W-:Y:S01]  /*52400*/  PRMT R2, R146, 0x7632, R2 ;  /* 0x0000763292027816 */ /* 0x000fe20000000002 */
[----:B----4-:R-:W-:Y:S01]  /*52410*/  IMAD.WIDE R6, R194, 0x2, R66 ;  /* 0x00000002c2067825 */ /* 0x010fe200078e0242 */
[----:B------:R-:W-:Y:S01]  /*52420*/  ISETP.GE.AND P4, PT, R0, UR6, PT ;  /* 0x0000000600007c0c */ /* 0x000fe2000bf86270 */
[----:B------:R-:W-:-:S02]  /*52430*/  ULDC UR6, c[0x0][0x22c] ;  /* 0x00008b0000067ab9 */ /* 0x000fc40000000800 */
[----:B------:R-:W-:Y:S01]  /*52440*/  @P3 STG.E.U16 desc[UR58][R12.64], R2 ;  /* 0x000000020c003986 */ /* 0x000fe2000c10153a */
[----:B------:R-:W-:Y:S01]  /*52450*/  ISETP.LT.AND P3, PT, R4, UR4, !P4 ;  /* 0x0000000404007c0c */ /* 0x000fe2000e761270 */
[----:B------:R-:W-:Y:S01]  /*52460*/  IMAD.WIDE R8, R194, 0x2, R64 ;  /* 0x00000002c2087825 */ /* 0x000fe200078e0240 */
[----:B------:R-:W-:Y:S01]  /*52470*/  ISETP.LT.AND P4, PT, R5, UR4, !P4 ;  /* 0x0000000405007c0c */ /* 0x000fe2000e781270 */
[----:B------:R0:W-:Y:S04]  /*52480*/  @P2 STG.E.U16 desc[UR58][R6.64], R150 ;  /* 0x0000009606002986 */ /* 0x0001e8000c10153a */
[----:B------:R-:W4:Y:S01]  /*52490*/  LDL.LU R194, [R1+0xda8] ;  /* 0x000da80001c27983 */ /* 0x000f220000300800 */
[----:B0-----:R-:W-:Y:S02]  /*524a0*/  PRMT R7, R150, 0x7632, R7 ;  /* 0x0000763296077816 */ /* 0x001fe40000000007 */
[----:B------:R-:W-:-:S03]  /*524b0*/  PRMT R13, R147, 0x7632, R13 ;  /* 0x00007632930d7816 */ /* 0x000fc6000000000d */
[----:B------:R3:W-:Y:S04]  /*524c0*/  @P5 STG.E.U16 desc[UR58][R8.64], R7 ;  /* 0x0000000708005986 */ /* 0x0007e8000c10153a */
[----:B------:R-:W-:Y:S04]  /*524d0*/  @P3 STG.E.U16 desc[UR58][R10.64], R147 ;  /* 0x000000930a003986 */ /* 0x000fe8000c10153a */
[----:B------:R2:W-:Y:S01]  /*524e0*/  @P4 STG.E.U16 desc[UR58][R14.64], R13 ;  /* 0x0000000d0e004986 */ /* 0x0005e2000c10153a */
[----:B---3--:R-:W-:-:S04]  /*524f0*/  IMAD.WIDE R6, R195, 0x2, R66 ;  /* 0x00000002c3067825 */ /* 0x008fc800078e0242 */
[----:B------:R-:W-:Y:S02]  /*52500*/  IMAD.WIDE R8, R195, 0x2, R64 ;  /* 0x00000002c3087825 */ /* 0x000fe400078e0240 */
[----:B------:R-:W3:Y:S04]  /*52510*/  LDL.LU R195, [R1+0xda0] ;  /* 0x000da00001c37983 */ /* 0x000ee80000300800 */
[----:B------:R-:W3:Y:S01]  /*52520*/  LDL.LU R193, [R1+0xd8c] ;  /* 0x000d8c0001c17983 */ /* 0x000ee20000300800 */
        /* <DEDUP_REMOVED lines=14> */
[----:B------:R-:W-:Y:S02]  /*52610*/  ISETP.GE.AND P3, PT, R0, UR6, PT ;  /* 0x0000000600007c0c */ /* 0x000fe4000bf66270 */
[----:B------:R0:W-:Y:S01]  /*52620*/  @P2 STG.E.U16 desc[UR58][R6.64], R151 ;  /* 0x0000009706002986 */ /* 0x0001e2000c10153a */
[C---:B------:R-:W-:Y:S01]  /*52630*/  ISETP.LT.AND P5, PT, R5.reuse, UR4, !P5 ;  /* 0x0000000405007c0c */ /* 0x040fe2000efa1270 */
[----:B------:R-:W-:Y:S01]  /*52640*/  IMAD.WIDE R10, R192, 0x2, R66 ;  /* 0x00000002c00a7825 */ /* 0x000fe200078e0242 */
[----:B------:R-:W-:Y:S01]  /*52650*/  ULDC UR6, c[0x0][0x22c] ;  /* 0x00008b0000067ab9 */ /* 0x000fe20000000800 */
[----:B------:R1:W-:Y:S01]  /*52660*/  @P6 STG.E.U16 desc[UR58][R8.64], R2 ;  /* 0x0000000208006986 */ /* 0x0003e2000c10153a */
[----:B------:R-:W-:Y:S02]  /*52670*/  ISETP.LT.AND P6, PT, R4, UR4, !P3 ;  /* 0x0000000404007c0c */ /* 0x000fe4000dfc1270 */
[----:B------:R-:W-:Y:S01]  /*52680*/  ISETP.LT.AND P3, PT, R5, UR4, !P3 ;  /* 0x0000000405007c0c */ /* 0x000fe2000df61270 */
[----:B------:R-:W-:Y:S01]  /*52690*/  VIADD R0, R3, 0x1da ;  /* 0x000001da03007836 */ /* 0x000fe20000000000 */
[----:B------:R4:W-:Y:S01]  /*526a0*/  @P4 STG.E.U16 desc[UR58][R10.64], R152 ;  /* 0x000000980a004986 */ /* 0x0009e2000c10153a */
[----:B0-----:R-:W-:-:S03]  /*526b0*/  IMAD.WIDE R6, R192, 0x2, R64 ;  /* 0x00000002c0067825 */ /* 0x001fc600078e0240 */
[----:B------:R-:W-:Y:S02]  /*526c0*/  ISETP.GE.AND P2, PT, R0, UR6, PT ;  /* 0x0000000600007c0c */ /* 0x000fe4000bf46270 */
[----:B-1----:R-:W-:Y:S02]  /*526d0*/  PRMT R9, R152, 0x7632, R9 ;  /* 0x0000763298097816 */ /* 0x002fe40000000009 */
[----:B----4-:R-:W-:-:S03]  /*526e0*/  PRMT R11, R156, 0x7632, R11 ;  /* 0x000076329c0b7816 */ /* 0x010fc6000000000b */
[----:B------:R0:W-:Y:S01]  /*526f0*/  @P5 STG.E.U16 desc[UR58][R6.64], R9 ;  /* 0x0000000906005986 */ /* 0x0001e2000c10153a */
[----:B------:R-:W-:-:S03]  /*52700*/  ISETP.LT.AND P4, PT, R4, UR4, !P2 ;  /* 0x0000000404007c0c */ /* 0x000fc6000d781270 */
[----:B------:R-:W-:Y:S01]  /*52710*/  @P6 STG.E.U16 desc[UR58][R12.64], R156 ;  /* 0x0000009c0c006986 */ /* 0x000fe2000c10153a */
[----:B------:R-:W-:-:S03]  /*52720*/  ISETP.LT.AND P5, PT, R5, UR4, !P2 ;  /* 0x0000000405007c0c */ /* 0x000fc6000d7a1270 */
[----:B------:R1:W-:Y:S01]  /*52730*/  @P3 STG.E.U16 desc[UR58][R14.64], R11 ;  /* 0x0000000b0e003986 */ /* 0x0003e2000c10153a */
[----:B------:R-:W-:Y:S01]  /*52740*/  ISETP.LT.AND P6, PT, R4, UR4, !P0 ;  /* 0x0000000404007c0c */ /* 0x000fe2000c7c1270 */
[----:B0-----:R-:W-:-:S04]  /*52750*/  IMAD.WIDE R8, R194, 0x2, R66 ;  /* 0x00000002c2087825 */ /* 0x001fc800078e0242 */
[----:B-1----:R-:W-:Y:S02]  /*52760*/  IMAD.WIDE R10, R194, 0x2, R64 ;  /* 0x00000002c20a7825 */ /* 0x002fe400078e0240 */
[----:B------:R-:W4:Y:S01]  /*52770*/  LDL.LU R194, [R1+0xd70] ;  /* 0x000d700001c27983 */ /* 0x000f220000300800 */
[----:B------:R-:W-:-:S03]  /*52780*/  PRMT R2, R153, 0x7632, R2 ;  /* 0x0000763299027816 */ /* 0x000fc60000000002 */
[----:B------:R-:W-:Y:S04]  /*52790*/  @P4 STG.E.U16 desc[UR58][R8.64], R153 ;  /* 0x0000009908004986 */ /* 0x000fe8000c10153a */
[----:B------:R-:W-:Y:S01]  /*527a0*/  @P5 STG.E.U16 desc[UR58][R10.64], R2 ;  /* 0x000000020a005986 */ /* 0x000fe2000c10153a */
[----:B---3--:R-:W-:-:S04]  /*527b0*/  IMAD.WIDE R6, R195, 0x2, R66 ;  /* 0x00000002c3067825 */ /* 0x008fc800078e0242 */
[----:B------:R-:W-:Y:S02]  /*527c0*/  IMAD.WIDE R12, R195, 0x2, R64 ;  /* 0x00000002c30c7825 */ /* 0x000fe400078e0240 */
[----:B------:R-:W3:Y:S04]  /*527d0*/  LDL.LU R195, [R1+0xd68] ;  /* 0x000d680001c37983 */ /* 0x000ee80000300800 */
[----:B------:R2:W-:Y:S04]  /*527e0*/  @P6 STG.E.U16 desc[UR58][R6.64], R157 ;  /* 0x0000009d06006986 */ /* 0x0005e8000c10153a */
[----:B------:R-:W3:Y:S01]  /*527f0*/  LDL.LU R192, [R1+0xd54] ;  /* 0x000d540001c07983 */ /* 0x000ee20000300800 */
[----:B--2---:R-:W-:-:S04]  /*52800*/  IMAD.WIDE R6, R190, 0x2, R66 ;  /* 0x00000002be067825 */ /* 0x004fc800078e0242 */
[----:B------:R-:W-:Y:S02]  /*52810*/  IMAD.WIDE R14, R190, 0x2, R64 ;  /* 0x00000002be0e7825 */ /* 0x000fe400078e0240 */
[----:B------:R-:W2:Y:S01]  /*52820*/  LDL.LU R190, [R1+0xd4c] ;  /* 0x000d4c0001be7983 */ /* 0x000ea20000300800 */
[----:B------:R-:W-:Y:S01]  /*52830*/  ISETP.LT.AND P0, PT, R5, UR4, !P0 ;  /* 0x0000000405007c0c */ /* 0x000fe2000c701270 */
[----:B------:R-:W-:Y:S01]  /*52840*/  VIADD R0, R3, 0x1dd ;  /* 0x000001dd03007836 */ /* 0x000fe20000000000 */
[----:B------:R-:W-:Y:S02]  /*52850*/  ISETP.LT.AND P5, PT, R4, UR4, !P1 ;  /* 0x0000000404007c0c */ /* 0x000fe4000cfa1270 */
[----:B------:R-:W-:Y:S02]  /*52860*/  PRMT R11, R157, 0x7632, R11 ;  /* 0x000076329d0b7816 */ /* 0x000fe4000000000b */
[----:B------:R-:W-:Y:S01]  /*52870*/  ISETP.GE.AND P2, PT, R0, UR5, PT ;  /* 0x0000000500007c0c */ /* 0x000fe2000bf46270 */
[----:B------:R-:W-:Y:S01]  /*52880*/  VIADD R0, R3, 0x1de ;  /* 0x000001de03007836 */ /* 0x000fe20000000000 */
[----:B------:R-:W-:Y:S01]  /*52890*/  ISETP.LT.AND P1, PT, R5, UR4, !P1 ;  /* 0x0000000405007c0c */ /* 0x000fe2000cf21270 */
[----:B------:R-:W-:-:S04]  /*528a0*/  IMAD.WIDE R8, R193, 0x2, R66 ;  /* 0x00000002c1087825 */ /* 0x000fc800078e0242 */
[----:B------:R0:W-:Y:S01]  /*528b0*/  @P0 STG.E.U16 desc[UR58][R12.64], R11 ;  /* 0x0000000b0c000986 */ /* 0x0001e2000c10153a */
[----:B------:R-:W-:Y:S02]  /*528c0*/  ISETP.LT.AND P0, PT, R4, UR4, !P2 ;  /* 0x0000000404007c0c */ /* 0x000fe4000d701270 */
[----:B------:R-:W-:Y:S02]  /*528d0*/  ISETP.LT.AND P2, PT, R5, UR4, !P2 ;  /* 0x0000000405007c0c */ /* 0x000fe4000d741270 */
[----:B------:R-:W-:Y:S01]  /*528e0*/  ISETP.GE.AND P3, PT, R0, UR5, PT ;  /* 0x0000000500007c0c */ /* 0x000fe2000bf66270 */
[----:B------:R1:W-:Y:S01]  /*528f0*/  @P5 STG.E.U16 desc[UR58][R8.64], R154 ;  /* 0x0000009a08005986 */ /* 0x0003e2000c10153a */
[----:B------:R-:W-:Y:S01]  /*52900*/  VIADD R0, R3, 0x1df ;  /* 0x000001df03007836 */ /* 0x000fe20000000000 */
[----:B------:R-:W-:Y:S02]  /*52910*/  PRMT R2, R154, 0x7632, R2 ;  /* 0x000076329a027816 */ /* 0x000fe40000000002 */
[----:B------:R-:W-:Y:S01]  /*52920*/  ISETP.LT.AND P5, PT, R4, UR4, !P3 ;  /* 0x0000000404007c0c */ /* 0x000fe2000dfa1270 */
[----:B0-----:R-:W-:Y:S01]  /*52930*/  IMAD.WIDE R10, R193, 0x2, R64 ;  /* 0x00000002c10a7825 */ /* 0x001fe200078e0240 */
[----:B------:R-:W-:-:S02]  /*52940*/  ISETP.LT.AND P3, PT, R5, UR4, !P3 ;  /* 0x0000000405007c0c */ /* 0x000fc4000df61270 */
[----:B------:R-:W-:Y:S02]  /*52950*/  ISETP.GE.AND P4, PT, R0, UR5, PT ;  /* 0x0000000500007c0c */ /* 0x000fe4000bf86270 */
[----:B-1----:R-:W-:Y:S01]  /*52960*/  PRMT R9, R158, 0x7632, R9 ;  /* 0x000076329e097816 */ /* 0x002fe20000000009 */
[----:B------:R-:W-:Y:S04]  /*52970*/  @P1 STG.E.U16 desc[UR58][R10.64], R2 ;  /* 0x000000020a001986 */ /* 0x000fe8000c10153a */
[----:B------:R0:W-:Y:S04]  /*52980*/  @P0 STG.E.U16 desc[UR58][R6.64], R158 ;  /* 0x0000009e06000986 */ /* 0x0001e8000c10153a */
[----:B------:R4:W-:Y:S01]  /*52990*/  @P2 STG.E.U16 desc[UR58][R14.64], R9 ;  /* 0x000000090e002986 */ /* 0x0009e2000c10153a */
[----:B------:R-:W-:-:S02]  /*529a0*/  ISETP.LT.AND P2, PT, R4, UR4, !P4 ;  /* 0x0000000404007c0c */ /* 0x000fc4000e741270 */
[----:B0-----:R-:W-:Y:S01]  /*529b0*/  PRMT R7, R155, 0x7632, R7 ;  /* 0x000076329b077816 */ /* 0x001fe20000000007 */
[----:B----4-:R-:W-:-:S04]  /*529c0*/  IMAD.WIDE R8, R194, 0x2, R66 ;  /* 0x00000002c2087825 */ /* 0x010fc800078e0242 */
[----:B------:R-:W-:Y:S02]  /*529d0*/  IMAD.WIDE R12, R194, 0x2, R64 ;  /* 0x00000002c20c7825 */ /* 0x000fe400078e0240 */
[----:B------:R-:W4:Y:S04]  /*529e0*/  LDL.LU R194, [R1+0xd38] ;  /* 0x000d380001c27983 */ /* 0x000f280000300800 */
[----:B------:R-:W-:Y:S04]  /*529f0*/  @P5 STG.E.U16 desc[UR58][R8.64], R155 ;  /* 0x0000009b08005986 */ /* 0x000fe8000c10153a */
[----:B------:R3:W-:Y:S02]  /*52a00*/  @P3 STG.E.U16 desc[UR58][R12.64], R7 ;  /* 0x000000070c003986 */ /* 0x0007e4000c10153a */
[----:B---3--:R-:W-:-:S04]  /*52a10*/  IMAD.WIDE R6, R195, 0x2, R66 ;  /* 0x00000002c3067825 */ /* 0x008fc800078e0242 */
[----:B------:R-:W-:Y:S02]  /*52a20*/  IMAD.WIDE R10, R195, 0x2, R64 ;  /* 0x00000002c30a7825 */ /* 0x000fe400078e0240 */
[----:B------:R-:W3:Y:S04]  /*52a30*/  LDL.LU R195, [R1+0xd30] ;  /* 0x000d300001c37983 */ /* 0x000ee80000300800 */
[----:B------:R2:W-:Y:S04]  /*52a40*/  @P2 STG.E.U16 desc[UR58][R6.64], R159 ;  /* 0x0000009f06002986 */ /* 0x0005e8000c10153a */
[----:B------:R-:W3:Y:S01]  /*52a50*/  LDL.LU R193, [R1+0xd1c] ;  /* 0x000d1c0001c17983 */ /* 0x000ee20000300800 */
[----:B--2---:R-:W-:-:S04]  /*52a60*/  IMAD.WIDE R6, R190, 0x2, R66 ;  /* 0x00000002be067825 */ /* 0x004fc800078e0242 */
[----:B------:R-:W-:Y:S02]  /*52a70*/  IMAD.WIDE R14, R190, 0x2, R64 ;  /* 0x00000002be0e7825 */ /* 0x000fe400078e0240 */
[----:B------:R-:W2:Y:S02]  /*52a80*/  LDL.LU R190, [R1+0xd14] ;  /* 0x000d140001be7983 */ /* 0x000ea40000300800 */
[----:B------:R-:W-:Y:S01]  /*52a90*/  VIADD R0, R3, 0x1e0 ;  /* 0x000001e003007836 */ /* 0x000fe20000000000 */
[----:B------:R-:W-:-:S04]  /*52aa0*/  ISETP.LT.AND P4, PT, R5, UR4, !P4 ;  /* 0x0000000405007c0c */ /* 0x000fc8000e781270 */
[----:B------:R-:W-:Y:S01]  /*52ab0*/  ISETP.GE.AND P6, PT, R0, UR5, PT ;  /* 0x0000000500007c0c */ /* 0x000fe2000bfc6270 */
[----:B------:R-:W-:Y:S01]  /*52ac0*/  VIADD R0, R3, 0x1e1 ;  /* 0x000001e103007836 */ /* 0x000fe20000000000 */
[----:B------:R-:W-:Y:S02]  /*52ad0*/  PRMT R2, R159, 0x7632, R2 ;  /* 0x000076329f027816 */ /* 0x000fe40000000002 */
[----:B------:R-:W-:Y:S02]  /*52ae0*/  ISETP.LT.AND P5, PT, R4, UR4, !P6 ;  /* 0x0000000404007c0c */ /* 0x000fe4000f7a1270 */
[----:B------:R-:W-:Y:S02]  /*52af0*/  ISETP.GE.AND P1, PT, R0, UR5, PT ;  /* 0x0000000500007c0c */ /* 0x000fe4000bf26270 */
[----:B------:R-:W-:Y:S01]  /*52b00*/  ISETP.LT.AND P6, PT, R5, UR4, !P6 ;  /* 0x0000000405007c0c */ /* 0x000fe2000f7c1270 */
[----:B------:R0:W-:Y:S01]  /*52b10*/  @P4 STG.E.U16 desc[UR58][R10.64], R2 ;  /* 0x000000020a004986 */ /* 0x0001e2000c10153a */
[----:B------:R-:W-:Y:S01]  /*52b20*/  ISETP.LT.AND P4, PT, R4, UR4, !P1 ;  /* 0x0000000404007c0c */ /* 0x000fe2000cf81270 */
[----:B------:R-:W-:Y:S01]  /*52b30*/  VIADD R0, R3, 0x1e2 ;  /* 0x000001e203007836 */ /* 0x000fe20000000000 */
[----:B------:R-:W-:Y:S01]  /*52b40*/  ISETP.LT.AND P1, PT, R5, UR4, !P1 ;  /* 0x0000000405007c0c */ /* 0x000fe2000cf21270 */
[----:B------:R-:W-:-:S03]  /*52b50*/  IMAD.WIDE R8, R192, 0x2, R66 ;  /* 0x00000002c0087825 */ /* 0x000fc600078e0242 */
[----:B------:R-:W-:Y:S01]  /*52b60*/  ISETP.GE.AND P0, PT, R0, UR5, PT ;  /* 0x0000000500007c0c */ /* 0x000fe2000bf06270 */
[----:B------:R-:W-:Y:S01]  /*52b70*/  VIADD R0, R3, 0x1e3 ;  /* 0x000001e303007836 */ /* 0x000fe20000000000 */
[----:B------:R1:W-:Y:S01]  /*52b80*/  @P5 STG.E.U16 desc[UR58][R8.64], R160 ;  /* 0x000000a008005986 */ /* 0x0003e2000c10153a */
[----:B------:R-:W-:Y:S01]  /*52b90*/  IMAD.WIDE R12, R192, 0x2, R64 ;  /* 0x00000002c00c7825 */ /* 0x000fe200078e0240 */
[----:B0-----:R-:W-:Y:S02]  /*52ba0*/  PRMT R11, R164, 0x7632, R11 ;  /* 0x00007632a40b7816 */ /* 0x001fe4000000000b */
[----:B------:R-:W-:Y:S02]  /*52bb0*/  ISETP.GE.AND P3, PT, R0, UR5, PT ;  /* 0x0000000500007c0c */ /* 0x000fe4000bf66270 */
[----:B-1----:R-:W-:Y:S02]  /*52bc0*/  PRMT R9, R160, 0x7632, R9 ;  /* 0x00007632a0097816 */ /* 0x002fe40000000009 */
[----:B------:R-:W-:-:S03]  /*52bd0*/  ISETP.LT.AND P5, PT, R4, UR4, !P0 ;  /* 0x0000000404007c0c */ /* 0x000fc6000c7a1270 */
[----:B------:R4:W-:Y:S01]  /*52be0*/  @P6 STG.E.U16 desc[UR58][R12.64], R9 ;  /* 0x000000090c006986 */ /* 0x0009e2000c10153a */
[----:B------:R-:W-:-:S03]  /*52bf0*/  ISETP.LT.AND P6, PT, R5, UR4, !P0 ;  /* 0x0000000405007c0c */ /* 0x000fc6000c7c1270 */
[----:B------:R-:W-:Y:S01]  /*52c00*/  @P4 STG.E.U16 desc[UR58][R6.64], R164 ;  /* 0x000000a406004986 */ /* 0x000fe2000c10153a */
[----:B------:R-:W-:-:S03]  /*52c10*/  ISETP.LT.AND P4, PT, R4, UR4, !P3 ;  /* 0x0000000404007c0c */ /* 0x000fc6000df81270 */
[----:B------:R0:W-:Y:S01]  /*52c20*/  @P1 STG.E.U16 desc[UR58][R14.64], R11 ;  /* 0x0000000b0e001986 */ /* 0x0001e2000c10153a */
[----:B------:R-:W-:Y:S01]  /*52c30*/  PRMT R2, R161, 0x7632, R2 ;  /* 0x00007632a1027816 */ /* 0x000fe20000000002 */
[----:B----4-:R-:W-:-:S04]  /*52c40*/  IMAD.WIDE R8, R194, 0x2, R66 ;  /* 0x00000002c2087825 */ /* 0x010fc800078e0242 */
[----:B0-----:R-:W-:Y:S02]  /*52c50*/  IMAD.WIDE R10, R194, 0x2, R64 ;  /* 0x00000002c20a7825 */ /* 0x001fe400078e0240 */
[----:B------:R-:W4:Y:S04]  /*52c60*/  LDL.LU R194, [R1+0xd04] ;  /* 0x000d040001c27983 */ /* 0x000f280000300800 */
        /* <DEDUP_REMOVED lines=16> */
[----:B------:R-:W-:Y:S02]  /*52d70*/  ISETP.LT.AND P2, PT, R5, UR4, !P2 ;  /* 0x0000000405007c0c */ /* 0x000fe4000d741270 */
[----:B------:R-:W-:Y:S01]  /*52d80*/  ISETP.GE.AND P0, PT, R0, UR5, PT ;  /* 0x0000000500007c0c */ /* 0x000fe2000bf06270 */
[----:B------:R-:W-:Y:S01]  /*52d90*/  VIADD R0, R3, 0x1e6 ;  /* 0x000001e603007836 */ /* 0x000fe20000000000 */
[----:B------:R0:W-:Y:S01]  /*52da0*/  @P3 STG.E.U16 desc[UR58][R12.64], R11 ;  /* 0x0000000b0c003986 */ /* 0x0001e2000c10153a */
[----:B------:R-:W-:Y:S01]  /*52db0*/  IMAD.WIDE R8, R193, 0x2, R66 ;  /* 0x00000002c1087825 */ /* 0x000fe200078e0242 */
[----:B------:R-:W-:-:S02]  /*52dc0*/  ISETP.LT.AND P3, PT, R4, UR4, !P0 ;  /* 0x0000000404007c0c */ /* 0x000fc4000c761270 */
[----:B------:R-:W-:Y:S02]  /*52dd0*/  ISETP.LT.AND P0, PT, R5, UR4, !P0 ;  /* 0x0000000405007c0c */ /* 0x000fe4000c701270 */
[----:B------:R-:W-:Y:S02]  /*52de0*/  PRMT R2, R162, 0x7632, R2 ;  /* 0x00007632a2027816 */ /* 0x000fe40000000002 */
[----:B------:R-:W-:Y:S01]  /*52df0*/  ISETP.GE.AND P1, PT, R0, UR5, PT ;  /* 0x0000000500007c0c */ /* 0x000fe2000bf26270 */
[----:B0-----:R-:W-:Y:S01]  /*52e00*/  IMAD.WIDE R10, R193, 0x2, R64 ;  /* 0x00000002c10a7825 */ /* 0x001fe200078e0240 */
[----:B------:R0:W-:Y:S02]  /*52e10*/  @P6 STG.E.U16 desc[UR58][R8.64], R162 ;  /* 0x000000a208006986 */ /* 0x0001e4000c10153a */
[----:B------:R-:W-:Y:S01]  /*52e20*/  ISETP.LT.AND P6, PT, R4, UR4, !P1 ;  /* 0x0000000404007c0c */ /* 0x000fe2000cfc1270 */
[----:B------:R-:W-:Y:S01]  /*52e30*/  VIADD R0, R3, 0x1e7 ;  /* 0x000001e703007836 */ /* 0x000fe20000000000 */
[----:B------:R-:W-:Y:S01]  /*52e40*/  @P2 STG.E.U16 desc[UR58][R10.64], R2 ;  /* 0x000000020a002986 */ /* 0x000fe2000c10153a */
[----:B------:R-:W-:-:S03]  /*52e50*/  ISETP.LT.AND P2, PT, R5, UR4, !P1 ;  /* 0x0000000405007c0c */ /* 0x000fc6000cf41270 */
[----:B------:R-:W-:Y:S02]  /*52e60*/  ISETP.GE.AND P5, PT, R0, UR5, PT ;  /* 0x0000000500007c0c */ /* 0x000fe4000bfa6270 */
[----:B0-----:R-:W-:Y:S01]  /*52e70*/  PRMT R9, R166, 0x7632, R9 ;  /* 0x00007632a6097816 */ /* 0x001fe20000000009 */
[----:B------:R0:W-:Y:S01]  /*52e80*/  @P3 STG.E.U16 desc[UR58][R6.64], R166 ;  /* 0x000000a606003986 */ /* 0x0001e2000c10153a */
[----:B------:R-:W-:-:S03]  /*52e90*/  ISETP.LT.AND P3, PT, R4, UR4, !P5 ;  /* 0x0000000404007c0c */ /* 0x000fc6000ef61270 */
[----:B------:R4:W-:Y:S01]  /*52ea0*/  @P0 STG.E.U16 desc[UR58][R14.64], R9 ;  /* 0x000000090e000986 */ /* 0x0009e2000c10153a */
        /* <DEDUP_REMOVED lines=17> */
[----:B------:R-:W-:-:S03]  /*52fc0*/  VIADD R0, R3, 0x1e9 ;  /* 0x000001e903007836 */ /* 0x000fc60000000000 */
[----:B------:R-:W-:Y:S02]  /*52fd0*/  ISETP.LT.AND P6, PT, R4, UR4, !P4 ;  /* 0x0000000404007c0c */ /* 0x000fe4000e7c1270 */
[----:B------:R-:W-:Y:S02]  /*52fe0*/  PRMT R2, R167, 0x7632, R2 ;  /* 0x00007632a7027816 */ /* 0x000fe40000000002 */
[----:B------:R-:W-:Y:S01]  /*52ff0*/  ISETP.LT.AND P4, PT, R5, UR4, !P4 ;  /* 0x0000000405007c0c */ /* 0x000fe2000e781270 */
[----:B------:R-:W-:Y:S01]  /*53000*/  IMAD.WIDE R8, R192, 0x2, R66 ;  /* 0x00000002c0087825 */ /* 0x000fe200078e0242 */
[----:B------:R-:W-:Y:S01]  /*53010*/  ISETP.GE.AND P1, PT, R0, UR5, PT ;  /* 0x0000000500007c0c */ /* 0x000fe2000bf26270 */
[----:B------:R-:W-:Y:S02]  /*53020*/  @P5 STG.E.U16 desc[UR58][R10.64], R2 ;  /* 0x000000020a005986 */ /* 0x000fe4000c10153a */
[----:B------:R-:W-:Y:S01]  /*53030*/  VIADD R0, R3, 0x1ea ;  /* 0x000001ea03007836 */ /* 0x000fe20000000000 */
[----:B------:R-:W-:Y:S01]  /*53040*/  ISETP.LT.AND P5, PT, R4, UR4, !P1 ;  /* 0x0000000404007c0c */ /* 0x000fe2000cfa1270 */
[----:B------:R-:W-:Y:S01]  /*53050*/  IMAD.WIDE R12, R192, 0x2, R64 ;  /* 0x00000002c00c7825 */ /* 0x000fe200078e0240 */
[----:B------:R-:W-:Y:S01]  /*53060*/  ISETP.LT.AND P1, PT, R5, UR4, !P1 ;  /* 0x0000000405007c0c */ /* 0x000fe2000cf21270 */
[----:B------:R0:W-:Y:S01]  /*53070*/  @P6 STG.E.U16 desc[UR58][R8.64], R168 ;  /* 0x000000a808006986 */ /* 0x0001e2000c10153a */
[----:B------:R-:W-:Y:S01]  /*53080*/  ISETP.GE.AND P0, PT, R0, UR5, PT ;  /* 0x0000000500007c0c */ /* 0x000fe2000bf06270 */
[----:B------:R-:W-:-:S03]  /*53090*/  VIADD R0, R3, 0x1eb ;  /* 0x000001eb03007836 */ /* 0x000fc60000000000 */
[----:B------:R-:W-:Y:S02]  /*530a0*/  ISETP.LT.AND P6, PT, R4, UR4, !P0 ;  /* 0x0000000404007c0c */ /* 0x000fe4000c7c1270 */
[----:B0-----:R-:W-:Y:S02]  /*530b0*/  PRMT R9, R168, 0x7632, R9 ;  /* 0x00007632a8097816 */ /* 0x001fe40000000009 */
[----:B------:R-:W-:-:S03]  /*530c0*/  ISETP.GE.AND P2, PT, R0, UR5, PT ;  /* 0x0000000500007c0c */ /* 0x000fc6000bf46270 */
[----:B------:R4:W-:Y:S01]  /*530d0*/  @P4 STG.E.U16 desc[UR58][R12.64], R9 ;  /* 0x000000090c004986 */ /* 0x0009e2000c10153a */
[C---:B------:R-:W-:Y:S02]  /*530e0*/  ISETP.LT.AND P4, PT, R5.reuse, UR4, !P0 ;  /* 0x0000000405007c0c */ /* 0x040fe4000c781270 */
[----:B------:R-:W-:Y:S01]  /*530f0*/  PRMT R11, R172, 0x7632, R11 ;  /* 0x00007632ac0b7816 */ /* 0x000fe2000000000b */
[----:B------:R-:W-:Y:S01]  /*53100*/  @P5 STG.E.U16 desc[UR58][R6.64], R172 ;  /* 0x000000ac06005986 */ /* 0x000fe2000c10153a */
[----:B------:R-:W-:Y:S02]  /*53110*/  ISETP.LT.AND P5, PT, R4, UR4, !P2 ;  /* 0x0000000404007c0c */ /* 0x000fe4000d7a1270 */
[----:B------:R-:W-:Y:S01]  /*53120*/  ISETP.LT.AND P2, PT, R5, UR4, !P2 ;  /* 0x0000000405007c0c */ /* 0x000fe2000d741270 */
[----:B------:R0:W-:Y:S01]  /*53130*/  @P1 STG.E.U16 desc[UR58][R14.64], R11 ;  /* 0x0000000b0e001986 */ /* 0x0001e2000c10153a */
[----:B------:R-:W-:Y:S01]  /*53140*/  PRMT R2, R169, 0x7632, R2 ;  /* 0x00007632a9027816 */ /* 0x000fe20000000002 */
[----:B----4-:R-:W-:-:S04]  /*53150*/  IMAD.WIDE R8, R194, 0x2, R66 ;  /* 0x00000002c2087825 */ /* 0x010fc800078e0242 */
[----:B0-----:R-:W-:Y:S02]  /*53160*/  IMAD.WIDE R10, R194, 0x2, R64 ;  /* 0x00000002c20a7825 */ /* 0x001fe400078e0240 */
[----:B------:R-:W4:Y:S04]  /*53170*/  LDL.LU R194, [R1+0xca0] ;  /* 0x000ca00001c27983 */ /* 0x000f280000300800 */
[----:B------:R-:W-:Y:S04]  /*53180*/  @P6 STG.E.U16 desc[UR58][R8.64], R169 ;  /* 0x000000a908006986 */ /* 0x000fe8000c10153a */
[----:B------:R0:W-:Y:S02]  /*53190*/  @P4 STG.E.U16 desc[UR58][R10.64], R2 ;  /* 0x000000020a004986 */ /* 0x0001e4000c10153a */
[----:B0-----:R-:W-:Y:S01]  /*531a0*/  PRMT R11, R173, 0x7632, R11 ;  /* 0x00007632ad0b7816 */ /* 0x001fe2000000000b */
[----:B---3--:R-:W-:-:S04]  /*531b0*/  IMAD.WIDE R6, R195, 0x2, R66 ;  /* 0x00000002c3067825 */ /* 0x008fc800078e0242 */
[----:B------:R-:W-:Y:S02]  /*531c0*/  IMAD.WIDE R12, R195, 0x2, R64 ;  /* 0x00000002c30c7825 */ /* 0x000fe400078e0240 */
[----:B------:R-:W3:Y:S02]  /*531d0*/  LDL.LU R195, [R1+0xc94] ;  /* 0x000c940001c37983 */ /* 0x000ee40000300800 */
[C---:B------:R-:W-:Y:S02]  /*531e0*/  IMAD.WIDE R8, R193.reuse, 0x2, R66 ;  /* 0x00000002c1087825 */ /* 0x040fe400078e0242 */
[----:B------:R-:W-:Y:S04]  /*531f0*/  @P5 STG.E.U16 desc[UR58][R6.64], R173 ;  /* 0x000000ad06005986 */ /* 0x000fe8000c10153a */
[----:B------:R0:W-:Y:S02]  /*53200*/  @P2 STG.E.U16 desc[UR58][R12.64], R11 ;  /* 0x0000000b0c002986 */ /* 0x0001e4000c10153a */
[----:B0-----:R-:W-:-:S02]  /*53210*/  IMAD.WIDE R10, R193, 0x2, R64 ;  /* 0x00000002c10a7825 */ /* 0x001fc400078e0240 */
[----:B------:R-:W3:Y:S02]  /*53220*/  LDL.LU R193, [R1+0xc8c] ;  /* 0x000c8c0001c17983 */ /* 0x000ee40000300800 */
[----:B--2---:R-:W-:-:S04]  /*53230*/  IMAD.WIDE R6, R190, 0x2, R66 ;  /* 0x00000002be067825 */ /* 0x004fc800078e0242 */
[----:B------:R-:W-:Y:S02]  /*53240*/  IMAD.WIDE R14, R190, 0x2, R64 ;  /* 0x00000002be0e7825 */ /* 0x000fe400078e0240 */
[----:B------:R-:W2:Y:S02]  /*53250*/  LDL.LU R190, [R1+0xc78] ;  /* 0x000c780001be7983 */ /* 0x000ea40000300800 */
[----:B------:R-:W-:-:S05]  /*53260*/  VIADD R0, R3, 0x1ec ;  /* 0x000001ec03007836 */ /* 0x000fca0000000000 */
[----:B------:R-:W-:Y:S01]  /*53270*/  ISETP.GE.AND P3, PT, R0, UR5, PT ;  /* 0x0000000500007c0c */ /* 0x000fe2000bf66270 */
[----:B------:R-:W-:-:S03]  /*53280*/  VIADD R0, R3, 0x1ed ;  /* 0x000001ed03007836 */ /* 0x000fc60000000000 */
[----:B------:R-:W-:Y:S02]  /*53290*/  ISETP.LT.AND P6, PT, R4, UR4, !P3 ;  /* 0x0000000404007c0c */ /* 0x000fe4000dfc1270 */
[----:B------:R-:W-:Y:S02]  /*532a0*/  ISETP.LT.AND P3, PT, R5, UR4, !P3 ;  /* 0x0000000405007c0c */ /* 0x000fe4000df61270 */
[----:B------:R-:W-:Y:S01]  /*532b0*/  ISETP.GE.AND P0, PT, R0, UR5, PT ;  /* 0x0000000500007c0c */ /* 0x000fe2000bf06270 */
[----:B------:R-:W-:Y:S01]  /*532c0*/  VIADD R0, R3, 0x1ee ;  /* 0x000001ee03007836 */ /* 0x000fe20000000000 */
[----:B------:R-:W-:Y:S02]  /*532d0*/  PRMT R2, R170, 0x7632, R2 ;  /* 0x00007632aa027816 */ /* 0x000fe40000000002 */
[----:B------:R-:W-:Y:S02]  /*532e0*/  ISETP.LT.AND P2, PT, R4, UR4, !P0 ;  /* 0x0000000404007c0c */ /* 0x000fe4000c741270 */
[----:B------:R-:W-:-:S02]  /*532f0*/  ISETP.LT.AND P0, PT, R5, UR4, !P0 ;  /* 0x0000000405007c0c */ /* 0x000fc4000c701270 */
[----:B------:R-:W-:Y:S01]  /*53300*/  ISETP.GE.AND P1, PT, R0, UR5, PT ;  /* 0x0000000500007c0c */ /* 0x000fe2000bf26270 */
[----:B------:R-:W-:Y:S01]  /*53310*/  VIADD R0, R3, 0x1ef ;  /* 0x000001ef03007836 */ /* 0x000fe20000000000 */
[----:B------:R0:W-:Y:S02]  /*53320*/  @P6 STG.E.U16 desc[UR58][R8.64], R170 ;  /* 0x000000aa08006986 */ /* 0x0001e4000c10153a */
[----:B------:R-:W-:Y:S02]  /*53330*/  ISETP.LT.AND P6, PT, R4, UR4, !P1 ;  /* 0x0000000404007c0c */ /* 0x000fe4000cfc1270 */
[----:B------:R-:W-:Y:S01]  /*53340*/  @P3 STG.E.U16 desc[UR58][R10.64], R2 ;  /* 0x000000020a003986 */ /* 0x000fe2000c10153a */
[----:B------:R-:W-:Y:S02]  /*53350*/  ISETP.LT.AND P3, PT, R5, UR4, !P1 ;  /* 0x0000000405007c0c */ /* 0x000fe4000cf61270 */
[----:B------:R-:W-:Y:S01]  /*53360*/  ISETP.GE.AND P4, PT, R0, UR5, PT ;  /* 0x0000000500007c0c */ /* 0x000fe2000bf86270 */
[----:B------:R1:W-:Y:S01]  /*53370*/  @P2 STG.E.U16 desc[UR58][R6.64], R174 ;  /* 0x000000ae06002986 */ /* 0x0003e2000c10153a */
[----:B0-----:R-:W-:-:S02]  /*53380*/  PRMT R9, R174, 0x7632, R9 ;  /* 0x00007632ae097816 */ /* 0x001fc40000000009 */
[----:B------:R-:W-:-:S03]  /*53390*/  ISETP.LT.AND P2, PT, R4, UR4, !P4 ;  /* 0x0000000404007c0c */ /* 0x000fc6000e741270 */
[----:B------:R4:W-:Y:S01]  /*533a0*/  @P0 STG.E.U16 desc[UR58][R14.64], R9 ;  /* 0x000000090e000986 */ /* 0x0009e2000c10153a */
[----:B-1----:R-:W-:Y:S01]  /*533b0*/  PRMT R7, R171, 0x7632, R7 ;  /* 0x00007632ab077816 */ /* 0x002fe20000000007 */
        /* <DEDUP_REMOVED lines=29> */
[----:B------:R-:W-:-:S02]  /*53590*/  VIADD R0, R3, 0x1f3 ;  /* 0x000001f303007836 */ /* 0x000fc40000000000 */
[----:B------:R-:W2:Y:S01]  /*535a0*/  LDL.LU R193, [R1+0xc4c] ;  /* 0x000c4c0001c17983 */ /* 0x000ea20000300800 */
[----:B------:R-:W-:Y:S02]  /*535b0*/  ISETP.LT.AND P6, PT, R4, UR4, !P0 ;  /* 0x0000000404007c0c */ /* 0x000fe4000c7c1270 */
[----:B0-----:R-:W-:Y:S02]  /*535c0*/  PRMT R9, R176, 0x7632, R9 ;  /* 0x00007632b0097816 */ /* 0x001fe40000000009 */
[----:B------:R-:W-:-:S03]  /*535d0*/  ISETP.GE.AND P3, PT, R0, UR5, PT ;  /* 0x0000000500007c0c */ /* 0x000fc6000bf66270 */
[----:B------:R-:W-:Y:S01]  /*535e0*/  @P5 STG.E.U16 desc[UR58][R12.64], R9 ;  /* 0x000000090c005986 */ /* 0x000fe2000c10153a */
[C---:B------:R-:W-:Y:S02]  /*535f0*/  ISETP.LT.AND P5, PT, R5.reuse, UR4, !P0 ;  /* 0x0000000405007c0c */ /* 0x040fe4000c7a1270 */
[----:B------:R-:W-:Y:S01]  /*53600*/  PRMT R11, R180, 0x7632, R11 ;  /* 0x00007632b40b7816 */ /* 0x000fe2000000000b */
[----:B------:R0:W-:Y:S01]  /*53610*/  @P4 STG.E.U16 desc[UR58][R6.64], R180 ;  /* 0x000000b406004986 */ /* 0x0001e2000c10153a */
[----:B------:R-:W-:Y:S02]  /*53620*/  ISETP.LT.AND P4, PT, R4, UR4, !P3 ;  /* 0x0000000404007c0c */ /* 0x000fe4000df81270 */
[----:B------:R-:W-:Y:S01]  /*53630*/  ISETP.LT.AND P3, PT, R5, UR4, !P3 ;  /* 0x0000000405007c0c */ /* 0x000fe2000df61270 */
[----:B------:R1:W-:Y:S01]  /*53640*/  @P1 STG.E.U16 desc[UR58][R14.64], R11 ;  /* 0x0000000b0e001986 */ /* 0x0003e2000c10153a */
[----:B0-----:R-:W-:Y:S01]  /*53650*/  PRMT R7, R177, 0x7632, R7 ;  /* 0x00007632b1077816 */ /* 0x001fe20000000007 */
[----:B----4-:R-:W-:-:S04]  /*53660*/  IMAD.WIDE R8, R194, 0x2, R66 ;  /* 0x00000002c2087825 */ /* 0x010fc800078e0242 */
[----:B-1----:R-:W-:Y:S01]  /*53670*/  IMAD.WIDE R10, R194, 0x2, R64 ;  /* 0x00000002c20a7825 */ /* 0x002fe200078e0240 */
[----:B------:R0:W-:Y:S04]  /*53680*/  @P6 STG.E.U16 desc[UR58][R8.64], R177 ;  /* 0x000000b108006986 */ /* 0x0001e8000c10153a */
[----:B------:R3:W-:Y:S04]  /*53690*/  @P5 STG.E.U16 desc[UR58][R10.64], R7 ;  /* 0x000000070a005986 */ /* 0x0007e8000c10153a */
[----:B------:R-:W4:Y:S01]  /*536a0*/  LDL.LU R194, [R1+0xc3c] ;  /* 0x000c3c0001c27983 */ /* 0x000f220000300800 */
[----:B0-----:R-:W-:Y:S01]  /*536b0*/  PRMT R9, R181, 0x7632, R9 ;  /* 0x00007632b5097816 */ /* 0x001fe20000000009 */
[----:B---3--:R-:W-:-:S04]  /*536c0*/  IMAD.WIDE R6, R195, 0x2, R66 ;  /* 0x00000002c3067825 */ /* 0x008fc800078e0242 */
[----:B------:R-:W-:Y:S01]  /*536d0*/  IMAD.WIDE R12, R195, 0x2, R64 ;  /* 0x00000002c30c7825 */ /* 0x000fe200078e0240 */
[----:B------:R-:W-:Y:S04]  /*536e0*/  @P4 STG.E.U16 desc[UR58][R6.64], R181 ;  /* 0x000000b506004986 */ /* 0x000fe8000c10153a */
[----:B------:R-:W3:Y:S04]  /*536f0*/  LDL.LU R195, [R1+0xc30] ;  /* 0x000c300001c37983 */ /* 0x000ee80000300800 */
[----:B------:R2:W-:Y:S02]  /*53700*/  @P3 STG.E.U16 desc[UR58][R12.64], R9 ;  /* 0x000000090c003986 */ /* 0x0005e4000c10153a */
[----:B--2---:R-:W-:-:S04]  /*53710*/  IMAD.WIDE R8, R190, 0x2, R66 ;  /* 0x00000002be087825 */ /* 0x004fc800078e0242 */
[----:B------:R-:W-:Y:S02]  /*53720*/  IMAD.WIDE R10, R190, 0x2, R64 ;  /* 0x00000002be0a7825 */ /* 0x000fe400078e0240 */
[----:B------:R-:W2:Y:S02]  /*53730*/  LDL.LU R190, [R1+0xc20] ;  /* 0x000c200001be7983 */ /* 0x000ea40000300800 */
[C---:B------:R-:W-:Y:S02]  /*53740*/  VIADD R0, R3.reuse, 0x1f4 ;  /* 0x000001f403007836 */ /* 0x040fe40000000000 */
[----:B------:R-:W2:Y:S03]  /*53750*/  LDL.LU R58, [R1+0xc18] ;  /* 0x000c1800013a7983 */ /* 0x000ea60000300800 */
[----:B------:R-:W-:Y:S01]  /*53760*/  ISETP.GE.AND P2, PT, R0, UR5, PT ;  /* 0x0000000500007c0c */ /* 0x000fe2000bf46270 */
[----:B------:R-:W-:-:S03]  /*53770*/  VIADD R0, R3, 0x1f5 ;  /* 0x000001f503007836 */ /* 0x000fc60000000000 */
[----:B------:R-:W-:Y:S02]  /*53780*/  ISETP.LT.AND P6, PT, R4, UR4, !P2 ;  /* 0x0000000404007c0c */ /* 0x000fe4000d7c1270 */
[----:B------:R-:W-:Y:S02]  /*53790*/  ISETP.GE.AND P0, PT, R0, UR5, PT ;  /* 0x0000000500007c0c */ /* 0x000fe4000bf06270 */
[----:B------:R-:W-:Y:S01]  /*537a0*/  ISETP.LT.AND P2, PT, R5, UR4, !P2 ;  /* 0x0000000405007c0c */ /* 0x000fe2000d741270 */
[C---:B------:R-:W-:Y:S01]  /*537b0*/  VIADD R2, R3.reuse, 0x1f7 ;  /* 0x000001f703027836 */ /* 0x040fe20000000000 */
[----:B------:R-:W-:Y:S01]  /*537c0*/  ISETP.LT.AND P3, PT, R4, UR4, !P0 ;  /* 0x0000000404007c0c */ /* 0x000fe2000c761270 */
[----:B------:R-:W-:Y:S02]  /*537d0*/  VIADD R0, R3, 0x1f6 ;  /* 0x000001f603007836 */ /* 0x000fe40000000000 */
[----:B------:R-:W-:Y:S01]  /*537e0*/  IMAD.WIDE R14, R192, 0x2, R66 ;  /* 0x00000002c00e7825 */ /* 0x000fe200078e0242 */
[----:B------:R-:W-:-:S02]  /*537f0*/  ISETP.GE.AND P5, PT, R2, UR5, PT ;  /* 0x0000000502007c0c */ /* 0x000fc4000bfa6270 */
[----:B------:R-:W-:Y:S01]  /*53800*/  PRMT R2, R178, 0x7632, R2 ;  /* 0x00007632b2027816 */ /* 0x000fe20000000002 */
[----:B------:R-:W-:Y:S01]  /*53810*/  IMAD.WIDE R6, R192, 0x2, R64 ;  /* 0x00000002c0067825 */ /* 0x000fe200078e0240 */
[----:B------:R-:W-:Y:S01]  /*53820*/  ISETP.GE.AND P1, PT, R0, UR5, PT ;  /* 0x0000000500007c0c */ /* 0x000fe2000bf26270 */
[----:B------:R-:W-:Y:S01]  /*53830*/  @P6 STG.E.U16 desc[UR58][R14.64], R178 ;  /* 0x000000b20e006986 */ /* 0x000fe2000c10153a */
[----:B------:R-:W-:Y:S01]  /*53840*/  ISETP.LT.AND P0, PT, R5, UR4, !P0 ;  /* 0x0000000405007c0c */ /* 0x000fe2000c701270 */
[----:B------:R-:W-:Y:S02]  /*53850*/  IMAD.WIDE R12, R193, 0x2, R66 ;  /* 0x00000002c10c7825 */ /* 0x000fe400078e0242 */
[----:B------:R0:W-:Y:S01]  /*53860*/  @P2 STG.E.U16 desc[UR58][R6.64], R2 ;  /* 0x0000000206002986 */ /* 0x0001e2000c10153a */
[----:B------:R-:W-:-:S03]  /*53870*/  ISETP.LT.AND P6, PT, R4, UR4, !P1 ;  /* 0x0000000404007c0c */ /* 0x000fc6000cfc1270 */
[----:B------:R-:W2:Y:S01]  /*53880*/  LDL.LU R192, [R1+0xc08] ;  /* 0x000c080001c07983 */ /* 0x000ea20000300800 */
[----:B------:R-:W-:-:S03]  /*53890*/  ISETP.LT.AND P1, PT, R5, UR4, !P1 ;  /* 0x0000000405007c0c */ /* 0x000fc6000cf21270 */
[----:B------:R4:W-:Y:S01]  /*538a0*/  @P3 STG.E.U16 desc[UR58][R8.64], R182 ;  /* 0x000000b608003986 */ /* 0x0009e2000c10153a */
[----:B------:R-:W-:Y:S01]  /*538b0*/  ISETP.LT.AND P3, PT, R4, UR4, !P5 ;  /* 0x0000000404007c0c */ /* 0x000fe2000ef61270 */
[----:B0-----:R-:W-:Y:S02]  /*538c0*/  IMAD.WIDE R6, R193, 0x2, R64 ;  /* 0x00000002c1067825 */ /* 0x001fe400078e0240 */
[----:B------:R-:W2:Y:S01]  /*538d0*/  LDL.LU R193, [R1+0xaec] ;  /* 0x000aec0001c17983 */ /* 0x000ea20000300800 */
[----:B------:R-:W-:Y:S02]  /*538e0*/  ISETP.LT.AND P5, PT, R5, UR4, !P5 ;  /* 0x0000000405007c0c */ /* 0x000fe4000efa1270 */
[----:B------:R-:W-:Y:S02]  /*538f0*/  PRMT R15, R182, 0x7632, R15 ;  /* 0x00007632b60f7816 */ /* 0x000fe4000000000f */
[----:B------:R-:W-:Y:S02]  /*53900*/  PRMT R2, R179, 0x7632, R2 ;  /* 0x00007632b3027816 */ /* 0x000fe40000000002 */
[----:B------:R-:W-:Y:S01]  /*53910*/  PRMT R14, R183, 0x7632, R14 ;  /* 0x00007632b70e7816 */ /* 0x000fe2000000000e */
[----:B------:R0:W-:Y:S04]  /*53920*/  @P0 STG.E.U16 desc[UR58][R10.64], R15 ;  /* 0x0000000f0a000986 */ /* 0x0001e8000c10153a */
[----:B------:R3:W-:Y:S04]  /*53930*/  @P6 STG.E.U16 desc[UR58][R12.64], R179 ;  /* 0x000000b30c006986 */ /* 0x0007e8000c10153a */
[----:B------:R1:W-:Y:S01]  /*53940*/  @P1 STG.E.U16 desc[UR58][R6.64], R2 ;  /* 0x0000000206001986 */ /* 0x0003e2000c10153a */
[----:B----4-:R-:W-:-:S04]  /*53950*/  IMAD.WIDE R8, R194, 0x2, R66 ;  /* 0x00000002c2087825 */ /* 0x010fc800078e0242 */
[----:B0-----:R-:W-:Y:S01]  /*53960*/  IMAD.WIDE R10, R194, 0x2, R64 ;  /* 0x00000002c20a7825 */ /* 0x001fe200078e0240 */
[----:B------:R2:W-:Y:S04]  /*53970*/  @P3 STG.E.U16 desc[UR58][R8.64], R183 ;  /* 0x000000b708003986 */ /* 0x0005e8000c10153a */
[----:B------:R-:W4:Y:S04]  /*53980*/  LDL.LU R194, [R1+0xadc] ;  /* 0x000adc0001c27983 */ /* 0x000f280000300800 */
[----:B------:R0:W-:Y:S01]  /*53990*/  @P5 STG.E.U16 desc[UR58][R10.64], R14 ;  /* 0x0000000e0a005986 */ /* 0x0001e2000c10153a */
[----:B---3--:R-:W-:-:S04]  /*539a0*/  IMAD.WIDE R12, R195, 0x2, R66 ;  /* 0x00000002c30c7825 */ /* 0x008fc800078e0242 */
[----:B-1----:R-:W-:Y:S02]  /*539b0*/  IMAD.WIDE R6, R195, 0x2, R64 ;  /* 0x00000002c3067825 */ /* 0x002fe400078e0240 */
[----:B------:R-:W3:Y:S02]  /*539c0*/  LDL.LU R195, [R1+0xad4] ;  /* 0x000ad40001c37983 */ /* 0x000ee40000300800 */
[----:B--2---:R-:W-:-:S04]  /*539d0*/  IMAD.WIDE R8, R190, 0x2, R66 ;  /* 0x00000002be087825 */ /* 0x004fc800078e0242 */
[----:B0-----:R-:W-:Y:S02]  /*539e0*/  IMAD.WIDE R10, R190, 0x2, R64 ;  /* 0x00000002be0a7825 */ /* 0x001fe400078e0240 */
[----:B------:R-:W2:Y:S02]  /*539f0*/  LDL.LU R190, [R1+0x110c] ;  /* 0x00110c0001be7983 */ /* 0x000ea40000300800 */
[----:B------:R-:W-:-:S05]  /*53a00*/  VIADD R0, R3, 0x1f8 ;  /* 0x000001f803007836 */ /* 0x000fca0000000000 */
[----:B------:R-:W-:Y:S01]  /*53a10*/  ISETP.GE.AND P4, PT, R0, UR5, PT ;  /* 0x0000000500007c0c */ /* 0x000fe2000bf86270 */
[----:B------:R-:W-:-:S03]  /*53a20*/  VIADD R0, R3, 0x1f9 ;  /* 0x000001f903007836 */ /* 0x000fc60000000000 */
[----:B------:R-:W-:Y:S02]  /*53a30*/  ISETP.LT.AND P6, PT, R4, UR4, !P4 ;  /* 0x0000000404007c0c */ /* 0x000fe4000e7c1270 */
[----:B------:R-:W-:Y:S01]  /*53a40*/  ISETP.GE.AND P2, PT, R0, UR5, PT ;  /* 0x0000000500007c0c */ /* 0x000fe2000bf46270 */
[----:B------:R-:W-:Y:S01]  /*53a50*/  VIADD R0, R3, 0x1fa ;  /* 0x000001fa03007836 */ /* 0x000fe20000000000 */
[----:B------:R-:W-:-:S04]  /*53a60*/  ISETP.LT.AND P4, PT, R5, UR4, !P4 ;  /* 0x0000000405007c0c */ /* 0x000fc8000e781270 */
[----:B------:R-:W-:Y:S01]  /*53a70*/  ISETP.GE.AND P0, PT, R0, UR5, PT ;  /* 0x0000000500007c0c */ /* 0x000fe2000bf06270 */
[----:B------:R-:W-:Y:S01]  /*53a80*/  VIADD R0, R3, 0x1fb ;  /* 0x000001fb03007836 */ /* 0x000fe20000000000 */
[----:B------:R-:W-:Y:S02]  /*53a90*/  ISETP.LT.AND P5, PT, R4, UR4, !P2 ;  /* 0x0000000404007c0c */ /* 0x000fe4000d7a1270 */
[----:B------:R-:W-:Y:S01]  /*53aa0*/  ISETP.LT.AND P3, PT, R5, UR4, !P2 ;  /* 0x0000000405007c0c */ /* 0x000fe2000d761270 */
[----:B------:R0:W-:Y:S01]  /*53ab0*/  @P6 STG.E.U16 desc[UR58][R12.64], R184 ;  /* 0x000000b80c006986 */ /* 0x0001e2000c10153a */
[----:B------:R-:W-:Y:S01]  /*53ac0*/  ISETP.GE.AND P1, PT, R0, UR5, PT ;  /* 0x0000000500007c0c */ /* 0x000fe2000bf26270 */
[----:B------:R-:W-:Y:S01]  /*53ad0*/  VIADD R0, R3, 0x1fc ;  /* 0x000001fc03007836 */ /* 0x000fe20000000000 */
[----:B------:R-:W-:Y:S02]  /*53ae0*/  ISETP.LT.AND P6, PT, R4, UR4, !P0 ;  /* 0x0000000404007c0c */ /* 0x000fe4000c7c1270 */
[----:B------:R-:W-:-:S02]  /*53af0*/  PRMT R2, R184, 0x7632, R2 ;  /* 0x00007632b8027816 */ /* 0x000fc40000000002 */
[----:B------:R-:W-:Y:S01]  /*53b00*/  ISETP.GE.AND P2, PT, R0, UR5, PT ;  /* 0x0000000500007c0c */ /* 0x000fe2000bf46270 */
[----:B------:R-:W-:Y:S01]  /*53b10*/  VIADD R0, R3, 0x1fd ;  /* 0x000001fd03007836 */ /* 0x000fe20000000000 */
[----:B------:R-:W-:Y:S01]  /*53b20*/  PRMT R14, R16, 0x7632, R14 ;  /* 0x00007632100e7816 */ /* 0x000fe2000000000e */
[----:B------:R1:W-:Y:S01]  /*53b30*/  @P4 STG.E.U16 desc[UR58][R6.64], R2 ;  /* 0x0000000206004986 */ /* 0x0003e2000c10153a */
[----:B0-----:R-:W-:Y:S02]  /*53b40*/  IMAD.WIDE R12, R58, 0x2, R66 ;  /* 0x000000023a0c7825 */ /* 0x001fe400078e0242 */
[----:B------:R-:W-:Y:S01]  /*53b50*/  ISETP.GE.AND P4, PT, R0, UR5, PT ;  /* 0x0000000500007c0c */ /* 0x000fe2000bf86270 */
[----:B------:R-:W-:Y:S01]  /*53b60*/  @P5 STG.E.U16 desc[UR58][R8.64], R16 ;  /* 0x0000001008005986 */ /* 0x000fe2000c10153a */
[----:B------:R-:W-:Y:S01]  /*53b70*/  ISETP.LT.AND P0, PT, R5, UR4, !P0 ;  /* 0x0000000405007c0c */ /* 0x000fe2000c701270 */
[----:B------:R-:W-:Y:S01]  /*53b80*/  VIADD R0, R3, 0x1fe ;  /* 0x000001fe03007836 */ /* 0x000fe20000000000 */
[----:B------:R-:W-:Y:S01]  /*53b90*/  ISETP.LT.AND P5, PT, R4, UR4, !P1 ;  /* 0x0000000404007c0c */ /* 0x000fe2000cfa1270 */
[----:B------:R0:W-:Y:S01]  /*53ba0*/  @P3 STG.E.U16 desc[UR58][R10.64], R14 ;  /* 0x0000000e0a003986 */ /* 0x0001e2000c10153a */
[----:B------:R-:W-:-:S03]  /*53bb0*/  ISETP.LT.AND P3, PT, R5, UR4, !P1 ;  /* 0x0000000405007c0c */ /* 0x000fc6000cf61270 */
[----:B------:R0:W-:Y:S01]  /*53bc0*/  @P6 STG.E.U16 desc[UR58][R12.64], R185 ;  /* 0x000000b90c006986 */ /* 0x0001e2000c10153a */
[----:B------:R-:W-:Y:S02]  /*53bd0*/  ISETP.LT.AND P6, PT, R4, UR4, !P2 ;  /* 0x0000000404007c0c */ /* 0x000fe4000d7c1270 */
[----:B------:R-:W-:Y:S01]  /*53be0*/  ISETP.GE.AND P1, PT, R0, UR5, PT ;  /* 0x0000000500007c0c */ /* 0x000fe2000bf26270 */
[----:B------:R-:W-:Y:S02]  /*53bf0*/  VIADD R0, R3, 0x1ff ;  /* 0x000001ff03007836 */ /* 0x000fe40000000000 */
[----:B-1----:R-:W-:Y:S01]  /*53c00*/  IMAD.WIDE R2, R58, 0x2, R64 ;  /* 0x000000023a027825 */ /* 0x002fe200078e0240 */
[----:B0-----:R-:W-:-:S03]  /*53c10*/  PRMT R14, R17, 0x7632, R14 ;  /* 0x00007632110e7816 */ /* 0x001fc6000000000e */
[----:B------:R-:W-:Y:S01]  /*53c20*/  IMAD.WIDE R6, R192, 0x2, R66 ;  /* 0x00000002c0067825 */ /* 0x000fe200078e0242 */
[----:B------:R-:W-:-:S03]  /*53c30*/  PRMT R13, R185, 0x7632, R13 ;  /* 0x00007632b90d7816 */ /* 0x000fc6000000000d */
[----:B------:R-:W-:-:S04]  /*53c40*/  IMAD.WIDE R8, R192, 0x2, R64 ;  /* 0x00000002c0087825 */ /* 0x000fc800078e0240 */
[----:B------:R-:W-:Y:S01]  /*53c50*/  IMAD.WIDE R10, R193, 0x2, R66 ;  /* 0x00000002c10a7825 */ /* 0x000fe200078e0242 */
[----:B------:R0:W-:Y:S01]  /*53c60*/  @P0 STG.E.U16 desc[UR58][R2.64], R13 ;  /* 0x0000000d02000986 */ /* 0x0001e2000c10153a */
[----:B------:R-:W-:-:S03]  /*53c70*/  ISETP.LT.AND P2, PT, R5, UR4, !P2 ;  /* 0x0000000405007c0c */ /* 0x000fc6000d741270 */
[----:B------:R1:W-:Y:S01]  /*53c80*/  @P5 STG.E.U16 desc[UR58][R6.64], R17 ;  /* 0x0000001106005986 */ /* 0x0003e2000c10153a */
[----:B------:R-:W-:-:S03]  /*53c90*/  ISETP.GE.AND P0, PT, R0, UR5, PT ;  /* 0x0000000500007c0c */ /* 0x000fc6000bf06270 */
[----:B------:R3:W-:Y:S01]  /*53ca0*/  @P3 STG.E.U16 desc[UR58][R8.64], R14 ;  /* 0x0000000e08003986 */ /* 0x0007e2000c10153a */
[----:B------:R-:W-:-:S03]  /*53cb0*/  ISETP.LT.AND P5, PT, R4, UR4, !P1 ;  /* 0x0000000404007c0c */ /* 0x000fc6000cfa1270 */
[----:B------:R3:W-:Y:S01]  /*53cc0*/  @P6 STG.E.U16 desc[UR58][R10.64], R186 ;  /* 0x000000ba0a006986 */ /* 0x0007e2000c10153a */
[C---:B------:R-:W-:Y:S02]  /*53cd0*/  ISETP.LT.AND P6, PT, R4.reuse, UR4, !P4 ;  /* 0x0000000404007c0c */ /* 0x040fe4000e7c1270 */
[C---:B------:R-:W-:Y:S02]  /*53ce0*/  ISETP.LT.AND P4, PT, R5.reuse, UR4, !P4 ;  /* 0x0000000405007c0c */ /* 0x040fe4000e781270 */
[C---:B------:R-:W-:Y:S02]  /*53cf0*/  ISETP.LT.AND P1, PT, R5.reuse, UR4, !P1 ;  /* 0x0000000405007c0c */ /* 0x040fe4000cf21270 */
[----:B------:R-:W-:Y:S02]  /*53d00*/  ISETP.LT.AND P3, PT, R4, UR4, !P0 ;  /* 0x0000000404007c0c */ /* 0x000fe4000c761270 */
[----:B------:R-:W-:Y:S01]  /*53d10*/  ISETP.LT.AND P0, PT, R5, UR4, !P0 ;  /* 0x0000000405007c0c */ /* 0x000fe2000c701270 */
[----:B0-----:R-:W-:Y:S01]  /*53d20*/  IMAD.WIDE R12, R193, 0x2, R64 ;  /* 0x00000002c10c7825 */ /* 0x001fe200078e0240 */
[----:B------:R-:W-:-:S02]  /*53d30*/  PRMT R0, R186, 0x7632, R0 ;  /* 0x00007632ba007816 */ /* 0x000fc40000000000 */
[----:B------:R-:W-:Y:S01]  /*53d40*/  PRMT R4, R18, 0x7632, R4 ;  /* 0x0000763212047816 */ /* 0x000fe20000000004 */
[----:B----4-:R-:W-:Y:S01]  /*53d50*/  IMAD.WIDE R2, R194, 0x2, R66 ;  /* 0x00000002c2027825 */ /* 0x010fe200078e0242 */
[----:B------:R-:W-:-:S03]  /*53d60*/  PRMT R5, R187, 0x7632, R5 ;  /* 0x00007632bb057816 */ /* 0x000fc60000000005 */
[----:B-1----:R-:W-:Y:S01]  /*53d70*/  IMAD.WIDE R6, R194, 0x2, R64 ;  /* 0x00000002c2067825 */ /* 0x002fe200078e0240 */
[----:B------:R0:W-:Y:S04]  /*53d80*/  @P2 STG.E.U16 desc[UR58][R12.64], R0 ;  /* 0x000000000c002986 */ /* 0x0001e8000c10153a */
[----:B------:R0:W-:Y:S04]  /*53d90*/  @P6 STG.E.U16 desc[UR58][R2.64], R18 ;  /* 0x0000001202006986 */ /* 0x0001e8000c10153a */
[----:B------:R0:W-:Y:S01]  /*53da0*/  @P4 STG.E.U16 desc[UR58][R6.64], R4 ;  /* 0x0000000406004986 */ /* 0x0001e2000c10153a */
[----:B---3--:R-:W-:-:S04]  /*53db0*/  IMAD.WIDE R8, R195, 0x2, R66 ;  /* 0x00000002c3087825 */ /* 0x008fc800078e0242 */
[----:B------:R-:W-:Y:S01]  /*53dc0*/  IMAD.WIDE R10, R195, 0x2, R64 ;  /* 0x00000002c30a7825 */ /* 0x000fe200078e0240 */
[----:B------:R0:W-:Y:S04]  /*53dd0*/  @P5 STG.E.U16 desc[UR58][R8.64], R187 ;  /* 0x000000bb08005986 */ /* 0x0001e8000c10153a */
[----:B------:R0:W-:Y:S01]  /*53de0*/  @P1 STG.E.U16 desc[UR58][R10.64], R5 ;  /* 0x000000050a001986 */ /* 0x0001e2000c10153a */
[----:B--2---:R-:W-:-:S05]  /*53df0*/  IMAD.WIDE R66, R190, 0x2, R66 ;  /* 0x00000002be427825 */ /* 0x004fca00078e0242 */
[----:B------:R0:W-:Y:S01]  /*53e00*/  @P3 STG.E.U16 desc[UR58][R66.64], R19 ;  /* 0x0000001342003986 */ /* 0x0001e2000c10153a */
[----:B------:R-:W-:Y:S01]  /*53e10*/  IMAD.WIDE R64, R190, 0x2, R64 ;  /* 0x00000002be407825 */ /* 0x000fe200078e0240 */
[----:B------:R-:W-:Y:S06]  /*53e20*/  @!P0 EXIT ;  /* 0x000000000000894d */ /* 0x000fec0003800000 */
[----:B------:R-:W-:-:S05]  /*53e30*/  PRMT R32, R19, 0x7632, R32 ;  /* 0x0000763213207816 */ /* 0x000fca0000000020 */
[----:B------:R-:W-:Y:S01]  /*53e40*/  STG.E.U16 desc[UR58][R64.64], R32 ;  /* 0x0000002040007986 */ /* 0x000fe2000c10153a */
[----:B------:R-:W-:Y:S05]  /*53e50*/  EXIT ;  /* 0x000000000000794d */ /* 0x000fea0003800000 */
.L_x_2:
[----:B------:R-:W-:-:S00]  /*53e60*/  BRA `(.L_x_2) ;  /* 0xfffffffc00fc7947 */ /* 0x000fc0000383ffff */
[----:B------:R-:W-:-:S00]  /*53e70*/  NOP ;  /* 0x0000000000007918 */ /* 0x000fc00000000000 */
        /* <DEDUP_REMOVED lines=8> */
.L_x_3:


//--------------------- .nv.shared.matmul_kernel  --------------------------
	.section	.nv.shared.matmul_kernel,"aw",@nobits
	.sectionflags	@""
	.align	16
	.zero		1024


//--------------------- .nv.shared.reserved.0     --------------------------
	.section	.nv.shared.reserved.0,"aw",@nobits
	.weak		__nv_reservedSMEM_offset_0_alias
	.size		__nv_reservedSMEM_offset_0_alias, 0, 0
	.other		__nv_reservedSMEM_offset_0_alias,@"STO_CUDA_RESERVED_SHARED STV_DEFAULT"
__nv_reservedSMEM_offset_0_alias:
	.zero		0


//--------------------- .nv.constant0.matmul_kernel --------------------------
	.section	.nv.constant0.matmul_kernel,"a",@progbits
	.sectionflags	@""
	.align	4
.nv.constant0.matmul_kernel:
	.zero		608


//--------------------- SYMBOLS --------------------------

	.type		.nv.reservedSmem.offset0,@object
	.size		.nv.reservedSmem.offset0,0x4
